	.target	sm_80

	.elftype	@"ET_EXEC"


//--------------------- .note.nv.tkinfo           --------------------------
	.section	.note.nv.tkinfo,"",@"SHT_NOTE"
	.sectionflags	@"SHF_NOTE_NV_TKINFO"
	.tkinfo
        /*0018*/ 	.word	0x00000002
        /*0030*/ 	.string	""
        /*0030*/ 	.string	"ptxas"
        /*0030*/ 	.string	"Cuda compilation tools, release 13.0, V13.0.88"
        /*0030*/ 	.string	"Build cuda_13.0.r13.0/compiler.36424714_0"
        /*0030*/ 	.string	"-arch sm_80 -m 64 "



//--------------------- .note.nv.cuinfo           --------------------------
	.section	.note.nv.cuinfo,"",@"SHT_NOTE"
	.sectionflags	@"SHF_NOTE_NV_CUINFO"
        /*0018*/ 	.short	0x0002
        /*001a*/ 	.short	0x0050
        /*001c*/ 	.short	0x0082
	.zero		2


//--------------------- .nv.info                  --------------------------
	.section	.nv.info,"",@"SHT_CUDA_INFO"
	.align	4


	//----- nvinfo : EIATTR_REGCOUNT
	.align		4
        /*0000*/ 	.byte	0x04, 0x2f
        /*0002*/ 	.short	(.L_29 - .L_28)
	.align		4
.L_28:
        /*0004*/ 	.word	index@(_Z31router_gemm_kernel_float_outputI13__nv_bfloat16Li128ELi8ELi1ELi256ELi7168EEvPfPKT_S4_)
        /*0008*/ 	.word	0x00000040


	//----- nvinfo : EIATTR_FRAME_SIZE
	.align		4
.L_29:
        /*000c*/ 	.byte	0x04, 0x11
        /*000e*/ 	.short	(.L_31 - .L_30)
	.align		4
.L_30:
        /*0010*/ 	.word	index@(_Z31router_gemm_kernel_float_outputI13__nv_bfloat16Li128ELi8ELi1ELi256ELi7168EEvPfPKT_S4_)
        /*0014*/ 	.word	0x00000000


	//----- nvinfo : EIATTR_REGCOUNT
	.align		4
.L_31:
        /*0018*/ 	.byte	0x04, 0x2f
        /*001a*/ 	.short	(.L_33 - .L_32)
	.align		4
.L_32:
        /*001c*/ 	.word	index@(_Z31router_gemm_kernel_float_outputI13__nv_bfloat16Li128ELi8ELi2ELi256ELi7168EEvPfPKT_S4_)
        /*0020*/ 	.word	0x00000060


	//----- nvinfo : EIATTR_FRAME_SIZE
	.align		4
.L_33:
        /*0024*/ 	.byte	0x04, 0x11
        /*0026*/ 	.short	(.L_35 - .L_34)
	.align		4
.L_34:
        /*0028*/ 	.word	index@(_Z31router_gemm_kernel_float_outputI13__nv_bfloat16Li128ELi8ELi2ELi256ELi7168EEvPfPKT_S4_)
        /*002c*/ 	.word	0x00000000


	//----- nvinfo : EIATTR_REGCOUNT
	.align		4
.L_35:
        /*0030*/ 	.byte	0x04, 0x2f
        /*0032*/ 	.short	(.L_37 - .L_36)
	.align		4
.L_36:
        /*0034*/ 	.word	index@(_Z31router_gemm_kernel_float_outputI13__nv_bfloat16Li128ELi8ELi3ELi256ELi7168EEvPfPKT_S4_)
        /*0038*/ 	.word	0x00000070


	//----- nvinfo : EIATTR_FRAME_SIZE
	.align		4
.L_37:
        /*003c*/ 	.byte	0x04, 0x11
        /*003e*/ 	.short	(.L_39 - .L_38)
	.align		4
.L_38:
        /*0040*/ 	.word	index@(_Z31router_gemm_kernel_float_outputI13__nv_bfloat16Li128ELi8ELi3ELi256ELi7168EEvPfPKT_S4_)
        /*0044*/ 	.word	0x00000000


	//----- nvinfo : EIATTR_REGCOUNT
	.align		4
.L_39:
        /*0048*/ 	.byte	0x04, 0x2f
        /*004a*/ 	.short	(.L_41 - .L_40)
	.align		4
.L_40:
        /*004c*/ 	.word	index@(_Z31router_gemm_kernel_float_outputI13__nv_bfloat16Li128ELi8ELi4ELi256ELi7168EEvPfPKT_S4_)
        /*0050*/ 	.word	0x00000075


	//----- nvinfo : EIATTR_FRAME_SIZE
	.align		4
.L_41:
        /*0054*/ 	.byte	0x04, 0x11
        /*0056*/ 	.short	(.L_43 - .L_42)
	.align		4
.L_42:
        /*0058*/ 	.word	index@(_Z31router_gemm_kernel_float_outputI13__nv_bfloat16Li128ELi8ELi4ELi256ELi7168EEvPfPKT_S4_)
        /*005c*/ 	.word	0x00000000


	//----- nvinfo : EIATTR_REGCOUNT
	.align		4
.L_43:
        /*0060*/ 	.byte	0x04, 0x2f
        /*0062*/ 	.short	(.L_45 - .L_44)
	.align		4
.L_44:
        /*0064*/ 	.word	index@(_Z31router_gemm_kernel_float_outputI13__nv_bfloat16Li128ELi8ELi5ELi256ELi7168EEvPfPKT_S4_)
        /*0068*/ 	.word	0x00000076


	//----- nvinfo : EIATTR_FRAME_SIZE
	.align		4
.L_45:
        /*006c*/ 	.byte	0x04, 0x11
        /*006e*/ 	.short	(.L_47 - .L_46)
	.align		4
.L_46:
        /*0070*/ 	.word	index@(_Z31router_gemm_kernel_float_outputI13__nv_bfloat16Li128ELi8ELi5ELi256ELi7168EEvPfPKT_S4_)
        /*0074*/ 	.word	0x00000000


	//----- nvinfo : EIATTR_REGCOUNT
	.align		4
.L_47:
        /*0078*/ 	.byte	0x04, 0x2f
        /*007a*/ 	.short	(.L_49 - .L_48)
	.align		4
.L_48:
        /*007c*/ 	.word	index@(_Z31router_gemm_kernel_float_outputI13__nv_bfloat16Li128ELi8ELi6ELi256ELi7168EEvPfPKT_S4_)
        /*0080*/ 	.word	0x00000072


	//----- nvinfo : EIATTR_FRAME_SIZE
	.align		4
.L_49:
        /*0084*/ 	.byte	0x04, 0x11
        /*0086*/ 	.short	(.L_51 - .L_50)
	.align		4
.L_50:
        /*0088*/ 	.word	index@(_Z31router_gemm_kernel_float_outputI13__nv_bfloat16Li128ELi8ELi6ELi256ELi7168EEvPfPKT_S4_)
        /*008c*/ 	.word	0x00000000


	//----- nvinfo : EIATTR_REGCOUNT
	.align		4
.L_51:
        /*0090*/ 	.byte	0x04, 0x2f
        /*0092*/ 	.short	(.L_53 - .L_52)
	.align		4
.L_52:
        /*0094*/ 	.word	index@(_Z31router_gemm_kernel_float_outputI13__nv_bfloat16Li128ELi8ELi7ELi256ELi7168EEvPfPKT_S4_)
        /*0098*/ 	.word	0x00000074


	//----- nvinfo : EIATTR_FRAME_SIZE
	.align		4
.L_53:
        /*009c*/ 	.byte	0x04, 0x11
        /*009e*/ 	.short	(.L_55 - .L_54)
	.align		4
.L_54:
        /*00a0*/ 	.word	index@(_Z31router_gemm_kernel_float_outputI13__nv_bfloat16Li128ELi8ELi7ELi256ELi7168EEvPfPKT_S4_)
        /*00a4*/ 	.word	0x00000000


	//----- nvinfo : EIATTR_REGCOUNT
	.align		4
.L_55:
        /*00a8*/ 	.byte	0x04, 0x2f
        /*00aa*/ 	.short	(.L_57 - .L_56)
	.align		4
.L_56:
        /*00ac*/ 	.word	index@(_Z31router_gemm_kernel_float_outputI13__nv_bfloat16Li128ELi8ELi8ELi256ELi7168EEvPfPKT_S4_)
        /*00b0*/ 	.word	0x0000007c


	//----- nvinfo : EIATTR_FRAME_SIZE
	.align		4
.L_57:
        /*00b4*/ 	.byte	0x04, 0x11
        /*00b6*/ 	.short	(.L_59 - .L_58)
	.align		4
.L_58:
        /*00b8*/ 	.word	index@(_Z31router_gemm_kernel_float_outputI13__nv_bfloat16Li128ELi8ELi8ELi256ELi7168EEvPfPKT_S4_)
        /*00bc*/ 	.word	0x00000000


	//----- nvinfo : EIATTR_REGCOUNT
	.align		4
.L_59:
        /*00c0*/ 	.byte	0x04, 0x2f
        /*00c2*/ 	.short	(.L_61 - .L_60)
	.align		4
.L_60:
        /*00c4*/ 	.word	index@(_Z31router_gemm_kernel_float_outputI13__nv_bfloat16Li128ELi8ELi9ELi256ELi7168EEvPfPKT_S4_)
        /*00c8*/ 	.word	0x00000076


	//----- nvinfo : EIATTR_FRAME_SIZE
	.align		4
.L_61:
        /*00cc*/ 	.byte	0x04, 0x11
        /*00ce*/ 	.short	(.L_63 - .L_62)
	.align		4
.L_62:
        /*00d0*/ 	.word	index@(_Z31router_gemm_kernel_float_outputI13__nv_bfloat16Li128ELi8ELi9ELi256ELi7168EEvPfPKT_S4_)
        /*00d4*/ 	.word	0x00000000


	//----- nvinfo : EIATTR_REGCOUNT
	.align		4
.L_63:
        /*00d8*/ 	.byte	0x04, 0x2f
        /*00da*/ 	.short	(.L_65 - .L_64)
	.align		4
.L_64:
        /*00dc*/ 	.word	index@(_Z31router_gemm_kernel_float_outputI13__nv_bfloat16Li128ELi8ELi10ELi256ELi7168EEvPfPKT_S4_)
        /*00e0*/ 	.word	0x00000079


	//----- nvinfo : EIATTR_FRAME_SIZE
	.align		4
.L_65:
        /*00e4*/ 	.byte	0x04, 0x11
        /*00e6*/ 	.short	(.L_67 - .L_66)
	.align		4
.L_66:
        /*00e8*/ 	.word	index@(_Z31router_gemm_kernel_float_outputI13__nv_bfloat16Li128ELi8ELi10ELi256ELi7168EEvPfPKT_S4_)
        /*00ec*/ 	.word	0x00000000


	//----- nvinfo : EIATTR_REGCOUNT
	.align		4
.L_67:
        /*00f0*/ 	.byte	0x04, 0x2f
        /*00f2*/ 	.short	(.L_69 - .L_68)
	.align		4
.L_68:
        /*00f4*/ 	.word	index@(_Z31router_gemm_kernel_float_outputI13__nv_bfloat16Li128ELi8ELi11ELi256ELi7168EEvPfPKT_S4_)
        /*00f8*/ 	.word	0x0000007a


	//----- nvinfo : EIATTR_FRAME_SIZE
	.align		4
.L_69:
        /*00fc*/ 	.byte	0x04, 0x11
        /*00fe*/ 	.short	(.L_71 - .L_70)
	.align		4
.L_70:
        /*0100*/ 	.word	index@(_Z31router_gemm_kernel_float_outputI13__nv_bfloat16Li128ELi8ELi11ELi256ELi7168EEvPfPKT_S4_)
        /*0104*/ 	.word	0x00000000


	//----- nvinfo : EIATTR_REGCOUNT
	.align		4
.L_71:
        /*0108*/ 	.byte	0x04, 0x2f
        /*010a*/ 	.short	(.L_73 - .L_72)
	.align		4
.L_72:
        /*010c*/ 	.word	index@(_Z31router_gemm_kernel_float_outputI13__nv_bfloat16Li128ELi8ELi12ELi256ELi7168EEvPfPKT_S4_)
        /*0110*/ 	.word	0x0000007a


	//----- nvinfo : EIATTR_FRAME_SIZE
	.align		4
.L_73:
        /*0114*/ 	.byte	0x04, 0x11
        /*0116*/ 	.short	(.L_75 - .L_74)
	.align		4
.L_74:
        /*0118*/ 	.word	index@(_Z31router_gemm_kernel_float_outputI13__nv_bfloat16Li128ELi8ELi12ELi256ELi7168EEvPfPKT_S4_)
        /*011c*/ 	.word	0x00000000


	//----- nvinfo : EIATTR_REGCOUNT
	.align		4
.L_75:
        /*0120*/ 	.byte	0x04, 0x2f
        /*0122*/ 	.short	(.L_77 - .L_76)
	.align		4
.L_76:
        /*0124*/ 	.word	index@(_Z31router_gemm_kernel_float_outputI13__nv_bfloat16Li128ELi8ELi13ELi256ELi7168EEvPfPKT_S4_)
        /*0128*/ 	.word	0x00000080


	//----- nvinfo : EIATTR_FRAME_SIZE
	.align		4
.L_77:
        /*012c*/ 	.byte	0x04, 0x11
        /*012e*/ 	.short	(.L_79 - .L_78)
	.align		4
.L_78:
        /*0130*/ 	.word	index@(_Z31router_gemm_kernel_float_outputI13__nv_bfloat16Li128ELi8ELi13ELi256ELi7168EEvPfPKT_S4_)
        /*0134*/ 	.word	0x00000000


	//----- nvinfo : EIATTR_REGCOUNT
	.align		4
.L_79:
        /*0138*/ 	.byte	0x04, 0x2f
        /*013a*/ 	.short	(.L_81 - .L_80)
	.align		4
.L_80:
        /*013c*/ 	.word	index@(_Z31router_gemm_kernel_float_outputI13__nv_bfloat16Li128ELi8ELi14ELi256ELi7168EEvPfPKT_S4_)
        /*0140*/ 	.word	0x00000080


	//----- nvinfo : EIATTR_FRAME_SIZE
	.align		4
.L_81:
        /*0144*/ 	.byte	0x04, 0x11
        /*0146*/ 	.short	(.L_83 - .L_82)
	.align		4
.L_82:
        /*0148*/ 	.word	index@(_Z31router_gemm_kernel_float_outputI13__nv_bfloat16Li128ELi8ELi14ELi256ELi7168EEvPfPKT_S4_)
        /*014c*/ 	.word	0x00000000


	//----- nvinfo : EIATTR_REGCOUNT
	.align		4
.L_83:
        /*0150*/ 	.byte	0x04, 0x2f
        /*0152*/ 	.short	(.L_85 - .L_84)
	.align		4
.L_84:
        /*0154*/ 	.word	index@(_Z31router_gemm_kernel_float_outputI13__nv_bfloat16Li128ELi8ELi15ELi256ELi7168EEvPfPKT_S4_)
        /*0158*/ 	.word	0x00000080


	//----- nvinfo : EIATTR_FRAME_SIZE
	.align		4
.L_85:
        /*015c*/ 	.byte	0x04, 0x11
        /*015e*/ 	.short	(.L_87 - .L_86)
	.align		4
.L_86:
        /*0160*/ 	.word	index@(_Z31router_gemm_kernel_float_outputI13__nv_bfloat16Li128ELi8ELi15ELi256ELi7168EEvPfPKT_S4_)
        /*0164*/ 	.word	0x00000000


	//----- nvinfo : EIATTR_REGCOUNT
	.align		4
.L_87:
        /*0168*/ 	.byte	0x04, 0x2f
        /*016a*/ 	.short	(.L_89 - .L_88)
	.align		4
.L_88:
        /*016c*/ 	.word	index@(_Z31router_gemm_kernel_float_outputI13__nv_bfloat16Li128ELi8ELi16ELi256ELi7168EEvPfPKT_S4_)
        /*0170*/ 	.word	0x0000007d


	//----- nvinfo : EIATTR_FRAME_SIZE
	.align		4
.L_89:
        /*0174*/ 	.byte	0x04, 0x11
        /*0176*/ 	.short	(.L_91 - .L_90)
	.align		4
.L_90:
        /*0178*/ 	.word	index@(_Z31router_gemm_kernel_float_outputI13__nv_bfloat16Li128ELi8ELi16ELi256ELi7168EEvPfPKT_S4_)
        /*017c*/ 	.word	0x00000000


	//----- nvinfo : EIATTR_REGCOUNT
	.align		4
.L_91:
        /*0180*/ 	.byte	0x04, 0x2f
        /*0182*/ 	.short	(.L_93 - .L_92)
	.align		4
.L_92:
        /*0184*/ 	.word	index@(_Z31router_gemm_kernel_float_outputI13__nv_bfloat16Li128ELi8ELi1ELi384ELi7168EEvPfPKT_S4_)
        /*0188*/ 	.word	0x00000040


	//----- nvinfo : EIATTR_FRAME_SIZE
	.align		4
.L_93:
        /*018c*/ 	.byte	0x04, 0x11
        /*018e*/ 	.short	(.L_95 - .L_94)
	.align		4
.L_94:
        /*0190*/ 	.word	index@(_Z31router_gemm_kernel_float_outputI13__nv_bfloat16Li128ELi8ELi1ELi384ELi7168EEvPfPKT_S4_)
        /*0194*/ 	.word	0x00000000


	//----- nvinfo : EIATTR_REGCOUNT
	.align		4
.L_95:
        /*0198*/ 	.byte	0x04, 0x2f
        /*019a*/ 	.short	(.L_97 - .L_96)
	.align		4
.L_96:
        /*019c*/ 	.word	index@(_Z31router_gemm_kernel_float_outputI13__nv_bfloat16Li128ELi8ELi2ELi384ELi7168EEvPfPKT_S4_)
        /*01a0*/ 	.word	0x00000060


	//----- nvinfo : EIATTR_FRAME_SIZE
	.align		4
.L_97:
        /*01a4*/ 	.byte	0x04, 0x11
        /*01a6*/ 	.short	(.L_99 - .L_98)
	.align		4
.L_98:
        /*01a8*/ 	.word	index@(_Z31router_gemm_kernel_float_outputI13__nv_bfloat16Li128ELi8ELi2ELi384ELi7168EEvPfPKT_S4_)
        /*01ac*/ 	.word	0x00000000


	//----- nvinfo : EIATTR_REGCOUNT
	.align		4
.L_99:
        /*01b0*/ 	.byte	0x04, 0x2f
        /*01b2*/ 	.short	(.L_101 - .L_100)
	.align		4
.L_100:
        /*01b4*/ 	.word	index@(_Z31router_gemm_kernel_float_outputI13__nv_bfloat16Li128ELi8ELi3ELi384ELi7168EEvPfPKT_S4_)
        /*01b8*/ 	.word	0x00000070


	//----- nvinfo : EIATTR_FRAME_SIZE
	.align		4
.L_101:
        /*01bc*/ 	.byte	0x04, 0x11
        /*01be*/ 	.short	(.L_103 - .L_102)
	.align		4
.L_102:
        /*01c0*/ 	.word	index@(_Z31router_gemm_kernel_float_outputI13__nv_bfloat16Li128ELi8ELi3ELi384ELi7168EEvPfPKT_S4_)
        /*01c4*/ 	.word	0x00000000


	//----- nvinfo : EIATTR_REGCOUNT
	.align		4
.L_103:
        /*01c8*/ 	.byte	0x04, 0x2f
        /*01ca*/ 	.short	(.L_105 - .L_104)
	.align		4
.L_104:
        /*01cc*/ 	.word	index@(_Z31router_gemm_kernel_float_outputI13__nv_bfloat16Li128ELi8ELi4ELi384ELi7168EEvPfPKT_S4_)
        /*01d0*/ 	.word	0x00000075


	//----- nvinfo : EIATTR_FRAME_SIZE
	.align		4
.L_105:
        /*01d4*/ 	.byte	0x04, 0x11
        /*01d6*/ 	.short	(.L_107 - .L_106)
	.align		4
.L_106:
        /*01d8*/ 	.word	index@(_Z31router_gemm_kernel_float_outputI13__nv_bfloat16Li128ELi8ELi4ELi384ELi7168EEvPfPKT_S4_)
        /*01dc*/ 	.word	0x00000000


	//----- nvinfo : EIATTR_REGCOUNT
	.align		4
.L_107:
        /*01e0*/ 	.byte	0x04, 0x2f
        /*01e2*/ 	.short	(.L_109 - .L_108)
	.align		4
.L_108:
        /*01e4*/ 	.word	index@(_Z31router_gemm_kernel_float_outputI13__nv_bfloat16Li128ELi8ELi5ELi384ELi7168EEvPfPKT_S4_)
        /*01e8*/ 	.word	0x00000076


	//----- nvinfo : EIATTR_FRAME_SIZE
	.align		4
.L_109:
        /*01ec*/ 	.byte	0x04, 0x11
        /*01ee*/ 	.short	(.L_111 - .L_110)
	.align		4
.L_110:
        /*01f0*/ 	.word	index@(_Z31router_gemm_kernel_float_outputI13__nv_bfloat16Li128ELi8ELi5ELi384ELi7168EEvPfPKT_S4_)
        /*01f4*/ 	.word	0x00000000


	//----- nvinfo : EIATTR_REGCOUNT
	.align		4
.L_111:
        /*01f8*/ 	.byte	0x04, 0x2f
        /*01fa*/ 	.short	(.L_113 - .L_112)
	.align		4
.L_112:
        /*01fc*/ 	.word	index@(_Z31router_gemm_kernel_float_outputI13__nv_bfloat16Li128ELi8ELi6ELi384ELi7168EEvPfPKT_S4_)
        /*0200*/ 	.word	0x00000072


	//----- nvinfo : EIATTR_FRAME_SIZE
	.align		4
.L_113:
        /*0204*/ 	.byte	0x04, 0x11
        /*0206*/ 	.short	(.L_115 - .L_114)
	.align		4
.L_114:
        /*0208*/ 	.word	index@(_Z31router_gemm_kernel_float_outputI13__nv_bfloat16Li128ELi8ELi6ELi384ELi7168EEvPfPKT_S4_)
        /*020c*/ 	.word	0x00000000


	//----- nvinfo : EIATTR_REGCOUNT
	.align		4
.L_115:
        /*0210*/ 	.byte	0x04, 0x2f
        /*0212*/ 	.short	(.L_117 - .L_116)
	.align		4
.L_116:
        /*0214*/ 	.word	index@(_Z31router_gemm_kernel_float_outputI13__nv_bfloat16Li128ELi8ELi7ELi384ELi7168EEvPfPKT_S4_)
        /*0218*/ 	.word	0x00000074


	//----- nvinfo : EIATTR_FRAME_SIZE
	.align		4
.L_117:
        /*021c*/ 	.byte	0x04, 0x11
        /*021e*/ 	.short	(.L_119 - .L_118)
	.align		4
.L_118:
        /*0220*/ 	.word	index@(_Z31router_gemm_kernel_float_outputI13__nv_bfloat16Li128ELi8ELi7ELi384ELi7168EEvPfPKT_S4_)
        /*0224*/ 	.word	0x00000000


	//----- nvinfo : EIATTR_REGCOUNT
	.align		4
.L_119:
        /*0228*/ 	.byte	0x04, 0x2f
        /*022a*/ 	.short	(.L_121 - .L_120)
	.align		4
.L_120:
        /*022c*/ 	.word	index@(_Z31router_gemm_kernel_float_outputI13__nv_bfloat16Li128ELi8ELi8ELi384ELi7168EEvPfPKT_S4_)
        /*0230*/ 	.word	0x0000007c


	//----- nvinfo : EIATTR_FRAME_SIZE
	.align		4
.L_121:
        /*0234*/ 	.byte	0x04, 0x11
        /*0236*/ 	.short	(.L_123 - .L_122)
	.align		4
.L_122:
        /*0238*/ 	.word	index@(_Z31router_gemm_kernel_float_outputI13__nv_bfloat16Li128ELi8ELi8ELi384ELi7168EEvPfPKT_S4_)
        /*023c*/ 	.word	0x00000000


	//----- nvinfo : EIATTR_REGCOUNT
	.align		4
.L_123:
        /*0240*/ 	.byte	0x04, 0x2f
        /*0242*/ 	.short	(.L_125 - .L_124)
	.align		4
.L_124:
        /*0244*/ 	.word	index@(_Z31router_gemm_kernel_float_outputI13__nv_bfloat16Li128ELi8ELi9ELi384ELi7168EEvPfPKT_S4_)
        /*0248*/ 	.word	0x00000076


	//----- nvinfo : EIATTR_FRAME_SIZE
	.align		4
.L_125:
        /*024c*/ 	.byte	0x04, 0x11
        /*024e*/ 	.short	(.L_127 - .L_126)
	.align		4
.L_126:
        /*0250*/ 	.word	index@(_Z31router_gemm_kernel_float_outputI13__nv_bfloat16Li128ELi8ELi9ELi384ELi7168EEvPfPKT_S4_)
        /*0254*/ 	.word	0x00000000


	//----- nvinfo : EIATTR_REGCOUNT
	.align		4
.L_127:
        /*0258*/ 	.byte	0x04, 0x2f
        /*025a*/ 	.short	(.L_129 - .L_128)
	.align		4
.L_128:
        /*025c*/ 	.word	index@(_Z31router_gemm_kernel_float_outputI13__nv_bfloat16Li128ELi8ELi10ELi384ELi7168EEvPfPKT_S4_)
        /*0260*/ 	.word	0x00000079


	//----- nvinfo : EIATTR_FRAME_SIZE
	.align		4
.L_129:
        /*0264*/ 	.byte	0x04, 0x11
        /*0266*/ 	.short	(.L_131 - .L_130)
	.align		4
.L_130:
        /*0268*/ 	.word	index@(_Z31router_gemm_kernel_float_outputI13__nv_bfloat16Li128ELi8ELi10ELi384ELi7168EEvPfPKT_S4_)
        /*026c*/ 	.word	0x00000000


	//----- nvinfo : EIATTR_REGCOUNT
	.align		4
.L_131:
        /*0270*/ 	.byte	0x04, 0x2f
        /*0272*/ 	.short	(.L_133 - .L_132)
	.align		4
.L_132:
        /*0274*/ 	.word	index@(_Z31router_gemm_kernel_float_outputI13__nv_bfloat16Li128ELi8ELi11ELi384ELi7168EEvPfPKT_S4_)
        /*0278*/ 	.word	0x0000007a


	//----- nvinfo : EIATTR_FRAME_SIZE
	.align		4
.L_133:
        /*027c*/ 	.byte	0x04, 0x11
        /*027e*/ 	.short	(.L_135 - .L_134)
	.align		4
.L_134:
        /*0280*/ 	.word	index@(_Z31router_gemm_kernel_float_outputI13__nv_bfloat16Li128ELi8ELi11ELi384ELi7168EEvPfPKT_S4_)
        /*0284*/ 	.word	0x00000000


	//----- nvinfo : EIATTR_REGCOUNT
	.align		4
.L_135:
        /*0288*/ 	.byte	0x04, 0x2f
        /*028a*/ 	.short	(.L_137 - .L_136)
	.align		4
.L_136:
        /*028c*/ 	.word	index@(_Z31router_gemm_kernel_float_outputI13__nv_bfloat16Li128ELi8ELi12ELi384ELi7168EEvPfPKT_S4_)
        /*0290*/ 	.word	0x0000007a


	//----- nvinfo : EIATTR_FRAME_SIZE
	.align		4
.L_137:
        /*0294*/ 	.byte	0x04, 0x11
        /*0296*/ 	.short	(.L_139 - .L_138)
	.align		4
.L_138:
        /*0298*/ 	.word	index@(_Z31router_gemm_kernel_float_outputI13__nv_bfloat16Li128ELi8ELi12ELi384ELi7168EEvPfPKT_S4_)
        /*029c*/ 	.word	0x00000000


	//----- nvinfo : EIATTR_REGCOUNT
	.align		4
.L_139:
        /*02a0*/ 	.byte	0x04, 0x2f
        /*02a2*/ 	.short	(.L_141 - .L_140)
	.align		4
.L_140:
        /*02a4*/ 	.word	index@(_Z31router_gemm_kernel_float_outputI13__nv_bfloat16Li128ELi8ELi13ELi384ELi7168EEvPfPKT_S4_)
        /*02a8*/ 	.word	0x00000080


	//----- nvinfo : EIATTR_FRAME_SIZE
	.align		4
.L_141:
        /*02ac*/ 	.byte	0x04, 0x11
        /*02ae*/ 	.short	(.L_143 - .L_142)
	.align		4
.L_142:
        /*02b0*/ 	.word	index@(_Z31router_gemm_kernel_float_outputI13__nv_bfloat16Li128ELi8ELi13ELi384ELi7168EEvPfPKT_S4_)
        /*02b4*/ 	.word	0x00000000


	//----- nvinfo : EIATTR_REGCOUNT
	.align		4
.L_143:
        /*02b8*/ 	.byte	0x04, 0x2f
        /*02ba*/ 	.short	(.L_145 - .L_144)
	.align		4
.L_144:
        /*02bc*/ 	.word	index@(_Z31router_gemm_kernel_float_outputI13__nv_bfloat16Li128ELi8ELi14ELi384ELi7168EEvPfPKT_S4_)
        /*02c0*/ 	.word	0x00000080


	//----- nvinfo : EIATTR_FRAME_SIZE
	.align		4
.L_145:
        /*02c4*/ 	.byte	0x04, 0x11
        /*02c6*/ 	.short	(.L_147 - .L_146)
	.align		4
.L_146:
        /*02c8*/ 	.word	index@(_Z31router_gemm_kernel_float_outputI13__nv_bfloat16Li128ELi8ELi14ELi384ELi7168EEvPfPKT_S4_)
        /*02cc*/ 	.word	0x00000000


	//----- nvinfo : EIATTR_REGCOUNT
	.align		4
.L_147:
        /*02d0*/ 	.byte	0x04, 0x2f
        /*02d2*/ 	.short	(.L_149 - .L_148)
	.align		4
.L_148:
        /*02d4*/ 	.word	index@(_Z31router_gemm_kernel_float_outputI13__nv_bfloat16Li128ELi8ELi15ELi384ELi7168EEvPfPKT_S4_)
        /*02d8*/ 	.word	0x00000080


	//----- nvinfo : EIATTR_FRAME_SIZE
	.align		4
.L_149:
        /*02dc*/ 	.byte	0x04, 0x11
        /*02de*/ 	.short	(.L_151 - .L_150)
	.align		4
.L_150:
        /*02e0*/ 	.word	index@(_Z31router_gemm_kernel_float_outputI13__nv_bfloat16Li128ELi8ELi15ELi384ELi7168EEvPfPKT_S4_)
        /*02e4*/ 	.word	0x00000000


	//----- nvinfo : EIATTR_REGCOUNT
	.align		4
.L_151:
        /*02e8*/ 	.byte	0x04, 0x2f
        /*02ea*/ 	.short	(.L_153 - .L_152)
	.align		4
.L_152:
        /*02ec*/ 	.word	index@(_Z31router_gemm_kernel_float_outputI13__nv_bfloat16Li128ELi8ELi16ELi384ELi7168EEvPfPKT_S4_)
        /*02f0*/ 	.word	0x0000007d


	//----- nvinfo : EIATTR_FRAME_SIZE
	.align		4
.L_153:
        /*02f4*/ 	.byte	0x04, 0x11
        /*02f6*/ 	.short	(.L_155 - .L_154)
	.align		4
.L_154:
        /*02f8*/ 	.word	index@(_Z31router_gemm_kernel_float_outputI13__nv_bfloat16Li128ELi8ELi16ELi384ELi7168EEvPfPKT_S4_)
        /*02fc*/ 	.word	0x00000000


	//----- nvinfo : EIATTR_MIN_STACK_SIZE
	.align		4
.L_155:
        /*0300*/ 	.byte	0x04, 0x12
        /*0302*/ 	.short	(.L_157 - .L_156)
	.align		4
.L_156:
        /*0304*/ 	.word	index@(_Z31router_gemm_kernel_float_outputI13__nv_bfloat16Li128ELi8ELi16ELi384ELi7168EEvPfPKT_S4_)
        /*0308*/ 	.word	0x00000000


	//----- nvinfo : EIATTR_MIN_STACK_SIZE
	.align		4
.L_157:
        /*030c*/ 	.byte	0x04, 0x12
        /*030e*/ 	.short	(.L_159 - .L_158)
	.align		4
.L_158:
        /*0310*/ 	.word	index@(_Z31router_gemm_kernel_float_outputI13__nv_bfloat16Li128ELi8ELi15ELi384ELi7168EEvPfPKT_S4_)
        /*0314*/ 	.word	0x00000000


	//----- nvinfo : EIATTR_MIN_STACK_SIZE
	.align		4
.L_159:
        /*0318*/ 	.byte	0x04, 0x12
        /*031a*/ 	.short	(.L_161 - .L_160)
	.align		4
.L_160:
        /*031c*/ 	.word	index@(_Z31router_gemm_kernel_float_outputI13__nv_bfloat16Li128ELi8ELi14ELi384ELi7168EEvPfPKT_S4_)
        /*0320*/ 	.word	0x00000000


	//----- nvinfo : EIATTR_MIN_STACK_SIZE
	.align		4
.L_161:
        /*0324*/ 	.byte	0x04, 0x12
        /*0326*/ 	.short	(.L_163 - .L_162)
	.align		4
.L_162:
        /*0328*/ 	.word	index@(_Z31router_gemm_kernel_float_outputI13__nv_bfloat16Li128ELi8ELi13ELi384ELi7168EEvPfPKT_S4_)
        /*032c*/ 	.word	0x00000000


	//----- nvinfo : EIATTR_MIN_STACK_SIZE
	.align		4
.L_163:
        /*0330*/ 	.byte	0x04, 0x12
        /*0332*/ 	.short	(.L_165 - .L_164)
	.align		4
.L_164:
        /*0334*/ 	.word	index@(_Z31router_gemm_kernel_float_outputI13__nv_bfloat16Li128ELi8ELi12ELi384ELi7168EEvPfPKT_S4_)
        /*0338*/ 	.word	0x00000000


	//----- nvinfo : EIATTR_MIN_STACK_SIZE
	.align		4
.L_165:
        /*033c*/ 	.byte	0x04, 0x12
        /*033e*/ 	.short	(.L_167 - .L_166)
	.align		4
.L_166:
        /*0340*/ 	.word	index@(_Z31router_gemm_kernel_float_outputI13__nv_bfloat16Li128ELi8ELi11ELi384ELi7168EEvPfPKT_S4_)
        /*0344*/ 	.word	0x00000000


	//----- nvinfo : EIATTR_MIN_STACK_SIZE
	.align		4
.L_167:
        /*0348*/ 	.byte	0x04, 0x12
        /*034a*/ 	.short	(.L_169 - .L_168)
	.align		4
.L_168:
        /*034c*/ 	.word	index@(_Z31router_gemm_kernel_float_outputI13__nv_bfloat16Li128ELi8ELi10ELi384ELi7168EEvPfPKT_S4_)
        /*0350*/ 	.word	0x00000000


	//----- nvinfo : EIATTR_MIN_STACK_SIZE
	.align		4
.L_169:
        /*0354*/ 	.byte	0x04, 0x12
        /*0356*/ 	.short	(.L_171 - .L_170)
	.align		4
.L_170:
        /*0358*/ 	.word	index@(_Z31router_gemm_kernel_float_outputI13__nv_bfloat16Li128ELi8ELi9ELi384ELi7168EEvPfPKT_S4_)
        /*035c*/ 	.word	0x00000000


	//----- nvinfo : EIATTR_MIN_STACK_SIZE
	.align		4
.L_171:
        /*0360*/ 	.byte	0x04, 0x12
        /*0362*/ 	.short	(.L_173 - .L_172)
	.align		4
.L_172:
        /*0364*/ 	.word	index@(_Z31router_gemm_kernel_float_outputI13__nv_bfloat16Li128ELi8ELi8ELi384ELi7168EEvPfPKT_S4_)
        /*0368*/ 	.word	0x00000000


	//----- nvinfo : EIATTR_MIN_STACK_SIZE
	.align		4
.L_173:
        /*036c*/ 	.byte	0x04, 0x12
        /*036e*/ 	.short	(.L_175 - .L_174)
	.align		4
.L_174:
        /*0370*/ 	.word	index@(_Z31router_gemm_kernel_float_outputI13__nv_bfloat16Li128ELi8ELi7ELi384ELi7168EEvPfPKT_S4_)
        /*0374*/ 	.word	0x00000000


	//----- nvinfo : EIATTR_MIN_STACK_SIZE
	.align		4
.L_175:
        /*0378*/ 	.byte	0x04, 0x12
        /*037a*/ 	.short	(.L_177 - .L_176)
	.align		4
.L_176:
        /*037c*/ 	.word	index@(_Z31router_gemm_kernel_float_outputI13__nv_bfloat16Li128ELi8ELi6ELi384ELi7168EEvPfPKT_S4_)
        /*0380*/ 	.word	0x00000000


	//----- nvinfo : EIATTR_MIN_STACK_SIZE
	.align		4
.L_177:
        /*0384*/ 	.byte	0x04, 0x12
        /*0386*/ 	.short	(.L_179 - .L_178)
	.align		4
.L_178:
        /*0388*/ 	.word	index@(_Z31router_gemm_kernel_float_outputI13__nv_bfloat16Li128ELi8ELi5ELi384ELi7168EEvPfPKT_S4_)
        /*038c*/ 	.word	0x00000000


	//----- nvinfo : EIATTR_MIN_STACK_SIZE
	.align		4
.L_179:
        /*0390*/ 	.byte	0x04, 0x12
        /*0392*/ 	.short	(.L_181 - .L_180)
	.align		4
.L_180:
        /*0394*/ 	.word	index@(_Z31router_gemm_kernel_float_outputI13__nv_bfloat16Li128ELi8ELi4ELi384ELi7168EEvPfPKT_S4_)
        /*0398*/ 	.word	0x00000000


	//----- nvinfo : EIATTR_MIN_STACK_SIZE
	.align		4
.L_181:
        /*039c*/ 	.byte	0x04, 0x12
        /*039e*/ 	.short	(.L_183 - .L_182)
	.align		4
.L_182:
        /*03a0*/ 	.word	index@(_Z31router_gemm_kernel_float_outputI13__nv_bfloat16Li128ELi8ELi3ELi384ELi7168EEvPfPKT_S4_)
        /*03a4*/ 	.word	0x00000000


	//----- nvinfo : EIATTR_MIN_STACK_SIZE
	.align		4
.L_183:
        /*03a8*/ 	.byte	0x04, 0x12
        /*03aa*/ 	.short	(.L_185 - .L_184)
	.align		4
.L_184:
        /*03ac*/ 	.word	index@(_Z31router_gemm_kernel_float_outputI13__nv_bfloat16Li128ELi8ELi2ELi384ELi7168EEvPfPKT_S4_)
        /*03b0*/ 	.word	0x00000000


	//----- nvinfo : EIATTR_MIN_STACK_SIZE
	.align		4
.L_185:
        /*03b4*/ 	.byte	0x04, 0x12
        /*03b6*/ 	.short	(.L_187 - .L_186)
	.align		4
.L_186:
        /*03b8*/ 	.word	index@(_Z31router_gemm_kernel_float_outputI13__nv_bfloat16Li128ELi8ELi1ELi384ELi7168EEvPfPKT_S4_)
        /*03bc*/ 	.word	0x00000000


	//----- nvinfo : EIATTR_MIN_STACK_SIZE
	.align		4
.L_187:
        /*03c0*/ 	.byte	0x04, 0x12
        /*03c2*/ 	.short	(.L_189 - .L_188)
	.align		4
.L_188:
        /*03c4*/ 	.word	index@(_Z31router_gemm_kernel_float_outputI13__nv_bfloat16Li128ELi8ELi16ELi256ELi7168EEvPfPKT_S4_)
        /*03c8*/ 	.word	0x00000000


	//----- nvinfo : EIATTR_MIN_STACK_SIZE
	.align		4
.L_189:
        /*03cc*/ 	.byte	0x04, 0x12
        /*03ce*/ 	.short	(.L_191 - .L_190)
	.align		4
.L_190:
        /*03d0*/ 	.word	index@(_Z31router_gemm_kernel_float_outputI13__nv_bfloat16Li128ELi8ELi15ELi256ELi7168EEvPfPKT_S4_)
        /*03d4*/ 	.word	0x00000000


	//----- nvinfo : EIATTR_MIN_STACK_SIZE
	.align		4
.L_191:
        /*03d8*/ 	.byte	0x04, 0x12
        /*03da*/ 	.short	(.L_193 - .L_192)
	.align		4
.L_192:
        /*03dc*/ 	.word	index@(_Z31router_gemm_kernel_float_outputI13__nv_bfloat16Li128ELi8ELi14ELi256ELi7168EEvPfPKT_S4_)
        /*03e0*/ 	.word	0x00000000


	//----- nvinfo : EIATTR_MIN_STACK_SIZE
	.align		4
.L_193:
        /*03e4*/ 	.byte	0x04, 0x12
        /*03e6*/ 	.short	(.L_195 - .L_194)
	.align		4
.L_194:
        /*03e8*/ 	.word	index@(_Z31router_gemm_kernel_float_outputI13__nv_bfloat16Li128ELi8ELi13ELi256ELi7168EEvPfPKT_S4_)
        /*03ec*/ 	.word	0x00000000


	//----- nvinfo : EIATTR_MIN_STACK_SIZE
	.align		4
.L_195:
        /*03f0*/ 	.byte	0x04, 0x12
        /*03f2*/ 	.short	(.L_197 - .L_196)
	.align		4
.L_196:
        /*03f4*/ 	.word	index@(_Z31router_gemm_kernel_float_outputI13__nv_bfloat16Li128ELi8ELi12ELi256ELi7168EEvPfPKT_S4_)
        /*03f8*/ 	.word	0x00000000


	//----- nvinfo : EIATTR_MIN_STACK_SIZE
	.align		4
.L_197:
        /*03fc*/ 	.byte	0x04, 0x12
        /*03fe*/ 	.short	(.L_199 - .L_198)
	.align		4
.L_198:
        /*0400*/ 	.word	index@(_Z31router_gemm_kernel_float_outputI13__nv_bfloat16Li128ELi8ELi11ELi256ELi7168EEvPfPKT_S4_)
        /*0404*/ 	.word	0x00000000


	//----- nvinfo : EIATTR_MIN_STACK_SIZE
	.align		4
.L_199:
        /*0408*/ 	.byte	0x04, 0x12
        /*040a*/ 	.short	(.L_201 - .L_200)
	.align		4
.L_200:
        /*040c*/ 	.word	index@(_Z31router_gemm_kernel_float_outputI13__nv_bfloat16Li128ELi8ELi10ELi256ELi7168EEvPfPKT_S4_)
        /*0410*/ 	.word	0x00000000


	//----- nvinfo : EIATTR_MIN_STACK_SIZE
	.align		4
.L_201:
        /*0414*/ 	.byte	0x04, 0x12
        /*0416*/ 	.short	(.L_203 - .L_202)
	.align		4
.L_202:
        /*0418*/ 	.word	index@(_Z31router_gemm_kernel_float_outputI13__nv_bfloat16Li128ELi8ELi9ELi256ELi7168EEvPfPKT_S4_)
        /*041c*/ 	.word	0x00000000


	//----- nvinfo : EIATTR_MIN_STACK_SIZE
	.align		4
.L_203:
        /*0420*/ 	.byte	0x04, 0x12
        /*0422*/ 	.short	(.L_205 - .L_204)
	.align		4
.L_204:
        /*0424*/ 	.word	index@(_Z31router_gemm_kernel_float_outputI13__nv_bfloat16Li128ELi8ELi8ELi256ELi7168EEvPfPKT_S4_)
        /*0428*/ 	.word	0x00000000


	//----- nvinfo : EIATTR_MIN_STACK_SIZE
	.align		4
.L_205:
        /*042c*/ 	.byte	0x04, 0x12
        /*042e*/ 	.short	(.L_207 - .L_206)
	.align		4
.L_206:
        /*0430*/ 	.word	index@(_Z31router_gemm_kernel_float_outputI13__nv_bfloat16Li128ELi8ELi7ELi256ELi7168EEvPfPKT_S4_)
        /*0434*/ 	.word	0x00000000


	//----- nvinfo : EIATTR_MIN_STACK_SIZE
	.align		4
.L_207:
        /*0438*/ 	.byte	0x04, 0x12
        /*043a*/ 	.short	(.L_209 - .L_208)
	.align		4
.L_208:
        /*043c*/ 	.word	index@(_Z31router_gemm_kernel_float_outputI13__nv_bfloat16Li128ELi8ELi6ELi256ELi7168EEvPfPKT_S4_)
        /*0440*/ 	.word	0x00000000


	//----- nvinfo : EIATTR_MIN_STACK_SIZE
	.align		4
.L_209:
        /*0444*/ 	.byte	0x04, 0x12
        /*0446*/ 	.short	(.L_211 - .L_210)
	.align		4
.L_210:
        /*0448*/ 	.word	index@(_Z31router_gemm_kernel_float_outputI13__nv_bfloat16Li128ELi8ELi5ELi256ELi7168EEvPfPKT_S4_)
        /*044c*/ 	.word	0x00000000


	//----- nvinfo : EIATTR_MIN_STACK_SIZE
	.align		4
.L_211:
        /*0450*/ 	.byte	0x04, 0x12
        /*0452*/ 	.short	(.L_213 - .L_212)
	.align		4
.L_212:
        /*0454*/ 	.word	index@(_Z31router_gemm_kernel_float_outputI13__nv_bfloat16Li128ELi8ELi4ELi256ELi7168EEvPfPKT_S4_)
        /*0458*/ 	.word	0x00000000


	//----- nvinfo : EIATTR_MIN_STACK_SIZE
	.align		4
.L_213:
        /*045c*/ 	.byte	0x04, 0x12
        /*045e*/ 	.short	(.L_215 - .L_214)
	.align		4
.L_214:
        /*0460*/ 	.word	index@(_Z31router_gemm_kernel_float_outputI13__nv_bfloat16Li128ELi8ELi3ELi256ELi7168EEvPfPKT_S4_)
        /*0464*/ 	.word	0x00000000


	//----- nvinfo : EIATTR_MIN_STACK_SIZE
	.align		4
.L_215:
        /*0468*/ 	.byte	0x04, 0x12
        /*046a*/ 	.short	(.L_217 - .L_216)
	.align		4
.L_216:
        /*046c*/ 	.word	index@(_Z31router_gemm_kernel_float_outputI13__nv_bfloat16Li128ELi8ELi2ELi256ELi7168EEvPfPKT_S4_)
        /*0470*/ 	.word	0x00000000


	//----- nvinfo : EIATTR_MIN_STACK_SIZE
	.align		4
.L_217:
        /*0474*/ 	.byte	0x04, 0x12
        /*0476*/ 	.short	(.L_219 - .L_218)
	.align		4
.L_218:
        /*0478*/ 	.word	index@(_Z31router_gemm_kernel_float_outputI13__nv_bfloat16Li128ELi8ELi1ELi256ELi7168EEvPfPKT_S4_)
        /*047c*/ 	.word	0x00000000
.L_219:


//--------------------- .nv.info._Z31router_gemm_kernel_float_outputI13__nv_bfloat16Li128ELi8ELi16ELi384ELi7168EEvPfPKT_S4_ --------------------------
	.section	.nv.info._Z31router_gemm_kernel_float_outputI13__nv_bfloat16Li128ELi8ELi16ELi384ELi7168EEvPfPKT_S4_,"",@"SHT_CUDA_INFO"
	.sectionflags	@""
	.align	4


	//----- nvinfo : EIATTR_CUDA_API_VERSION
	.align		4
        /*0000*/ 	.byte	0x04, 0x37
        /*0002*/ 	.short	(.L_221 - .L_220)
.L_220:
        /*0004*/ 	.word	0x00000082


	//----- nvinfo : EIATTR_SW2861232_WAR
	.align		4
.L_221:
        /*0008*/ 	.byte	0x01, 0x35
	.zero		2


	//----- nvinfo : EIATTR_PARAM_CBANK
	.align		4
        /*000c*/ 	.byte	0x04, 0x0a
        /*000e*/ 	.short	(.L_223 - .L_222)
	.align		4
.L_222:
        /*0010*/ 	.word	index@(.nv.constant0._Z31router_gemm_kernel_float_outputI13__nv_bfloat16Li128ELi8ELi16ELi384ELi7168EEvPfPKT_S4_)
        /*0014*/ 	.short	0x0160
        /*0016*/ 	.short	0x0018


	//----- nvinfo : EIATTR_CBANK_PARAM_SIZE
	.align		4
.L_223:
        /*0018*/ 	.byte	0x03, 0x19
        /*001a*/ 	.short	0x0018


	//----- nvinfo : EIATTR_KPARAM_INFO
	.align		4
        /*001c*/ 	.byte	0x04, 0x17
        /*001e*/ 	.short	(.L_225 - .L_224)
.L_224:
        /*0020*/ 	.word	0x00000000
        /*0024*/ 	.short	0x0002
        /*0026*/ 	.short	0x0010
        /*0028*/ 	.byte	0x00, 0xf0, 0x21, 0x00


	//----- nvinfo : EIATTR_KPARAM_INFO
	.align		4
.L_225:
        /*002c*/ 	.byte	0x04, 0x17
        /*002e*/ 	.short	(.L_227 - .L_226)
.L_226:
        /*0030*/ 	.word	0x00000000
        /*0034*/ 	.short	0x0001
        /*0036*/ 	.short	0x0008
        /*0038*/ 	.byte	0x00, 0xf0, 0x21, 0x00


	//----- nvinfo : EIATTR_KPARAM_INFO
	.align		4
.L_227:
        /*003c*/ 	.byte	0x04, 0x17
        /*003e*/ 	.short	(.L_229 - .L_228)
.L_228:
        /*0040*/ 	.word	0x00000000
        /*0044*/ 	.short	0x0000
        /*0046*/ 	.short	0x0000
        /*0048*/ 	.byte	0x00, 0xf0, 0x21, 0x00


	//----- nvinfo : EIATTR_MAXREG_COUNT
	.align		4
.L_229:
        /*004c*/ 	.byte	0x03, 0x1b
        /*004e*/ 	.short	0x00ff


	//----- nvinfo : EIATTR_NUM_BARRIERS
	.align		4
        /*0050*/ 	.byte	0x02, 0x4c
        /*0052*/ 	.byte	0x01
	.zero		1


	//----- nvinfo : EIATTR_MERCURY_ISA_VERSION
	.align		4
        /*0054*/ 	.byte	0x03, 0x5f
        /*0056*/ 	.short	0x0000


	//----- nvinfo : EIATTR_COOP_GROUP_MASK_REGIDS
	.align		4
        /*0058*/ 	.byte	0x04, 0x29
        /*005a*/ 	.short	(.L_231 - .L_230)


	//   ....[0]....
.L_230:
        /*005c*/ 	.word	0xffffffff


	//   ....[1]....
        /*0060*/ 	.word	0xffffffff


	//   ....[2]....
        /*0064*/ 	.word	0xffffffff


	//   ....[3]....
        /*0068*/ 	.word	0xffffffff


	//   ....[4]....
        /*006c*/ 	.word	0xffffffff


	//   ....[5]....
        /*0070*/ 	.word	0xffffffff


	//   ....[6]....
        /*0074*/ 	.word	0xffffffff


	//   ....[7]....
        /*0078*/ 	.word	0xffffffff


	//   ....[8]....
        /*007c*/ 	.word	0xffffffff


	//   ....[9]....
        /*0080*/ 	.word	0xffffffff


	//   ....[10]....
        /*0084*/ 	.word	0xffffffff


	//   ....[11]....
        /*0088*/ 	.word	0xffffffff


	//   ....[12]....
        /*008c*/ 	.word	0xffffffff


	//   ....[13]....
        /*0090*/ 	.word	0xffffffff


	//   ....[14]....
        /*0094*/ 	.word	0xffffffff


	//   ....[15]....
        /*0098*/ 	.word	0xffffffff


	//   ....[16]....
        /*009c*/ 	.word	0xffffffff


	//   ....[17]....
        /*00a0*/ 	.word	0xffffffff


	//   ....[18]....
        /*00a4*/ 	.word	0xffffffff


	//   ....[19]....
        /*00a8*/ 	.word	0xffffffff


	//   ....[20]....
        /*00ac*/ 	.word	0xffffffff


	//   ....[21]....
        /*00b0*/ 	.word	0xffffffff


	//   ....[22]....
        /*00b4*/ 	.word	0xffffffff


	//   ....[23]....
        /*00b8*/ 	.word	0xffffffff


	//   ....[24]....
        /*00bc*/ 	.word	0xffffffff


	//   ....[25]....
        /*00c0*/ 	.word	0xffffffff


	//   ....[26]....
        /*00c4*/ 	.word	0xffffffff


	//   ....[27]....
        /*00c8*/ 	.word	0xffffffff


	//   ....[28]....
        /*00cc*/ 	.word	0xffffffff


	//   ....[29]....
        /*00d0*/ 	.word	0xffffffff


	//   ....[30]....
        /*00d4*/ 	.word	0xffffffff


	//   ....[31]....
        /*00d8*/ 	.word	0xffffffff


	//   ....[32]....
        /*00dc*/ 	.word	0xffffffff


	//   ....[33]....
        /*00e0*/ 	.word	0xffffffff


	//   ....[34]....
        /*00e4*/ 	.word	0xffffffff


	//   ....[35]....
        /*00e8*/ 	.word	0xffffffff


	//   ....[36]....
        /*00ec*/ 	.word	0xffffffff


	//   ....[37]....
        /*00f0*/ 	.word	0xffffffff


	//   ....[38]....
        /*00f4*/ 	.word	0xffffffff


	//   ....[39]....
        /*00f8*/ 	.word	0xffffffff


	//   ....[40]....
        /*00fc*/ 	.word	0xffffffff


	//   ....[41]....
        /*0100*/ 	.word	0xffffffff


	//   ....[42]....
        /*0104*/ 	.word	0xffffffff


	//   ....[43]....
        /*0108*/ 	.word	0xffffffff


	//   ....[44]....
        /*010c*/ 	.word	0xffffffff


	//   ....[45]....
        /*0110*/ 	.word	0xffffffff


	//   ....[46]....
        /*0114*/ 	.word	0xffffffff


	//   ....[47]....
        /*0118*/ 	.word	0xffffffff


	//   ....[48]....
        /*011c*/ 	.word	0xffffffff


	//   ....[49]....
        /*0120*/ 	.word	0xffffffff


	//   ....[50]....
        /*0124*/ 	.word	0xffffffff


	//   ....[51]....
        /*0128*/ 	.word	0xffffffff


	//   ....[52]....
        /*012c*/ 	.word	0xffffffff


	//   ....[53]....
        /*0130*/ 	.word	0xffffffff


	//   ....[54]....
        /*0134*/ 	.word	0xffffffff


	//   ....[55]....
        /*0138*/ 	.word	0xffffffff


	//   ....[56]....
        /*013c*/ 	.word	0xffffffff


	//   ....[57]....
        /*0140*/ 	.word	0xffffffff


	//   ....[58]....
        /*0144*/ 	.word	0xffffffff


	//   ....[59]....
        /*0148*/ 	.word	0xffffffff


	//   ....[60]....
        /*014c*/ 	.word	0xffffffff


	//   ....[61]....
        /*0150*/ 	.word	0xffffffff


	//   ....[62]....
        /*0154*/ 	.word	0xffffffff


	//   ....[63]....
        /*0158*/ 	.word	0xffffffff


	//   ....[64]....
        /*015c*/ 	.word	0xffffffff


	//   ....[65]....
        /*0160*/ 	.word	0xffffffff


	//   ....[66]....
        /*0164*/ 	.word	0xffffffff


	//   ....[67]....
        /*0168*/ 	.word	0xffffffff


	//   ....[68]....
        /*016c*/ 	.word	0xffffffff


	//   ....[69]....
        /*0170*/ 	.word	0xffffffff


	//   ....[70]....
        /*0174*/ 	.word	0xffffffff


	//   ....[71]....
        /*0178*/ 	.word	0xffffffff


	//   ....[72]....
        /*017c*/ 	.word	0xffffffff


	//   ....[73]....
        /*0180*/ 	.word	0xffffffff


	//   ....[74]....
        /*0184*/ 	.word	0xffffffff


	//   ....[75]....
        /*0188*/ 	.word	0xffffffff


	//   ....[76]....
        /*018c*/ 	.word	0xffffffff


	//   ....[77]....
        /*0190*/ 	.word	0xffffffff


	//   ....[78]....
        /*0194*/ 	.word	0xffffffff


	//   ....[79]....
        /*0198*/ 	.word	0xffffffff


	//----- nvinfo : EIATTR_COOP_GROUP_INSTR_OFFSETS
	.align		4
.L_231:
        /*019c*/ 	.byte	0x04, 0x28
        /*019e*/ 	.short	(.L_233 - .L_232)


	//   ....[0]....
.L_232:
        /*01a0*/ 	.word	0x000065f0


	//   ....[1]....
        /*01a4*/ 	.word	0x000067d0


	//   ....[2]....
        /*01a8*/ 	.word	0x00006d60


	//   ....[3]....
        /*01ac*/ 	.word	0x00006e90


	//   ....[4]....
        /*01b0*/ 	.word	0x00007020


	//   ....[5]....
        /*01b4*/ 	.word	0x00007180


	//   ....[6]....
        /*01b8*/ 	.word	0x000072b0


	//   ....[7]....
        /*01bc*/ 	.word	0x00007d00


	//   ....[8]....
        /*01c0*/ 	.word	0x00007d10


	//   ....[9]....
        /*01c4*/ 	.word	0x00007d20


	//   ....[10]....
        /*01c8*/ 	.word	0x00007d30


	//   ....[11]....
        /*01cc*/ 	.word	0x00007d40


	//   ....[12]....
        /*01d0*/ 	.word	0x00007d50


	//   ....[13]....
        /*01d4*/ 	.word	0x00007d60


	//   ....[14]....
        /*01d8*/ 	.word	0x00007d70


	//   ....[15]....
        /*01dc*/ 	.word	0x00007d80


	//   ....[16]....
        /*01e0*/ 	.word	0x00007d90


	//   ....[17]....
        /*01e4*/ 	.word	0x00007da0


	//   ....[18]....
        /*01e8*/ 	.word	0x00007db0


	//   ....[19]....
        /*01ec*/ 	.word	0x00007dc0


	//   ....[20]....
        /*01f0*/ 	.word	0x00007dd0


	//   ....[21]....
        /*01f4*/ 	.word	0x00007de0


	//   ....[22]....
        /*01f8*/ 	.word	0x00007ed0


	//   ....[23]....
        /*01fc*/ 	.word	0x00007ef0


	//   ....[24]....
        /*0200*/ 	.word	0x00007f00


	//   ....[25]....
        /*0204*/ 	.word	0x00007f10


	//   ....[26]....
        /*0208*/ 	.word	0x00007f20


	//   ....[27]....
        /*020c*/ 	.word	0x00007f30


	//   ....[28]....
        /*0210*/ 	.word	0x00007f40


	//   ....[29]....
        /*0214*/ 	.word	0x00007f50


	//   ....[30]....
        /*0218*/ 	.word	0x00007f60


	//   ....[31]....
        /*021c*/ 	.word	0x00007f70


	//   ....[32]....
        /*0220*/ 	.word	0x00007f80


	//   ....[33]....
        /*0224*/ 	.word	0x00007f90


	//   ....[34]....
        /*0228*/ 	.word	0x00007fa0


	//   ....[35]....
        /*022c*/ 	.word	0x00007fb0


	//   ....[36]....
        /*0230*/ 	.word	0x00007fc0


	//   ....[37]....
        /*0234*/ 	.word	0x000080b0


	//   ....[38]....
        /*0238*/ 	.word	0x000080d0


	//   ....[39]....
        /*023c*/ 	.word	0x000080e0


	//   ....[40]....
        /*0240*/ 	.word	0x000080f0


	//   ....[41]....
        /*0244*/ 	.word	0x00008100


	//   ....[42]....
        /*0248*/ 	.word	0x00008110


	//   ....[43]....
        /*024c*/ 	.word	0x00008120


	//   ....[44]....
        /*0250*/ 	.word	0x00008130


	//   ....[45]....
        /*0254*/ 	.word	0x00008140


	//   ....[46]....
        /*0258*/ 	.word	0x00008150


	//   ....[47]....
        /*025c*/ 	.word	0x00008160


	//   ....[48]....
        /*0260*/ 	.word	0x00008170


	//   ....[49]....
        /*0264*/ 	.word	0x00008180


	//   ....[50]....
        /*0268*/ 	.word	0x00008190


	//   ....[51]....
        /*026c*/ 	.word	0x00008280


	//   ....[52]....
        /*0270*/ 	.word	0x00008290


	//   ....[53]....
        /*0274*/ 	.word	0x000082a0


	//   ....[54]....
        /*0278*/ 	.word	0x000082b0


	//   ....[55]....
        /*027c*/ 	.word	0x000082c0


	//   ....[56]....
        /*0280*/ 	.word	0x000082d0


	//   ....[57]....
        /*0284*/ 	.word	0x000082e0


	//   ....[58]....
        /*0288*/ 	.word	0x000082f0


	//   ....[59]....
        /*028c*/ 	.word	0x00008300


	//   ....[60]....
        /*0290*/ 	.word	0x00008310


	//   ....[61]....
        /*0294*/ 	.word	0x00008320


	//   ....[62]....
        /*0298*/ 	.word	0x00008330


	//   ....[63]....
        /*029c*/ 	.word	0x00008340


	//   ....[64]....
        /*02a0*/ 	.word	0x00008350


	//   ....[65]....
        /*02a4*/ 	.word	0x00008360


	//   ....[66]....
        /*02a8*/ 	.word	0x00008450


	//   ....[67]....
        /*02ac*/ 	.word	0x00008470


	//   ....[68]....
        /*02b0*/ 	.word	0x00008480


	//   ....[69]....
        /*02b4*/ 	.word	0x00008490


	//   ....[70]....
        /*02b8*/ 	.word	0x000084a0


	//   ....[71]....
        /*02bc*/ 	.word	0x000084b0


	//   ....[72]....
        /*02c0*/ 	.word	0x000084c0


	//   ....[73]....
        /*02c4*/ 	.word	0x000084d0


	//   ....[74]....
        /*02c8*/ 	.word	0x000084e0


	//   ....[75]....
        /*02cc*/ 	.word	0x000084f0


	//   ....[76]....
        /*02d0*/ 	.word	0x00008500


	//   ....[77]....
        /*02d4*/ 	.word	0x00008510


	//   ....[78]....
        /*02d8*/ 	.word	0x00008520


	//   ....[79]....
        /*02dc*/ 	.word	0x00008530


	//----- nvinfo : EIATTR_EXIT_INSTR_OFFSETS
	.align		4
.L_233:
        /*02e0*/ 	.byte	0x04, 0x1c
        /*02e2*/ 	.short	(.L_235 - .L_234)


	//   ....[0]....
.L_234:
        /*02e4*/ 	.word	0x00008720


	//   ....[1]....
        /*02e8*/ 	.word	0x00008d50


	//----- nvinfo : EIATTR_MAX_THREADS
	.align		4
.L_235:
        /*02ec*/ 	.byte	0x04, 0x05
        /*02ee*/ 	.short	(.L_237 - .L_236)
.L_236:
        /*02f0*/ 	.word	0x00000080
        /*02f4*/ 	.word	0x00000001
        /*02f8*/ 	.word	0x00000001
.L_237:


//--------------------- .nv.info._Z31router_gemm_kernel_float_outputI13__nv_bfloat16Li128ELi8ELi15ELi384ELi7168EEvPfPKT_S4_ --------------------------
	.section	.nv.info._Z31router_gemm_kernel_float_outputI13__nv_bfloat16Li128ELi8ELi15ELi384ELi7168EEvPfPKT_S4_,"",@"SHT_CUDA_INFO"
	.sectionflags	@""
	.align	4


	//----- nvinfo : EIATTR_CUDA_API_VERSION
	.align		4
        /*0000*/ 	.byte	0x04, 0x37
        /*0002*/ 	.short	(.L_239 - .L_238)
.L_238:
        /*0004*/ 	.word	0x00000082


	//----- nvinfo : EIATTR_SW2861232_WAR
	.align		4
.L_239:
        /*0008*/ 	.byte	0x01, 0x35
	.zero		2


	//----- nvinfo : EIATTR_PARAM_CBANK
	.align		4
        /*000c*/ 	.byte	0x04, 0x0a
        /*000e*/ 	.short	(.L_241 - .L_240)
	.align		4
.L_240:
        /*0010*/ 	.word	index@(.nv.constant0._Z31router_gemm_kernel_float_outputI13__nv_bfloat16Li128ELi8ELi15ELi384ELi7168EEvPfPKT_S4_)
        /*0014*/ 	.short	0x0160
        /*0016*/ 	.short	0x0018


	//----- nvinfo : EIATTR_CBANK_PARAM_SIZE
	.align		4
.L_241:
        /*0018*/ 	.byte	0x03, 0x19
        /*001a*/ 	.short	0x0018


	//----- nvinfo : EIATTR_KPARAM_INFO
	.align		4
        /*001c*/ 	.byte	0x04, 0x17
        /*001e*/ 	.short	(.L_243 - .L_242)
.L_242:
        /*0020*/ 	.word	0x00000000
        /*0024*/ 	.short	0x0002
        /*0026*/ 	.short	0x0010
        /*0028*/ 	.byte	0x00, 0xf0, 0x21, 0x00


	//----- nvinfo : EIATTR_KPARAM_INFO
	.align		4
.L_243:
        /*002c*/ 	.byte	0x04, 0x17
        /*002e*/ 	.short	(.L_245 - .L_244)
.L_244:
        /*0030*/ 	.word	0x00000000
        /*0034*/ 	.short	0x0001
        /*0036*/ 	.short	0x0008
        /*0038*/ 	.byte	0x00, 0xf0, 0x21, 0x00


	//----- nvinfo : EIATTR_KPARAM_INFO
	.align		4
.L_245:
        /*003c*/ 	.byte	0x04, 0x17
        /*003e*/ 	.short	(.L_247 - .L_246)
.L_246:
        /*0040*/ 	.word	0x00000000
        /*0044*/ 	.short	0x0000
        /*0046*/ 	.short	0x0000
        /*0048*/ 	.byte	0x00, 0xf0, 0x21, 0x00


	//----- nvinfo : EIATTR_MAXREG_COUNT
	.align		4
.L_247:
        /*004c*/ 	.byte	0x03, 0x1b
        /*004e*/ 	.short	0x00ff


	//----- nvinfo : EIATTR_NUM_BARRIERS
	.align		4
        /*0050*/ 	.byte	0x02, 0x4c
        /*0052*/ 	.byte	0x01
	.zero		1


	//----- nvinfo : EIATTR_MERCURY_ISA_VERSION
	.align		4
        /*0054*/ 	.byte	0x03, 0x5f
        /*0056*/ 	.short	0x0000


	//----- nvinfo : EIATTR_COOP_GROUP_MASK_REGIDS
	.align		4
        /*0058*/ 	.byte	0x04, 0x29
        /*005a*/ 	.short	(.L_249 - .L_248)


	//   ....[0]....
.L_248:
        /*005c*/ 	.word	0xffffffff


	//   ....[1]....
        /*0060*/ 	.word	0xffffffff


	//   ....[2]....
        /*0064*/ 	.word	0xffffffff


	//   ....[3]....
        /*0068*/ 	.word	0xffffffff


	//   ....[4]....
        /*006c*/ 	.word	0xffffffff


	//   ....[5]....
        /*0070*/ 	.word	0xffffffff


	//   ....[6]....
        /*0074*/ 	.word	0xffffffff


	//   ....[7]....
        /*0078*/ 	.word	0xffffffff


	//   ....[8]....
        /*007c*/ 	.word	0xffffffff


	//   ....[9]....
        /*0080*/ 	.word	0xffffffff


	//   ....[10]....
        /*0084*/ 	.word	0xffffffff


	//   ....[11]....
        /*0088*/ 	.word	0xffffffff


	//   ....[12]....
        /*008c*/ 	.word	0xffffffff


	//   ....[13]....
        /*0090*/ 	.word	0xffffffff


	//   ....[14]....
        /*0094*/ 	.word	0xffffffff


	//   ....[15]....
        /*0098*/ 	.word	0xffffffff


	//   ....[16]....
        /*009c*/ 	.word	0xffffffff


	//   ....[17]....
        /*00a0*/ 	.word	0xffffffff


	//   ....[18]....
        /*00a4*/ 	.word	0xffffffff


	//   ....[19]....
        /*00a8*/ 	.word	0xffffffff


	//   ....[20]....
        /*00ac*/ 	.word	0xffffffff


	//   ....[21]....
        /*00b0*/ 	.word	0xffffffff


	//   ....[22]....
        /*00b4*/ 	.word	0xffffffff


	//   ....[23]....
        /*00b8*/ 	.word	0xffffffff


	//   ....[24]....
        /*00bc*/ 	.word	0xffffffff


	//   ....[25]....
        /*00c0*/ 	.word	0xffffffff


	//   ....[26]....
        /*00c4*/ 	.word	0xffffffff


	//   ....[27]....
        /*00c8*/ 	.word	0xffffffff


	//   ....[28]....
        /*00cc*/ 	.word	0xffffffff


	//   ....[29]....
        /*00d0*/ 	.word	0xffffffff


	//   ....[30]....
        /*00d4*/ 	.word	0xffffffff


	//   ....[31]....
        /*00d8*/ 	.word	0xffffffff


	//   ....[32]....
        /*00dc*/ 	.word	0xffffffff


	//   ....[33]....
        /*00e0*/ 	.word	0xffffffff


	//   ....[34]....
        /*00e4*/ 	.word	0xffffffff


	//   ....[35]....
        /*00e8*/ 	.word	0xffffffff


	//   ....[36]....
        /*00ec*/ 	.word	0xffffffff


	//   ....[37]....
        /*00f0*/ 	.word	0xffffffff


	//   ....[38]....
        /*00f4*/ 	.word	0xffffffff


	//   ....[39]....
        /*00f8*/ 	.word	0xffffffff


	//   ....[40]....
        /*00fc*/ 	.word	0xffffffff


	//   ....[41]....
        /*0100*/ 	.word	0xffffffff


	//   ....[42]....
        /*0104*/ 	.word	0xffffffff


	//   ....[43]....
        /*0108*/ 	.word	0xffffffff


	//   ....[44]....
        /*010c*/ 	.word	0xffffffff


	//   ....[45]....
        /*0110*/ 	.word	0xffffffff


	//   ....[46]....
        /*0114*/ 	.word	0xffffffff


	//   ....[47]....
        /*0118*/ 	.word	0xffffffff


	//   ....[48]....
        /*011c*/ 	.word	0xffffffff


	//   ....[49]....
        /*0120*/ 	.word	0xffffffff


	//   ....[50]....
        /*0124*/ 	.word	0xffffffff


	//   ....[51]....
        /*0128*/ 	.word	0xffffffff


	//   ....[52]....
        /*012c*/ 	.word	0xffffffff


	//   ....[53]....
        /*0130*/ 	.word	0xffffffff


	//   ....[54]....
        /*0134*/ 	.word	0xffffffff


	//   ....[55]....
        /*0138*/ 	.word	0xffffffff


	//   ....[56]....
        /*013c*/ 	.word	0xffffffff


	//   ....[57]....
        /*0140*/ 	.word	0xffffffff


	//   ....[58]....
        /*0144*/ 	.word	0xffffffff


	//   ....[59]....
        /*0148*/ 	.word	0xffffffff


	//   ....[60]....
        /*014c*/ 	.word	0xffffffff


	//   ....[61]....
        /*0150*/ 	.word	0xffffffff


	//   ....[62]....
        /*0154*/ 	.word	0xffffffff


	//   ....[63]....
        /*0158*/ 	.word	0xffffffff


	//   ....[64]....
        /*015c*/ 	.word	0xffffffff


	//   ....[65]....
        /*0160*/ 	.word	0xffffffff


	//   ....[66]....
        /*0164*/ 	.word	0xffffffff


	//   ....[67]....
        /*0168*/ 	.word	0xffffffff


	//   ....[68]....
        /*016c*/ 	.word	0xffffffff


	//   ....[69]....
        /*0170*/ 	.word	0xffffffff


	//   ....[70]....
        /*0174*/ 	.word	0xffffffff


	//   ....[71]....
        /*0178*/ 	.word	0xffffffff


	//   ....[72]....
        /*017c*/ 	.word	0xffffffff


	//   ....[73]....
        /*0180*/ 	.word	0xffffffff


	//   ....[74]....
        /*0184*/ 	.word	0xffffffff


	//----- nvinfo : EIATTR_COOP_GROUP_INSTR_OFFSETS
	.align		4
.L_249:
        /*0188*/ 	.byte	0x04, 0x28
        /*018a*/ 	.short	(.L_251 - .L_250)


	//   ....[0]....
.L_250:
        /*018c*/ 	.word	0x00006890


	//   ....[1]....
        /*0190*/ 	.word	0x000069d0


	//   ....[2]....
        /*0194*/ 	.word	0x00006a40


	//   ....[3]....
        /*0198*/ 	.word	0x00006a80


	//   ....[4]....
        /*019c*/ 	.word	0x00006bf0


	//   ....[5]....
        /*01a0*/ 	.word	0x00006cd0


	//   ....[6]....
        /*01a4*/ 	.word	0x00006fa0


	//   ....[7]....
        /*01a8*/ 	.word	0x00007530


	//   ....[8]....
        /*01ac*/ 	.word	0x00007540


	//   ....[9]....
        /*01b0*/ 	.word	0x00007550


	//   ....[10]....
        /*01b4*/ 	.word	0x00007560


	//   ....[11]....
        /*01b8*/ 	.word	0x00007570


	//   ....[12]....
        /*01bc*/ 	.word	0x00007580


	//   ....[13]....
        /*01c0*/ 	.word	0x00007590


	//   ....[14]....
        /*01c4*/ 	.word	0x000075a0


	//   ....[15]....
        /*01c8*/ 	.word	0x000075b0


	//   ....[16]....
        /*01cc*/ 	.word	0x00007650


	//   ....[17]....
        /*01d0*/ 	.word	0x00007660


	//   ....[18]....
        /*01d4*/ 	.word	0x00007670


	//   ....[19]....
        /*01d8*/ 	.word	0x00007680


	//   ....[20]....
        /*01dc*/ 	.word	0x00007690


	//   ....[21]....
        /*01e0*/ 	.word	0x000076a0


	//   ....[22]....
        /*01e4*/ 	.word	0x000076b0


	//   ....[23]....
        /*01e8*/ 	.word	0x000076c0


	//   ....[24]....
        /*01ec*/ 	.word	0x000076d0


	//   ....[25]....
        /*01f0*/ 	.word	0x000076e0


	//   ....[26]....
        /*01f4*/ 	.word	0x000076f0


	//   ....[27]....
        /*01f8*/ 	.word	0x00007700


	//   ....[28]....
        /*01fc*/ 	.word	0x00007710


	//   ....[29]....
        /*0200*/ 	.word	0x00007720


	//   ....[30]....
        /*0204*/ 	.word	0x00007810


	//   ....[31]....
        /*0208*/ 	.word	0x00007820


	//   ....[32]....
        /*020c*/ 	.word	0x00007830


	//   ....[33]....
        /*0210*/ 	.word	0x00007840


	//   ....[34]....
        /*0214*/ 	.word	0x00007850


	//   ....[35]....
        /*0218*/ 	.word	0x00007860


	//   ....[36]....
        /*021c*/ 	.word	0x00007870


	//   ....[37]....
        /*0220*/ 	.word	0x00007880


	//   ....[38]....
        /*0224*/ 	.word	0x00007890


	//   ....[39]....
        /*0228*/ 	.word	0x000078a0


	//   ....[40]....
        /*022c*/ 	.word	0x000078b0


	//   ....[41]....
        /*0230*/ 	.word	0x000078c0


	//   ....[42]....
        /*0234*/ 	.word	0x000078d0


	//   ....[43]....
        /*0238*/ 	.word	0x000078e0


	//   ....[44]....
        /*023c*/ 	.word	0x000078f0


	//   ....[45]....
        /*0240*/ 	.word	0x000079f0


	//   ....[46]....
        /*0244*/ 	.word	0x00007a00


	//   ....[47]....
        /*0248*/ 	.word	0x00007a10


	//   ....[48]....
        /*024c*/ 	.word	0x00007a20


	//   ....[49]....
        /*0250*/ 	.word	0x00007a30


	//   ....[50]....
        /*0254*/ 	.word	0x00007a40


	//   ....[51]....
        /*0258*/ 	.word	0x00007a50


	//   ....[52]....
        /*025c*/ 	.word	0x00007a60


	//   ....[53]....
        /*0260*/ 	.word	0x00007a70


	//   ....[54]....
        /*0264*/ 	.word	0x00007a80


	//   ....[55]....
        /*0268*/ 	.word	0x00007a90


	//   ....[56]....
        /*026c*/ 	.word	0x00007aa0


	//   ....[57]....
        /*0270*/ 	.word	0x00007ab0


	//   ....[58]....
        /*0274*/ 	.word	0x00007ac0


	//   ....[59]....
        /*0278*/ 	.word	0x00007ad0


	//   ....[60]....
        /*027c*/ 	.word	0x00007bf0


	//   ....[61]....
        /*0280*/ 	.word	0x00007c20


	//   ....[62]....
        /*0284*/ 	.word	0x00007c30


	//   ....[63]....
        /*0288*/ 	.word	0x00007c40


	//   ....[64]....
        /*028c*/ 	.word	0x00007c50


	//   ....[65]....
        /*0290*/ 	.word	0x00007c60


	//   ....[66]....
        /*0294*/ 	.word	0x00007c70


	//   ....[67]....
        /*0298*/ 	.word	0x00007c80


	//   ....[68]....
        /*029c*/ 	.word	0x00007c90


	//   ....[69]....
        /*02a0*/ 	.word	0x00007ca0


	//   ....[70]....
        /*02a4*/ 	.word	0x00007cb0


	//   ....[71]....
        /*02a8*/ 	.word	0x00007cc0


	//   ....[72]....
        /*02ac*/ 	.word	0x00007cd0


	//   ....[73]....
        /*02b0*/ 	.word	0x00007ce0


	//   ....[74]....
        /*02b4*/ 	.word	0x00007cf0


	//----- nvinfo : EIATTR_EXIT_INSTR_OFFSETS
	.align		4
.L_251:
        /*02b8*/ 	.byte	0x04, 0x1c
        /*02ba*/ 	.short	(.L_253 - .L_252)


	//   ....[0]....
.L_252:
        /*02bc*/ 	.word	0x00007f00


	//   ....[1]....
        /*02c0*/ 	.word	0x000084d0


	//----- nvinfo : EIATTR_MAX_THREADS
	.align		4
.L_253:
        /*02c4*/ 	.byte	0x04, 0x05
        /*02c6*/ 	.short	(.L_255 - .L_254)
.L_254:
        /*02c8*/ 	.word	0x00000080
        /*02cc*/ 	.word	0x00000001
        /*02d0*/ 	.word	0x00000001
.L_255:


//--------------------- .nv.info._Z31router_gemm_kernel_float_outputI13__nv_bfloat16Li128ELi8ELi14ELi384ELi7168EEvPfPKT_S4_ --------------------------
	.section	.nv.info._Z31router_gemm_kernel_float_outputI13__nv_bfloat16Li128ELi8ELi14ELi384ELi7168EEvPfPKT_S4_,"",@"SHT_CUDA_INFO"
	.sectionflags	@""
	.align	4


	//----- nvinfo : EIATTR_CUDA_API_VERSION
	.align		4
        /*0000*/ 	.byte	0x04, 0x37
        /*0002*/ 	.short	(.L_257 - .L_256)
.L_256:
        /*0004*/ 	.word	0x00000082


	//----- nvinfo : EIATTR_SW2861232_WAR
	.align		4
.L_257:
        /*0008*/ 	.byte	0x01, 0x35
	.zero		2


	//----- nvinfo : EIATTR_PARAM_CBANK
	.align		4
        /*000c*/ 	.byte	0x04, 0x0a
        /*000e*/ 	.short	(.L_259 - .L_258)
	.align		4
.L_258:
        /*0010*/ 	.word	index@(.nv.constant0._Z31router_gemm_kernel_float_outputI13__nv_bfloat16Li128ELi8ELi14ELi384ELi7168EEvPfPKT_S4_)
        /*0014*/ 	.short	0x0160
        /*0016*/ 	.short	0x0018


	//----- nvinfo : EIATTR_CBANK_PARAM_SIZE
	.align		4
.L_259:
        /*0018*/ 	.byte	0x03, 0x19
        /*001a*/ 	.short	0x0018


	//----- nvinfo : EIATTR_KPARAM_INFO
	.align		4
        /*001c*/ 	.byte	0x04, 0x17
        /*001e*/ 	.short	(.L_261 - .L_260)
.L_260:
        /*0020*/ 	.word	0x00000000
        /*0024*/ 	.short	0x0002
        /*0026*/ 	.short	0x0010
        /*0028*/ 	.byte	0x00, 0xf0, 0x21, 0x00


	//----- nvinfo : EIATTR_KPARAM_INFO
	.align		4
.L_261:
        /*002c*/ 	.byte	0x04, 0x17
        /*002e*/ 	.short	(.L_263 - .L_262)
.L_262:
        /*0030*/ 	.word	0x00000000
        /*0034*/ 	.short	0x0001
        /*0036*/ 	.short	0x0008
        /*0038*/ 	.byte	0x00, 0xf0, 0x21, 0x00


	//----- nvinfo : EIATTR_KPARAM_INFO
	.align		4
.L_263:
        /*003c*/ 	.byte	0x04, 0x17
        /*003e*/ 	.short	(.L_265 - .L_264)
.L_264:
        /*0040*/ 	.word	0x00000000
        /*0044*/ 	.short	0x0000
        /*0046*/ 	.short	0x0000
        /*0048*/ 	.byte	0x00, 0xf0, 0x21, 0x00


	//----- nvinfo : EIATTR_MAXREG_COUNT
	.align		4
.L_265:
        /*004c*/ 	.byte	0x03, 0x1b
        /*004e*/ 	.short	0x00ff


	//----- nvinfo : EIATTR_NUM_BARRIERS
	.align		4
        /*0050*/ 	.byte	0x02, 0x4c
        /*0052*/ 	.byte	0x01
	.zero		1


	//----- nvinfo : EIATTR_MERCURY_ISA_VERSION
	.align		4
        /*0054*/ 	.byte	0x03, 0x5f
        /*0056*/ 	.short	0x0000


	//----- nvinfo : EIATTR_COOP_GROUP_MASK_REGIDS
	.align		4
        /*0058*/ 	.byte	0x04, 0x29
        /*005a*/ 	.short	(.L_267 - .L_266)


	//   ....[0]....
.L_266:
        /*005c*/ 	.word	0xffffffff


	//   ....[1]....
        /*0060*/ 	.word	0xffffffff


	//   ....[2]....
        /*0064*/ 	.word	0xffffffff


	//   ....[3]....
        /*0068*/ 	.word	0xffffffff


	//   ....[4]....
        /*006c*/ 	.word	0xffffffff


	//   ....[5]....
        /*0070*/ 	.word	0xffffffff


	//   ....[6]....
        /*0074*/ 	.word	0xffffffff


	//   ....[7]....
        /*0078*/ 	.word	0xffffffff


	//   ....[8]....
        /*007c*/ 	.word	0xffffffff


	//   ....[9]....
        /*0080*/ 	.word	0xffffffff


	//   ....[10]....
        /*0084*/ 	.word	0xffffffff


	//   ....[11]....
        /*0088*/ 	.word	0xffffffff


	//   ....[12]....
        /*008c*/ 	.word	0xffffffff


	//   ....[13]....
        /*0090*/ 	.word	0xffffffff


	//   ....[14]....
        /*0094*/ 	.word	0xffffffff


	//   ....[15]....
        /*0098*/ 	.word	0xffffffff


	//   ....[16]....
        /*009c*/ 	.word	0xffffffff


	//   ....[17]....
        /*00a0*/ 	.word	0xffffffff


	//   ....[18]....
        /*00a4*/ 	.word	0xffffffff


	//   ....[19]....
        /*00a8*/ 	.word	0xffffffff


	//   ....[20]....
        /*00ac*/ 	.word	0xffffffff


	//   ....[21]....
        /*00b0*/ 	.word	0xffffffff


	//   ....[22]....
        /*00b4*/ 	.word	0xffffffff


	//   ....[23]....
        /*00b8*/ 	.word	0xffffffff


	//   ....[24]....
        /*00bc*/ 	.word	0xffffffff


	//   ....[25]....
        /*00c0*/ 	.word	0xffffffff


	//   ....[26]....
        /*00c4*/ 	.word	0xffffffff


	//   ....[27]....
        /*00c8*/ 	.word	0xffffffff


	//   ....[28]....
        /*00cc*/ 	.word	0xffffffff


	//   ....[29]....
        /*00d0*/ 	.word	0xffffffff


	//   ....[30]....
        /*00d4*/ 	.word	0xffffffff


	//   ....[31]....
        /*00d8*/ 	.word	0xffffffff


	//   ....[32]....
        /*00dc*/ 	.word	0xffffffff


	//   ....[33]....
        /*00e0*/ 	.word	0xffffffff


	//   ....[34]....
        /*00e4*/ 	.word	0xffffffff


	//   ....[35]....
        /*00e8*/ 	.word	0xffffffff


	//   ....[36]....
        /*00ec*/ 	.word	0xffffffff


	//   ....[37]....
        /*00f0*/ 	.word	0xffffffff


	//   ....[38]....
        /*00f4*/ 	.word	0xffffffff


	//   ....[39]....
        /*00f8*/ 	.word	0xffffffff


	//   ....[40]....
        /*00fc*/ 	.word	0xffffffff


	//   ....[41]....
        /*0100*/ 	.word	0xffffffff


	//   ....[42]....
        /*0104*/ 	.word	0xffffffff


	//   ....[43]....
        /*0108*/ 	.word	0xffffffff


	//   ....[44]....
        /*010c*/ 	.word	0xffffffff


	//   ....[45]....
        /*0110*/ 	.word	0xffffffff


	//   ....[46]....
        /*0114*/ 	.word	0xffffffff


	//   ....[47]....
        /*0118*/ 	.word	0xffffffff


	//   ....[48]....
        /*011c*/ 	.word	0xffffffff


	//   ....[49]....
        /*0120*/ 	.word	0xffffffff


	//   ....[50]....
        /*0124*/ 	.word	0xffffffff


	//   ....[51]....
        /*0128*/ 	.word	0xffffffff


	//   ....[52]....
        /*012c*/ 	.word	0xffffffff


	//   ....[53]....
        /*0130*/ 	.word	0xffffffff


	//   ....[54]....
        /*0134*/ 	.word	0xffffffff


	//   ....[55]....
        /*0138*/ 	.word	0xffffffff


	//   ....[56]....
        /*013c*/ 	.word	0xffffffff


	//   ....[57]....
        /*0140*/ 	.word	0xffffffff


	//   ....[58]....
        /*0144*/ 	.word	0xffffffff


	//   ....[59]....
        /*0148*/ 	.word	0xffffffff


	//   ....[60]....
        /*014c*/ 	.word	0xffffffff


	//   ....[61]....
        /*0150*/ 	.word	0xffffffff


	//   ....[62]....
        /*0154*/ 	.word	0xffffffff


	//   ....[63]....
        /*0158*/ 	.word	0xffffffff


	//   ....[64]....
        /*015c*/ 	.word	0xffffffff


	//   ....[65]....
        /*0160*/ 	.word	0xffffffff


	//   ....[66]....
        /*0164*/ 	.word	0xffffffff


	//   ....[67]....
        /*0168*/ 	.word	0xffffffff


	//   ....[68]....
        /*016c*/ 	.word	0xffffffff


	//   ....[69]....
        /*0170*/ 	.word	0xffffffff


	//----- nvinfo : EIATTR_COOP_GROUP_INSTR_OFFSETS
	.align		4
.L_267:
        /*0174*/ 	.byte	0x04, 0x28
        /*0176*/ 	.short	(.L_269 - .L_268)


	//   ....[0]....
.L_268:
        /*0178*/ 	.word	0x00005f00


	//   ....[1]....
        /*017c*/ 	.word	0x000063d0


	//   ....[2]....
        /*0180*/ 	.word	0x00006400


	//   ....[3]....
        /*0184*/ 	.word	0x00006440


	//   ....[4]....
        /*0188*/ 	.word	0x00006490


	//   ....[5]....
        /*018c*/ 	.word	0x00006d80


	//   ....[6]....
        /*0190*/ 	.word	0x00006d90


	//   ....[7]....
        /*0194*/ 	.word	0x00006da0


	//   ....[8]....
        /*0198*/ 	.word	0x00006db0


	//   ....[9]....
        /*019c*/ 	.word	0x00006dc0


	//   ....[10]....
        /*01a0*/ 	.word	0x00006dd0


	//   ....[11]....
        /*01a4*/ 	.word	0x00006de0


	//   ....[12]....
        /*01a8*/ 	.word	0x00006df0


	//   ....[13]....
        /*01ac*/ 	.word	0x00006e00


	//   ....[14]....
        /*01b0*/ 	.word	0x00006e10


	//   ....[15]....
        /*01b4*/ 	.word	0x00006ec0


	//   ....[16]....
        /*01b8*/ 	.word	0x00006ed0


	//   ....[17]....
        /*01bc*/ 	.word	0x00006ee0


	//   ....[18]....
        /*01c0*/ 	.word	0x00006ef0


	//   ....[19]....
        /*01c4*/ 	.word	0x00006f00


	//   ....[20]....
        /*01c8*/ 	.word	0x00006f10


	//   ....[21]....
        /*01cc*/ 	.word	0x00006f20


	//   ....[22]....
        /*01d0*/ 	.word	0x00006f30


	//   ....[23]....
        /*01d4*/ 	.word	0x00006f40


	//   ....[24]....
        /*01d8*/ 	.word	0x00006f50


	//   ....[25]....
        /*01dc*/ 	.word	0x00006f60


	//   ....[26]....
        /*01e0*/ 	.word	0x00006f70


	//   ....[27]....
        /*01e4*/ 	.word	0x00006f80


	//   ....[28]....
        /*01e8*/ 	.word	0x00006f90


	//   ....[29]....
        /*01ec*/ 	.word	0x00007070


	//   ....[30]....
        /*01f0*/ 	.word	0x00007090


	//   ....[31]....
        /*01f4*/ 	.word	0x000070a0


	//   ....[32]....
        /*01f8*/ 	.word	0x000070b0


	//   ....[33]....
        /*01fc*/ 	.word	0x000070c0


	//   ....[34]....
        /*0200*/ 	.word	0x000070d0


	//   ....[35]....
        /*0204*/ 	.word	0x000070e0


	//   ....[36]....
        /*0208*/ 	.word	0x000070f0


	//   ....[37]....
        /*020c*/ 	.word	0x00007100


	//   ....[38]....
        /*0210*/ 	.word	0x00007110


	//   ....[39]....
        /*0214*/ 	.word	0x00007120


	//   ....[40]....
        /*0218*/ 	.word	0x00007130


	//   ....[41]....
        /*021c*/ 	.word	0x00007140


	//   ....[42]....
        /*0220*/ 	.word	0x00007150


	//   ....[43]....
        /*0224*/ 	.word	0x00007230


	//   ....[44]....
        /*0228*/ 	.word	0x00007250


	//   ....[45]....
        /*022c*/ 	.word	0x00007260


	//   ....[46]....
        /*0230*/ 	.word	0x00007270


	//   ....[47]....
        /*0234*/ 	.word	0x00007280


	//   ....[48]....
        /*0238*/ 	.word	0x00007290


	//   ....[49]....
        /*023c*/ 	.word	0x000072a0


	//   ....[50]....
        /*0240*/ 	.word	0x000072b0


	//   ....[51]....
        /*0244*/ 	.word	0x000072c0


	//   ....[52]....
        /*0248*/ 	.word	0x000072d0


	//   ....[53]....
        /*024c*/ 	.word	0x000072e0


	//   ....[54]....
        /*0250*/ 	.word	0x000072f0


	//   ....[55]....
        /*0254*/ 	.word	0x00007300


	//   ....[56]....
        /*0258*/ 	.word	0x00007310


	//   ....[57]....
        /*025c*/ 	.word	0x000073f0


	//   ....[58]....
        /*0260*/ 	.word	0x00007410


	//   ....[59]....
        /*0264*/ 	.word	0x00007420


	//   ....[60]....
        /*0268*/ 	.word	0x00007430


	//   ....[61]....
        /*026c*/ 	.word	0x00007440


	//   ....[62]....
        /*0270*/ 	.word	0x00007450


	//   ....[63]....
        /*0274*/ 	.word	0x00007460


	//   ....[64]....
        /*0278*/ 	.word	0x00007470


	//   ....[65]....
        /*027c*/ 	.word	0x00007480


	//   ....[66]....
        /*0280*/ 	.word	0x00007490


	//   ....[67]....
        /*0284*/ 	.word	0x000074a0


	//   ....[68]....
        /*0288*/ 	.word	0x000074b0


	//   ....[69]....
        /*028c*/ 	.word	0x000074c0


	//----- nvinfo : EIATTR_EXIT_INSTR_OFFSETS
	.align		4
.L_269:
        /*0290*/ 	.byte	0x04, 0x1c
        /*0292*/ 	.short	(.L_271 - .L_270)


	//   ....[0]....
.L_270:
        /*0294*/ 	.word	0x000076e0


	//   ....[1]....
        /*0298*/ 	.word	0x00007c50


	//----- nvinfo : EIATTR_MAX_THREADS
	.align		4
.L_271:
        /*029c*/ 	.byte	0x04, 0x05
        /*029e*/ 	.short	(.L_273 - .L_272)
.L_272:
        /*02a0*/ 	.word	0x00000080
        /*02a4*/ 	.word	0x00000001
        /*02a8*/ 	.word	0x00000001
.L_273:


//--------------------- .nv.info._Z31router_gemm_kernel_float_outputI13__nv_bfloat16Li128ELi8ELi13ELi384ELi7168EEvPfPKT_S4_ --------------------------
	.section	.nv.info._Z31router_gemm_kernel_float_outputI13__nv_bfloat16Li128ELi8ELi13ELi384ELi7168EEvPfPKT_S4_,"",@"SHT_CUDA_INFO"
	.sectionflags	@""
	.align	4


	//----- nvinfo : EIATTR_CUDA_API_VERSION
	.align		4
        /*0000*/ 	.byte	0x04, 0x37
        /*0002*/ 	.short	(.L_275 - .L_274)
.L_274:
        /*0004*/ 	.word	0x00000082


	//----- nvinfo : EIATTR_SW2861232_WAR
	.align		4
.L_275:
        /*0008*/ 	.byte	0x01, 0x35
	.zero		2


	//----- nvinfo : EIATTR_PARAM_CBANK
	.align		4
        /*000c*/ 	.byte	0x04, 0x0a
        /*000e*/ 	.short	(.L_277 - .L_276)
	.align		4
.L_276:
        /*0010*/ 	.word	index@(.nv.constant0._Z31router_gemm_kernel_float_outputI13__nv_bfloat16Li128ELi8ELi13ELi384ELi7168EEvPfPKT_S4_)
        /*0014*/ 	.short	0x0160
        /*0016*/ 	.short	0x0018


	//----- nvinfo : EIATTR_CBANK_PARAM_SIZE
	.align		4
.L_277:
        /*0018*/ 	.byte	0x03, 0x19
        /*001a*/ 	.short	0x0018


	//----- nvinfo : EIATTR_KPARAM_INFO
	.align		4
        /*001c*/ 	.byte	0x04, 0x17
        /*001e*/ 	.short	(.L_279 - .L_278)
.L_278:
        /*0020*/ 	.word	0x00000000
        /*0024*/ 	.short	0x0002
        /*0026*/ 	.short	0x0010
        /*0028*/ 	.byte	0x00, 0xf0, 0x21, 0x00


	//----- nvinfo : EIATTR_KPARAM_INFO
	.align		4
.L_279:
        /*002c*/ 	.byte	0x04, 0x17
        /*002e*/ 	.short	(.L_281 - .L_280)
.L_280:
        /*0030*/ 	.word	0x00000000
        /*0034*/ 	.short	0x0001
        /*0036*/ 	.short	0x0008
        /*0038*/ 	.byte	0x00, 0xf0, 0x21, 0x00


	//----- nvinfo : EIATTR_KPARAM_INFO
	.align		4
.L_281:
        /*003c*/ 	.byte	0x04, 0x17
        /*003e*/ 	.short	(.L_283 - .L_282)
.L_282:
        /*0040*/ 	.word	0x00000000
        /*0044*/ 	.short	0x0000
        /*0046*/ 	.short	0x0000
        /*0048*/ 	.byte	0x00, 0xf0, 0x21, 0x00


	//----- nvinfo : EIATTR_MAXREG_COUNT
	.align		4
.L_283:
        /*004c*/ 	.byte	0x03, 0x1b
        /*004e*/ 	.short	0x00ff


	//----- nvinfo : EIATTR_NUM_BARRIERS
	.align		4
        /*0050*/ 	.byte	0x02, 0x4c
        /*0052*/ 	.byte	0x01
	.zero		1


	//----- nvinfo : EIATTR_MERCURY_ISA_VERSION
	.align		4
        /*0054*/ 	.byte	0x03, 0x5f
        /*0056*/ 	.short	0x0000


	//----- nvinfo : EIATTR_COOP_GROUP_MASK_REGIDS
	.align		4
        /*0058*/ 	.byte	0x04, 0x29
        /*005a*/ 	.short	(.L_285 - .L_284)


	//   ....[0]....
.L_284:
        /*005c*/ 	.word	0xffffffff


	//   ....[1]....
        /*0060*/ 	.word	0xffffffff


	//   ....[2]....
        /*0064*/ 	.word	0xffffffff


	//   ....[3]....
        /*0068*/ 	.word	0xffffffff


	//   ....[4]....
        /*006c*/ 	.word	0xffffffff


	//   ....[5]....
        /*0070*/ 	.word	0xffffffff


	//   ....[6]....
        /*0074*/ 	.word	0xffffffff


	//   ....[7]....
        /*0078*/ 	.word	0xffffffff


	//   ....[8]....
        /*007c*/ 	.word	0xffffffff


	//   ....[9]....
        /*0080*/ 	.word	0xffffffff


	//   ....[10]....
        /*0084*/ 	.word	0xffffffff


	//   ....[11]....
        /*0088*/ 	.word	0xffffffff


	//   ....[12]....
        /*008c*/ 	.word	0xffffffff


	//   ....[13]....
        /*0090*/ 	.word	0xffffffff


	//   ....[14]....
        /*0094*/ 	.word	0xffffffff


	//   ....[15]....
        /*0098*/ 	.word	0xffffffff


	//   ....[16]....
        /*009c*/ 	.word	0xffffffff


	//   ....[17]....
        /*00a0*/ 	.word	0xffffffff


	//   ....[18]....
        /*00a4*/ 	.word	0xffffffff


	//   ....[19]....
        /*00a8*/ 	.word	0xffffffff


	//   ....[20]....
        /*00ac*/ 	.word	0xffffffff


	//   ....[21]....
        /*00b0*/ 	.word	0xffffffff


	//   ....[22]....
        /*00b4*/ 	.word	0xffffffff


	//   ....[23]....
        /*00b8*/ 	.word	0xffffffff


	//   ....[24]....
        /*00bc*/ 	.word	0xffffffff


	//   ....[25]....
        /*00c0*/ 	.word	0xffffffff


	//   ....[26]....
        /*00c4*/ 	.word	0xffffffff


	//   ....[27]....
        /*00c8*/ 	.word	0xffffffff


	//   ....[28]....
        /*00cc*/ 	.word	0xffffffff


	//   ....[29]....
        /*00d0*/ 	.word	0xffffffff


	//   ....[30]....
        /*00d4*/ 	.word	0xffffffff


	//   ....[31]....
        /*00d8*/ 	.word	0xffffffff


	//   ....[32]....
        /*00dc*/ 	.word	0xffffffff


	//   ....[33]....
        /*00e0*/ 	.word	0xffffffff


	//   ....[34]....
        /*00e4*/ 	.word	0xffffffff


	//   ....[35]....
        /*00e8*/ 	.word	0xffffffff


	//   ....[36]....
        /*00ec*/ 	.word	0xffffffff


	//   ....[37]....
        /*00f0*/ 	.word	0xffffffff


	//   ....[38]....
        /*00f4*/ 	.word	0xffffffff


	//   ....[39]....
        /*00f8*/ 	.word	0xffffffff


	//   ....[40]....
        /*00fc*/ 	.word	0xffffffff


	//   ....[41]....
        /*0100*/ 	.word	0xffffffff


	//   ....[42]....
        /*0104*/ 	.word	0xffffffff


	//   ....[43]....
        /*0108*/ 	.word	0xffffffff


	//   ....[44]....
        /*010c*/ 	.word	0xffffffff


	//   ....[45]....
        /*0110*/ 	.word	0xffffffff


	//   ....[46]....
        /*0114*/ 	.word	0xffffffff


	//   ....[47]....
        /*0118*/ 	.word	0xffffffff


	//   ....[48]....
        /*011c*/ 	.word	0xffffffff


	//   ....[49]....
        /*0120*/ 	.word	0xffffffff


	//   ....[50]....
        /*0124*/ 	.word	0xffffffff


	//   ....[51]....
        /*0128*/ 	.word	0xffffffff


	//   ....[52]....
        /*012c*/ 	.word	0xffffffff


	//   ....[53]....
        /*0130*/ 	.word	0xffffffff


	//   ....[54]....
        /*0134*/ 	.word	0xffffffff


	//   ....[55]....
        /*0138*/ 	.word	0xffffffff


	//   ....[56]....
        /*013c*/ 	.word	0xffffffff


	//   ....[57]....
        /*0140*/ 	.word	0xffffffff


	//   ....[58]....
        /*0144*/ 	.word	0xffffffff


	//   ....[59]....
        /*0148*/ 	.word	0xffffffff


	//   ....[60]....
        /*014c*/ 	.word	0xffffffff


	//   ....[61]....
        /*0150*/ 	.word	0xffffffff


	//   ....[62]....
        /*0154*/ 	.word	0xffffffff


	//   ....[63]....
        /*0158*/ 	.word	0xffffffff


	//   ....[64]....
        /*015c*/ 	.word	0xffffffff


	//----- nvinfo : EIATTR_COOP_GROUP_INSTR_OFFSETS
	.align		4
.L_285:
        /*0160*/ 	.byte	0x04, 0x28
        /*0162*/ 	.short	(.L_287 - .L_286)


	//   ....[0]....
.L_286:
        /*0164*/ 	.word	0x00006400


	//   ....[1]....
        /*0168*/ 	.word	0x00006580


	//   ....[2]....
        /*016c*/ 	.word	0x000065a0


	//   ....[3]....
        /*0170*/ 	.word	0x000065b0


	//   ....[4]....
        /*0174*/ 	.word	0x000065c0


	//   ....[5]....
        /*0178*/ 	.word	0x000065d0


	//   ....[6]....
        /*017c*/ 	.word	0x000065e0


	//   ....[7]....
        /*0180*/ 	.word	0x000065f0


	//   ....[8]....
        /*0184*/ 	.word	0x00006600


	//   ....[9]....
        /*0188*/ 	.word	0x00006610


	//   ....[10]....
        /*018c*/ 	.word	0x00006620


	//   ....[11]....
        /*0190*/ 	.word	0x00006630


	//   ....[12]....
        /*0194*/ 	.word	0x00006640


	//   ....[13]....
        /*0198*/ 	.word	0x00006650


	//   ....[14]....
        /*019c*/ 	.word	0x00006720


	//   ....[15]....
        /*01a0*/ 	.word	0x00006740


	//   ....[16]....
        /*01a4*/ 	.word	0x00006750


	//   ....[17]....
        /*01a8*/ 	.word	0x00006760


	//   ....[18]....
        /*01ac*/ 	.word	0x00006770


	//   ....[19]....
        /*01b0*/ 	.word	0x00006780


	//   ....[20]....
        /*01b4*/ 	.word	0x00006790


	//   ....[21]....
        /*01b8*/ 	.word	0x000067a0


	//   ....[22]....
        /*01bc*/ 	.word	0x000067b0


	//   ....[23]....
        /*01c0*/ 	.word	0x000067c0


	//   ....[24]....
        /*01c4*/ 	.word	0x000067d0


	//   ....[25]....
        /*01c8*/ 	.word	0x000067e0


	//   ....[26]....
        /*01cc*/ 	.word	0x000068b0


	//   ....[27]....
        /*01d0*/ 	.word	0x000068c0


	//   ....[28]....
        /*01d4*/ 	.word	0x000068d0


	//   ....[29]....
        /*01d8*/ 	.word	0x000068e0


	//   ....[30]....
        /*01dc*/ 	.word	0x000068f0


	//   ....[31]....
        /*01e0*/ 	.word	0x00006900


	//   ....[32]....
        /*01e4*/ 	.word	0x00006910


	//   ....[33]....
        /*01e8*/ 	.word	0x00006920


	//   ....[34]....
        /*01ec*/ 	.word	0x00006930


	//   ....[35]....
        /*01f0*/ 	.word	0x00006940


	//   ....[36]....
        /*01f4*/ 	.word	0x00006950


	//   ....[37]....
        /*01f8*/ 	.word	0x00006960


	//   ....[38]....
        /*01fc*/ 	.word	0x00006970


	//   ....[39]....
        /*0200*/ 	.word	0x00006a50


	//   ....[40]....
        /*0204*/ 	.word	0x00006a60


	//   ....[41]....
        /*0208*/ 	.word	0x00006a70


	//   ....[42]....
        /*020c*/ 	.word	0x00006a80


	//   ....[43]....
        /*0210*/ 	.word	0x00006a90


	//   ....[44]....
        /*0214*/ 	.word	0x00006aa0


	//   ....[45]....
        /*0218*/ 	.word	0x00006ab0


	//   ....[46]....
        /*021c*/ 	.word	0x00006ac0


	//   ....[47]....
        /*0220*/ 	.word	0x00006ad0


	//   ....[48]....
        /*0224*/ 	.word	0x00006ae0


	//   ....[49]....
        /*0228*/ 	.word	0x00006af0


	//   ....[50]....
        /*022c*/ 	.word	0x00006b00


	//   ....[51]....
        /*0230*/ 	.word	0x00006b10


	//   ....[52]....
        /*0234*/ 	.word	0x00006bf0


	//   ....[53]....
        /*0238*/ 	.word	0x00006c00


	//   ....[54]....
        /*023c*/ 	.word	0x00006c10


	//   ....[55]....
        /*0240*/ 	.word	0x00006c20


	//   ....[56]....
        /*0244*/ 	.word	0x00006c30


	//   ....[57]....
        /*0248*/ 	.word	0x00006c40


	//   ....[58]....
        /*024c*/ 	.word	0x00006c50


	//   ....[59]....
        /*0250*/ 	.word	0x00006c60


	//   ....[60]....
        /*0254*/ 	.word	0x00006c70


	//   ....[61]....
        /*0258*/ 	.word	0x00006c80


	//   ....[62]....
        /*025c*/ 	.word	0x00006c90


	//   ....[63]....
        /*0260*/ 	.word	0x00006ca0


	//   ....[64]....
        /*0264*/ 	.word	0x00006cb0


	//----- nvinfo : EIATTR_EXIT_INSTR_OFFSETS
	.align		4
.L_287:
        /*0268*/ 	.byte	0x04, 0x1c
        /*026a*/ 	.short	(.L_289 - .L_288)


	//   ....[0]....
.L_288:
        /*026c*/ 	.word	0x00006ec0


	//   ....[1]....
        /*0270*/ 	.word	0x000073d0


	//----- nvinfo : EIATTR_MAX_THREADS
	.align		4
.L_289:
        /*0274*/ 	.byte	0x04, 0x05
        /*0276*/ 	.short	(.L_291 - .L_290)
.L_290:
        /*0278*/ 	.word	0x00000080
        /*027c*/ 	.word	0x00000001
        /*0280*/ 	.word	0x00000001
.L_291:


//--------------------- .nv.info._Z31router_gemm_kernel_float_outputI13__nv_bfloat16Li128ELi8ELi12ELi384ELi7168EEvPfPKT_S4_ --------------------------
	.section	.nv.info._Z31router_gemm_kernel_float_outputI13__nv_bfloat16Li128ELi8ELi12ELi384ELi7168EEvPfPKT_S4_,"",@"SHT_CUDA_INFO"
	.sectionflags	@""
	.align	4


	//----- nvinfo : EIATTR_CUDA_API_VERSION
	.align		4
        /*0000*/ 	.byte	0x04, 0x37
        /*0002*/ 	.short	(.L_293 - .L_292)
.L_292:
        /*0004*/ 	.word	0x00000082


	//----- nvinfo : EIATTR_SW2861232_WAR
	.align		4
.L_293:
        /*0008*/ 	.byte	0x01, 0x35
	.zero		2


	//----- nvinfo : EIATTR_PARAM_CBANK
	.align		4
        /*000c*/ 	.byte	0x04, 0x0a
        /*000e*/ 	.short	(.L_295 - .L_294)
	.align		4
.L_294:
        /*0010*/ 	.word	index@(.nv.constant0._Z31router_gemm_kernel_float_outputI13__nv_bfloat16Li128ELi8ELi12ELi384ELi7168EEvPfPKT_S4_)
        /*0014*/ 	.short	0x0160
        /*0016*/ 	.short	0x0018


	//----- nvinfo : EIATTR_CBANK_PARAM_SIZE
	.align		4
.L_295:
        /*0018*/ 	.byte	0x03, 0x19
        /*001a*/ 	.short	0x0018


	//----- nvinfo : EIATTR_KPARAM_INFO
	.align		4
        /*001c*/ 	.byte	0x04, 0x17
        /*001e*/ 	.short	(.L_297 - .L_296)
.L_296:
        /*0020*/ 	.word	0x00000000
        /*0024*/ 	.short	0x0002
        /*0026*/ 	.short	0x0010
        /*0028*/ 	.byte	0x00, 0xf0, 0x21, 0x00


	//----- nvinfo : EIATTR_KPARAM_INFO
	.align		4
.L_297:
        /*002c*/ 	.byte	0x04, 0x17
        /*002e*/ 	.short	(.L_299 - .L_298)
.L_298:
        /*0030*/ 	.word	0x00000000
        /*0034*/ 	.short	0x0001
        /*0036*/ 	.short	0x0008
        /*0038*/ 	.byte	0x00, 0xf0, 0x21, 0x00


	//----- nvinfo : EIATTR_KPARAM_INFO
	.align		4
.L_299:
        /*003c*/ 	.byte	0x04, 0x17
        /*003e*/ 	.short	(.L_301 - .L_300)
.L_300:
        /*0040*/ 	.word	0x00000000
        /*0044*/ 	.short	0x0000
        /*0046*/ 	.short	0x0000
        /*0048*/ 	.byte	0x00, 0xf0, 0x21, 0x00


	//----- nvinfo : EIATTR_MAXREG_COUNT
	.align		4
.L_301:
        /*004c*/ 	.byte	0x03, 0x1b
        /*004e*/ 	.short	0x00ff


	//----- nvinfo : EIATTR_NUM_BARRIERS
	.align		4
        /*0050*/ 	.byte	0x02, 0x4c
        /*0052*/ 	.byte	0x01
	.zero		1


	//----- nvinfo : EIATTR_MERCURY_ISA_VERSION
	.align		4
        /*0054*/ 	.byte	0x03, 0x5f
        /*0056*/ 	.short	0x0000


	//----- nvinfo : EIATTR_COOP_GROUP_MASK_REGIDS
	.align		4
        /*0058*/ 	.byte	0x04, 0x29
        /*005a*/ 	.short	(.L_303 - .L_302)


	//   ....[0]....
.L_302:
        /*005c*/ 	.word	0xffffffff


	//   ....[1]....
        /*0060*/ 	.word	0xffffffff


	//   ....[2]....
        /*0064*/ 	.word	0xffffffff


	//   ....[3]....
        /*0068*/ 	.word	0xffffffff


	//   ....[4]....
        /*006c*/ 	.word	0xffffffff


	//   ....[5]....
        /*0070*/ 	.word	0xffffffff


	//   ....[6]....
        /*0074*/ 	.word	0xffffffff


	//   ....[7]....
        /*0078*/ 	.word	0xffffffff


	//   ....[8]....
        /*007c*/ 	.word	0xffffffff


	//   ....[9]....
        /*0080*/ 	.word	0xffffffff


	//   ....[10]....
        /*0084*/ 	.word	0xffffffff


	//   ....[11]....
        /*0088*/ 	.word	0xffffffff


	//   ....[12]....
        /*008c*/ 	.word	0xffffffff


	//   ....[13]....
        /*0090*/ 	.word	0xffffffff


	//   ....[14]....
        /*0094*/ 	.word	0xffffffff


	//   ....[15]....
        /*0098*/ 	.word	0xffffffff


	//   ....[16]....
        /*009c*/ 	.word	0xffffffff


	//   ....[17]....
        /*00a0*/ 	.word	0xffffffff


	//   ....[18]....
        /*00a4*/ 	.word	0xffffffff


	//   ....[19]....
        /*00a8*/ 	.word	0xffffffff


	//   ....[20]....
        /*00ac*/ 	.word	0xffffffff


	//   ....[21]....
        /*00b0*/ 	.word	0xffffffff


	//   ....[22]....
        /*00b4*/ 	.word	0xffffffff


	//   ....[23]....
        /*00b8*/ 	.word	0xffffffff


	//   ....[24]....
        /*00bc*/ 	.word	0xffffffff


	//   ....[25]....
        /*00c0*/ 	.word	0xffffffff


	//   ....[26]....
        /*00c4*/ 	.word	0xffffffff


	//   ....[27]....
        /*00c8*/ 	.word	0xffffffff


	//   ....[28]....
        /*00cc*/ 	.word	0xffffffff


	//   ....[29]....
        /*00d0*/ 	.word	0xffffffff


	//   ....[30]....
        /*00d4*/ 	.word	0xffffffff


	//   ....[31]....
        /*00d8*/ 	.word	0xffffffff


	//   ....[32]....
        /*00dc*/ 	.word	0xffffffff


	//   ....[33]....
        /*00e0*/ 	.word	0xffffffff


	//   ....[34]....
        /*00e4*/ 	.word	0xffffffff


	//   ....[35]....
        /*00e8*/ 	.word	0xffffffff


	//   ....[36]....
        /*00ec*/ 	.word	0xffffffff


	//   ....[37]....
        /*00f0*/ 	.word	0xffffffff


	//   ....[38]....
        /*00f4*/ 	.word	0xffffffff


	//   ....[39]....
        /*00f8*/ 	.word	0xffffffff


	//   ....[40]....
        /*00fc*/ 	.word	0xffffffff


	//   ....[41]....
        /*0100*/ 	.word	0xffffffff


	//   ....[42]....
        /*0104*/ 	.word	0xffffffff


	//   ....[43]....
        /*0108*/ 	.word	0xffffffff


	//   ....[44]....
        /*010c*/ 	.word	0xffffffff


	//   ....[45]....
        /*0110*/ 	.word	0xffffffff


	//   ....[46]....
        /*0114*/ 	.word	0xffffffff


	//   ....[47]....
        /*0118*/ 	.word	0xffffffff


	//   ....[48]....
        /*011c*/ 	.word	0xffffffff


	//   ....[49]....
        /*0120*/ 	.word	0xffffffff


	//   ....[50]....
        /*0124*/ 	.word	0xffffffff


	//   ....[51]....
        /*0128*/ 	.word	0xffffffff


	//   ....[52]....
        /*012c*/ 	.word	0xffffffff


	//   ....[53]....
        /*0130*/ 	.word	0xffffffff


	//   ....[54]....
        /*0134*/ 	.word	0xffffffff


	//   ....[55]....
        /*0138*/ 	.word	0xffffffff


	//   ....[56]....
        /*013c*/ 	.word	0xffffffff


	//   ....[57]....
        /*0140*/ 	.word	0xffffffff


	//   ....[58]....
        /*0144*/ 	.word	0xffffffff


	//   ....[59]....
        /*0148*/ 	.word	0xffffffff


	//----- nvinfo : EIATTR_COOP_GROUP_INSTR_OFFSETS
	.align		4
.L_303:
        /*014c*/ 	.byte	0x04, 0x28
        /*014e*/ 	.short	(.L_305 - .L_304)


	//   ....[0]....
.L_304:
        /*0150*/ 	.word	0x00005470


	//   ....[1]....
        /*0154*/ 	.word	0x000054e0


	//   ....[2]....
        /*0158*/ 	.word	0x000055f0


	//   ....[3]....
        /*015c*/ 	.word	0x00005e60


	//   ....[4]....
        /*0160*/ 	.word	0x00005e70


	//   ....[5]....
        /*0164*/ 	.word	0x00005e80


	//   ....[6]....
        /*0168*/ 	.word	0x00005e90


	//   ....[7]....
        /*016c*/ 	.word	0x00005ea0


	//   ....[8]....
        /*0170*/ 	.word	0x00005eb0


	//   ....[9]....
        /*0174*/ 	.word	0x00005ec0


	//   ....[10]....
        /*0178*/ 	.word	0x00005ed0


	//   ....[11]....
        /*017c*/ 	.word	0x00005ee0


	//   ....[12]....
        /*0180*/ 	.word	0x00005f80


	//   ....[13]....
        /*0184*/ 	.word	0x00005f90


	//   ....[14]....
        /*0188*/ 	.word	0x00005fa0


	//   ....[15]....
        /*018c*/ 	.word	0x00005fb0


	//   ....[16]....
        /*0190*/ 	.word	0x00005fc0


	//   ....[17]....
        /*0194*/ 	.word	0x00005fd0


	//   ....[18]....
        /*0198*/ 	.word	0x00005fe0


	//   ....[19]....
        /*019c*/ 	.word	0x00005ff0


	//   ....[20]....
        /*01a0*/ 	.word	0x00006000


	//   ....[21]....
        /*01a4*/ 	.word	0x00006010


	//   ....[22]....
        /*01a8*/ 	.word	0x00006020


	//   ....[23]....
        /*01ac*/ 	.word	0x00006030


	//   ....[24]....
        /*01b0*/ 	.word	0x00006100


	//   ....[25]....
        /*01b4*/ 	.word	0x00006110


	//   ....[26]....
        /*01b8*/ 	.word	0x00006120


	//   ....[27]....
        /*01bc*/ 	.word	0x00006130


	//   ....[28]....
        /*01c0*/ 	.word	0x00006140


	//   ....[29]....
        /*01c4*/ 	.word	0x00006150


	//   ....[30]....
        /*01c8*/ 	.word	0x00006160


	//   ....[31]....
        /*01cc*/ 	.word	0x00006170


	//   ....[32]....
        /*01d0*/ 	.word	0x00006180


	//   ....[33]....
        /*01d4*/ 	.word	0x00006190


	//   ....[34]....
        /*01d8*/ 	.word	0x000061a0


	//   ....[35]....
        /*01dc*/ 	.word	0x000061b0


	//   ....[36]....
        /*01e0*/ 	.word	0x00006280


	//   ....[37]....
        /*01e4*/ 	.word	0x00006290


	//   ....[38]....
        /*01e8*/ 	.word	0x000062a0


	//   ....[39]....
        /*01ec*/ 	.word	0x000062b0


	//   ....[40]....
        /*01f0*/ 	.word	0x000062c0


	//   ....[41]....
        /*01f4*/ 	.word	0x000062d0


	//   ....[42]....
        /*01f8*/ 	.word	0x000062e0


	//   ....[43]....
        /*01fc*/ 	.word	0x000062f0


	//   ....[44]....
        /*0200*/ 	.word	0x00006300


	//   ....[45]....
        /*0204*/ 	.word	0x00006310


	//   ....[46]....
        /*0208*/ 	.word	0x00006320


	//   ....[47]....
        /*020c*/ 	.word	0x00006330


	//   ....[48]....
        /*0210*/ 	.word	0x00006400


	//   ....[49]....
        /*0214*/ 	.word	0x00006410


	//   ....[50]....
        /*0218*/ 	.word	0x00006420


	//   ....[51]....
        /*021c*/ 	.word	0x00006430


	//   ....[52]....
        /*0220*/ 	.word	0x00006440


	//   ....[53]....
        /*0224*/ 	.word	0x00006450


	//   ....[54]....
        /*0228*/ 	.word	0x00006460


	//   ....[55]....
        /*022c*/ 	.word	0x00006470


	//   ....[56]....
        /*0230*/ 	.word	0x00006480


	//   ....[57]....
        /*0234*/ 	.word	0x00006490


	//   ....[58]....
        /*0238*/ 	.word	0x000064a0


	//   ....[59]....
        /*023c*/ 	.word	0x000064b0


	//----- nvinfo : EIATTR_EXIT_INSTR_OFFSETS
	.align		4
.L_305:
        /*0240*/ 	.byte	0x04, 0x1c
        /*0242*/ 	.short	(.L_307 - .L_306)


	//   ....[0]....
.L_306:
        /*0244*/ 	.word	0x000066a0


	//   ....[1]....
        /*0248*/ 	.word	0x00006b50


	//----- nvinfo : EIATTR_MAX_THREADS
	.align		4
.L_307:
        /*024c*/ 	.byte	0x04, 0x05
        /*024e*/ 	.short	(.L_309 - .L_308)
.L_308:
        /*0250*/ 	.word	0x00000080
        /*0254*/ 	.word	0x00000001
        /*0258*/ 	.word	0x00000001
.L_309:


//--------------------- .nv.info._Z31router_gemm_kernel_float_outputI13__nv_bfloat16Li128ELi8ELi11ELi384ELi7168EEvPfPKT_S4_ --------------------------
	.section	.nv.info._Z31router_gemm_kernel_float_outputI13__nv_bfloat16Li128ELi8ELi11ELi384ELi7168EEvPfPKT_S4_,"",@"SHT_CUDA_INFO"
	.sectionflags	@""
	.align	4


	//----- nvinfo : EIATTR_CUDA_API_VERSION
	.align		4
        /*0000*/ 	.byte	0x04, 0x37
        /*0002*/ 	.short	(.L_311 - .L_310)
.L_310:
        /*0004*/ 	.word	0x00000082


	//----- nvinfo : EIATTR_SW2861232_WAR
	.align		4
.L_311:
        /*0008*/ 	.byte	0x01, 0x35
	.zero		2


	//----- nvinfo : EIATTR_PARAM_CBANK
	.align		4
        /*000c*/ 	.byte	0x04, 0x0a
        /*000e*/ 	.short	(.L_313 - .L_312)
	.align		4
.L_312:
        /*0010*/ 	.word	index@(.nv.constant0._Z31router_gemm_kernel_float_outputI13__nv_bfloat16Li128ELi8ELi11ELi384ELi7168EEvPfPKT_S4_)
        /*0014*/ 	.short	0x0160
        /*0016*/ 	.short	0x0018


	//----- nvinfo : EIATTR_CBANK_PARAM_SIZE
	.align		4
.L_313:
        /*0018*/ 	.byte	0x03, 0x19
        /*001a*/ 	.short	0x0018


	//----- nvinfo : EIATTR_KPARAM_INFO
	.align		4
        /*001c*/ 	.byte	0x04, 0x17
        /*001e*/ 	.short	(.L_315 - .L_314)
.L_314:
        /*0020*/ 	.word	0x00000000
        /*0024*/ 	.short	0x0002
        /*0026*/ 	.short	0x0010
        /*0028*/ 	.byte	0x00, 0xf0, 0x21, 0x00


	//----- nvinfo : EIATTR_KPARAM_INFO
	.align		4
.L_315:
        /*002c*/ 	.byte	0x04, 0x17
        /*002e*/ 	.short	(.L_317 - .L_316)
.L_316:
        /*0030*/ 	.word	0x00000000
        /*0034*/ 	.short	0x0001
        /*0036*/ 	.short	0x0008
        /*0038*/ 	.byte	0x00, 0xf0, 0x21, 0x00


	//----- nvinfo : EIATTR_KPARAM_INFO
	.align		4
.L_317:
        /*003c*/ 	.byte	0x04, 0x17
        /*003e*/ 	.short	(.L_319 - .L_318)
.L_318:
        /*0040*/ 	.word	0x00000000
        /*0044*/ 	.short	0x0000
        /*0046*/ 	.short	0x0000
        /*0048*/ 	.byte	0x00, 0xf0, 0x21, 0x00


	//----- nvinfo : EIATTR_MAXREG_COUNT
	.align		4
.L_319:
        /*004c*/ 	.byte	0x03, 0x1b
        /*004e*/ 	.short	0x00ff


	//----- nvinfo : EIATTR_NUM_BARRIERS
	.align		4
        /*0050*/ 	.byte	0x02, 0x4c
        /*0052*/ 	.byte	0x01
	.zero		1


	//----- nvinfo : EIATTR_MERCURY_ISA_VERSION
	.align		4
        /*0054*/ 	.byte	0x03, 0x5f
        /*0056*/ 	.short	0x0000


	//----- nvinfo : EIATTR_COOP_GROUP_MASK_REGIDS
	.align		4
        /*0058*/ 	.byte	0x04, 0x29
        /*005a*/ 	.short	(.L_321 - .L_320)


	//   ....[0]....
.L_320:
        /*005c*/ 	.word	0xffffffff


	//   ....[1]....
        /*0060*/ 	.word	0xffffffff


	//   ....[2]....
        /*0064*/ 	.word	0xffffffff


	//   ....[3]....
        /*0068*/ 	.word	0xffffffff


	//   ....[4]....
        /*006c*/ 	.word	0xffffffff


	//   ....[5]....
        /*0070*/ 	.word	0xffffffff


	//   ....[6]....
        /*0074*/ 	.word	0xffffffff


	//   ....[7]....
        /*0078*/ 	.word	0xffffffff


	//   ....[8]....
        /*007c*/ 	.word	0xffffffff


	//   ....[9]....
        /*0080*/ 	.word	0xffffffff


	//   ....[10]....
        /*0084*/ 	.word	0xffffffff


	//   ....[11]....
        /*0088*/ 	.word	0xffffffff


	//   ....[12]....
        /*008c*/ 	.word	0xffffffff


	//   ....[13]....
        /*0090*/ 	.word	0xffffffff


	//   ....[14]....
        /*0094*/ 	.word	0xffffffff


	//   ....[15]....
        /*0098*/ 	.word	0xffffffff


	//   ....[16]....
        /*009c*/ 	.word	0xffffffff


	//   ....[17]....
        /*00a0*/ 	.word	0xffffffff


	//   ....[18]....
        /*00a4*/ 	.word	0xffffffff


	//   ....[19]....
        /*00a8*/ 	.word	0xffffffff


	//   ....[20]....
        /*00ac*/ 	.word	0xffffffff


	//   ....[21]....
        /*00b0*/ 	.word	0xffffffff


	//   ....[22]....
        /*00b4*/ 	.word	0xffffffff


	//   ....[23]....
        /*00b8*/ 	.word	0xffffffff


	//   ....[24]....
        /*00bc*/ 	.word	0xffffffff


	//   ....[25]....
        /*00c0*/ 	.word	0xffffffff


	//   ....[26]....
        /*00c4*/ 	.word	0xffffffff


	//   ....[27]....
        /*00c8*/ 	.word	0xffffffff


	//   ....[28]....
        /*00cc*/ 	.word	0xffffffff


	//   ....[29]....
        /*00d0*/ 	.word	0xffffffff


	//   ....[30]....
        /*00d4*/ 	.word	0xffffffff


	//   ....[31]....
        /*00d8*/ 	.word	0xffffffff


	//   ....[32]....
        /*00dc*/ 	.word	0xffffffff


	//   ....[33]....
        /*00e0*/ 	.word	0xffffffff


	//   ....[34]....
        /*00e4*/ 	.word	0xffffffff


	//   ....[35]....
        /*00e8*/ 	.word	0xffffffff


	//   ....[36]....
        /*00ec*/ 	.word	0xffffffff


	//   ....[37]....
        /*00f0*/ 	.word	0xffffffff


	//   ....[38]....
        /*00f4*/ 	.word	0xffffffff


	//   ....[39]....
        /*00f8*/ 	.word	0xffffffff


	//   ....[40]....
        /*00fc*/ 	.word	0xffffffff


	//   ....[41]....
        /*0100*/ 	.word	0xffffffff


	//   ....[42]....
        /*0104*/ 	.word	0xffffffff


	//   ....[43]....
        /*0108*/ 	.word	0xffffffff


	//   ....[44]....
        /*010c*/ 	.word	0xffffffff


	//   ....[45]....
        /*0110*/ 	.word	0xffffffff


	//   ....[46]....
        /*0114*/ 	.word	0xffffffff


	//   ....[47]....
        /*0118*/ 	.word	0xffffffff


	//   ....[48]....
        /*011c*/ 	.word	0xffffffff


	//   ....[49]....
        /*0120*/ 	.word	0xffffffff


	//   ....[50]....
        /*0124*/ 	.word	0xffffffff


	//   ....[51]....
        /*0128*/ 	.word	0xffffffff


	//   ....[52]....
        /*012c*/ 	.word	0xffffffff


	//   ....[53]....
        /*0130*/ 	.word	0xffffffff


	//   ....[54]....
        /*0134*/ 	.word	0xffffffff


	//----- nvinfo : EIATTR_COOP_GROUP_INSTR_OFFSETS
	.align		4
.L_321:
        /*0138*/ 	.byte	0x04, 0x28
        /*013a*/ 	.short	(.L_323 - .L_322)


	//   ....[0]....
.L_322:
        /*013c*/ 	.word	0x00005690


	//   ....[1]....
        /*0140*/ 	.word	0x000056a0


	//   ....[2]....
        /*0144*/ 	.word	0x000056b0


	//   ....[3]....
        /*0148*/ 	.word	0x000056c0


	//   ....[4]....
        /*014c*/ 	.word	0x000056d0


	//   ....[5]....
        /*0150*/ 	.word	0x000056e0


	//   ....[6]....
        /*0154*/ 	.word	0x000056f0


	//   ....[7]....
        /*0158*/ 	.word	0x00005700


	//   ....[8]....
        /*015c*/ 	.word	0x00005710


	//   ....[9]....
        /*0160*/ 	.word	0x00005720


	//   ....[10]....
        /*0164*/ 	.word	0x00005730


	//   ....[11]....
        /*0168*/ 	.word	0x000057f0


	//   ....[12]....
        /*016c*/ 	.word	0x00005800


	//   ....[13]....
        /*0170*/ 	.word	0x00005810


	//   ....[14]....
        /*0174*/ 	.word	0x00005820


	//   ....[15]....
        /*0178*/ 	.word	0x00005830


	//   ....[16]....
        /*017c*/ 	.word	0x00005840


	//   ....[17]....
        /*0180*/ 	.word	0x00005850


	//   ....[18]....
        /*0184*/ 	.word	0x00005860


	//   ....[19]....
        /*0188*/ 	.word	0x00005870


	//   ....[20]....
        /*018c*/ 	.word	0x00005880


	//   ....[21]....
        /*0190*/ 	.word	0x00005890


	//   ....[22]....
        /*0194*/ 	.word	0x00005950


	//   ....[23]....
        /*0198*/ 	.word	0x00005960


	//   ....[24]....
        /*019c*/ 	.word	0x00005970


	//   ....[25]....
        /*01a0*/ 	.word	0x00005980


	//   ....[26]....
        /*01a4*/ 	.word	0x00005990


	//   ....[27]....
        /*01a8*/ 	.word	0x000059a0


	//   ....[28]....
        /*01ac*/ 	.word	0x000059b0


	//   ....[29]....
        /*01b0*/ 	.word	0x000059c0


	//   ....[30]....
        /*01b4*/ 	.word	0x000059d0


	//   ....[31]....
        /*01b8*/ 	.word	0x000059e0


	//   ....[32]....
        /*01bc*/ 	.word	0x000059f0


	//   ....[33]....
        /*01c0*/ 	.word	0x00005ab0


	//   ....[34]....
        /*01c4*/ 	.word	0x00005ac0


	//   ....[35]....
        /*01c8*/ 	.word	0x00005ad0


	//   ....[36]....
        /*01cc*/ 	.word	0x00005ae0


	//   ....[37]....
        /*01d0*/ 	.word	0x00005af0


	//   ....[38]....
        /*01d4*/ 	.word	0x00005b00


	//   ....[39]....
        /*01d8*/ 	.word	0x00005b10


	//   ....[40]....
        /*01dc*/ 	.word	0x00005b20


	//   ....[41]....
        /*01e0*/ 	.word	0x00005b30


	//   ....[42]....
        /*01e4*/ 	.word	0x00005b40


	//   ....[43]....
        /*01e8*/ 	.word	0x00005b50


	//   ....[44]....
        /*01ec*/ 	.word	0x00005c10


	//   ....[45]....
        /*01f0*/ 	.word	0x00005c20


	//   ....[46]....
        /*01f4*/ 	.word	0x00005c30


	//   ....[47]....
        /*01f8*/ 	.word	0x00005c40


	//   ....[48]....
        /*01fc*/ 	.word	0x00005c50


	//   ....[49]....
        /*0200*/ 	.word	0x00005c60


	//   ....[50]....
        /*0204*/ 	.word	0x00005c70


	//   ....[51]....
        /*0208*/ 	.word	0x00005c80


	//   ....[52]....
        /*020c*/ 	.word	0x00005c90


	//   ....[53]....
        /*0210*/ 	.word	0x00005ca0


	//   ....[54]....
        /*0214*/ 	.word	0x00005cb0


	//----- nvinfo : EIATTR_EXIT_INSTR_OFFSETS
	.align		4
.L_323:
        /*0218*/ 	.byte	0x04, 0x1c
        /*021a*/ 	.short	(.L_325 - .L_324)


	//   ....[0]....
.L_324:
        /*021c*/ 	.word	0x00005e80


	//   ....[1]....
        /*0220*/ 	.word	0x000062d0


	//----- nvinfo : EIATTR_MAX_THREADS
	.align		4
.L_325:
        /*0224*/ 	.byte	0x04, 0x05
        /*0226*/ 	.short	(.L_327 - .L_326)
.L_326:
        /*0228*/ 	.word	0x00000080
        /*022c*/ 	.word	0x00000001
        /*0230*/ 	.word	0x00000001
.L_327:


//--------------------- .nv.info._Z31router_gemm_kernel_float_outputI13__nv_bfloat16Li128ELi8ELi10ELi384ELi7168EEvPfPKT_S4_ --------------------------
	.section	.nv.info._Z31router_gemm_kernel_float_outputI13__nv_bfloat16Li128ELi8ELi10ELi384ELi7168EEvPfPKT_S4_,"",@"SHT_CUDA_INFO"
	.sectionflags	@""
	.align	4


	//----- nvinfo : EIATTR_CUDA_API_VERSION
	.align		4
        /*0000*/ 	.byte	0x04, 0x37
        /*0002*/ 	.short	(.L_329 - .L_328)
.L_328:
        /*0004*/ 	.word	0x00000082


	//----- nvinfo : EIATTR_SW2861232_WAR
	.align		4
.L_329:
        /*0008*/ 	.byte	0x01, 0x35
	.zero		2


	//----- nvinfo : EIATTR_PARAM_CBANK
	.align		4
        /*000c*/ 	.byte	0x04, 0x0a
        /*000e*/ 	.short	(.L_331 - .L_330)
	.align		4
.L_330:
        /*0010*/ 	.word	index@(.nv.constant0._Z31router_gemm_kernel_float_outputI13__nv_bfloat16Li128ELi8ELi10ELi384ELi7168EEvPfPKT_S4_)
        /*0014*/ 	.short	0x0160
        /*0016*/ 	.short	0x0018


	//----- nvinfo : EIATTR_CBANK_PARAM_SIZE
	.align		4
.L_331:
        /*0018*/ 	.byte	0x03, 0x19
        /*001a*/ 	.short	0x0018


	//----- nvinfo : EIATTR_KPARAM_INFO
	.align		4
        /*001c*/ 	.byte	0x04, 0x17
        /*001e*/ 	.short	(.L_333 - .L_332)
.L_332:
        /*0020*/ 	.word	0x00000000
        /*0024*/ 	.short	0x0002
        /*0026*/ 	.short	0x0010
        /*0028*/ 	.byte	0x00, 0xf0, 0x21, 0x00


	//----- nvinfo : EIATTR_KPARAM_INFO
	.align		4
.L_333:
        /*002c*/ 	.byte	0x04, 0x17
        /*002e*/ 	.short	(.L_335 - .L_334)
.L_334:
        /*0030*/ 	.word	0x00000000
        /*0034*/ 	.short	0x0001
        /*0036*/ 	.short	0x0008
        /*0038*/ 	.byte	0x00, 0xf0, 0x21, 0x00


	//----- nvinfo : EIATTR_KPARAM_INFO
	.align		4
.L_335:
        /*003c*/ 	.byte	0x04, 0x17
        /*003e*/ 	.short	(.L_337 - .L_336)
.L_336:
        /*0040*/ 	.word	0x00000000
        /*0044*/ 	.short	0x0000
        /*0046*/ 	.short	0x0000
        /*0048*/ 	.byte	0x00, 0xf0, 0x21, 0x00


	//----- nvinfo : EIATTR_MAXREG_COUNT
	.align		4
.L_337:
        /*004c*/ 	.byte	0x03, 0x1b
        /*004e*/ 	.short	0x00ff


	//----- nvinfo : EIATTR_NUM_BARRIERS
	.align		4
        /*0050*/ 	.byte	0x02, 0x4c
        /*0052*/ 	.byte	0x01
	.zero		1


	//----- nvinfo : EIATTR_MERCURY_ISA_VERSION
	.align		4
        /*0054*/ 	.byte	0x03, 0x5f
        /*0056*/ 	.short	0x0000


	//----- nvinfo : EIATTR_COOP_GROUP_MASK_REGIDS
	.align		4
        /*0058*/ 	.byte	0x04, 0x29
        /*005a*/ 	.short	(.L_339 - .L_338)


	//   ....[0]....
.L_338:
        /*005c*/ 	.word	0xffffffff


	//   ....[1]....
        /*0060*/ 	.word	0xffffffff


	//   ....[2]....
        /*0064*/ 	.word	0xffffffff


	//   ....[3]....
        /*0068*/ 	.word	0xffffffff


	//   ....[4]....
        /*006c*/ 	.word	0xffffffff


	//   ....[5]....
        /*0070*/ 	.word	0xffffffff


	//   ....[6]....
        /*0074*/ 	.word	0xffffffff


	//   ....[7]....
        /*0078*/ 	.word	0xffffffff


	//   ....[8]....
        /*007c*/ 	.word	0xffffffff


	//   ....[9]....
        /*0080*/ 	.word	0xffffffff


	//   ....[10]....
        /*0084*/ 	.word	0xffffffff


	//   ....[11]....
        /*0088*/ 	.word	0xffffffff


	//   ....[12]....
        /*008c*/ 	.word	0xffffffff


	//   ....[13]....
        /*0090*/ 	.word	0xffffffff


	//   ....[14]....
        /*0094*/ 	.word	0xffffffff


	//   ....[15]....
        /*0098*/ 	.word	0xffffffff


	//   ....[16]....
        /*009c*/ 	.word	0xffffffff


	//   ....[17]....
        /*00a0*/ 	.word	0xffffffff


	//   ....[18]....
        /*00a4*/ 	.word	0xffffffff


	//   ....[19]....
        /*00a8*/ 	.word	0xffffffff


	//   ....[20]....
        /*00ac*/ 	.word	0xffffffff


	//   ....[21]....
        /*00b0*/ 	.word	0xffffffff


	//   ....[22]....
        /*00b4*/ 	.word	0xffffffff


	//   ....[23]....
        /*00b8*/ 	.word	0xffffffff


	//   ....[24]....
        /*00bc*/ 	.word	0xffffffff


	//   ....[25]....
        /*00c0*/ 	.word	0xffffffff


	//   ....[26]....
        /*00c4*/ 	.word	0xffffffff


	//   ....[27]....
        /*00c8*/ 	.word	0xffffffff


	//   ....[28]....
        /*00cc*/ 	.word	0xffffffff


	//   ....[29]....
        /*00d0*/ 	.word	0xffffffff


	//   ....[30]....
        /*00d4*/ 	.word	0xffffffff


	//   ....[31]....
        /*00d8*/ 	.word	0xffffffff


	//   ....[32]....
        /*00dc*/ 	.word	0xffffffff


	//   ....[33]....
        /*00e0*/ 	.word	0xffffffff


	//   ....[34]....
        /*00e4*/ 	.word	0xffffffff


	//   ....[35]....
        /*00e8*/ 	.word	0xffffffff


	//   ....[36]....
        /*00ec*/ 	.word	0xffffffff


	//   ....[37]....
        /*00f0*/ 	.word	0xffffffff


	//   ....[38]....
        /*00f4*/ 	.word	0xffffffff


	//   ....[39]....
        /*00f8*/ 	.word	0xffffffff


	//   ....[40]....
        /*00fc*/ 	.word	0xffffffff


	//   ....[41]....
        /*0100*/ 	.word	0xffffffff


	//   ....[42]....
        /*0104*/ 	.word	0xffffffff


	//   ....[43]....
        /*0108*/ 	.word	0xffffffff


	//   ....[44]....
        /*010c*/ 	.word	0xffffffff


	//   ....[45]....
        /*0110*/ 	.word	0xffffffff


	//   ....[46]....
        /*0114*/ 	.word	0xffffffff


	//   ....[47]....
        /*0118*/ 	.word	0xffffffff


	//   ....[48]....
        /*011c*/ 	.word	0xffffffff


	//   ....[49]....
        /*0120*/ 	.word	0xffffffff


	//----- nvinfo : EIATTR_COOP_GROUP_INSTR_OFFSETS
	.align		4
.L_339:
        /*0124*/ 	.byte	0x04, 0x28
        /*0126*/ 	.short	(.L_341 - .L_340)


	//   ....[0]....
.L_340:
        /*0128*/ 	.word	0x00004f20


	//   ....[1]....
        /*012c*/ 	.word	0x00004f30


	//   ....[2]....
        /*0130*/ 	.word	0x00004f40


	//   ....[3]....
        /*0134*/ 	.word	0x00004f50


	//   ....[4]....
        /*0138*/ 	.word	0x00004f60


	//   ....[5]....
        /*013c*/ 	.word	0x00004f70


	//   ....[6]....
        /*0140*/ 	.word	0x00004f80


	//   ....[7]....
        /*0144*/ 	.word	0x00004f90


	//   ....[8]....
        /*0148*/ 	.word	0x00004fa0


	//   ....[9]....
        /*014c*/ 	.word	0x00004fb0


	//   ....[10]....
        /*0150*/ 	.word	0x00005060


	//   ....[11]....
        /*0154*/ 	.word	0x00005070


	//   ....[12]....
        /*0158*/ 	.word	0x00005080


	//   ....[13]....
        /*015c*/ 	.word	0x00005090


	//   ....[14]....
        /*0160*/ 	.word	0x000050a0


	//   ....[15]....
        /*0164*/ 	.word	0x000050b0


	//   ....[16]....
        /*0168*/ 	.word	0x000050c0


	//   ....[17]....
        /*016c*/ 	.word	0x000050d0


	//   ....[18]....
        /*0170*/ 	.word	0x000050e0


	//   ....[19]....
        /*0174*/ 	.word	0x000050f0


	//   ....[20]....
        /*0178*/ 	.word	0x000051a0


	//   ....[21]....
        /*017c*/ 	.word	0x000051b0


	//   ....[22]....
        /*0180*/ 	.word	0x000051c0


	//   ....[23]....
        /*0184*/ 	.word	0x000051d0


	//   ....[24]....
        /*0188*/ 	.word	0x000051e0


	//   ....[25]....
        /*018c*/ 	.word	0x000051f0


	//   ....[26]....
        /*0190*/ 	.word	0x00005200


	//   ....[27]....
        /*0194*/ 	.word	0x00005210


	//   ....[28]....
        /*0198*/ 	.word	0x00005220


	//   ....[29]....
        /*019c*/ 	.word	0x00005230


	//   ....[30]....
        /*01a0*/ 	.word	0x000052e0


	//   ....[31]....
        /*01a4*/ 	.word	0x000052f0


	//   ....[32]....
        /*01a8*/ 	.word	0x00005300


	//   ....[33]....
        /*01ac*/ 	.word	0x00005310


	//   ....[34]....
        /*01b0*/ 	.word	0x00005320


	//   ....[35]....
        /*01b4*/ 	.word	0x00005330


	//   ....[36]....
        /*01b8*/ 	.word	0x00005340


	//   ....[37]....
        /*01bc*/ 	.word	0x00005350


	//   ....[38]....
        /*01c0*/ 	.word	0x00005360


	//   ....[39]....
        /*01c4*/ 	.word	0x00005370


	//   ....[40]....
        /*01c8*/ 	.word	0x00005420


	//   ....[41]....
        /*01cc*/ 	.word	0x00005430


	//   ....[42]....
        /*01d0*/ 	.word	0x00005440


	//   ....[43]....
        /*01d4*/ 	.word	0x00005450


	//   ....[44]....
        /*01d8*/ 	.word	0x00005460


	//   ....[45]....
        /*01dc*/ 	.word	0x00005470


	//   ....[46]....
        /*01e0*/ 	.word	0x00005480


	//   ....[47]....
        /*01e4*/ 	.word	0x00005490


	//   ....[48]....
        /*01e8*/ 	.word	0x000054a0


	//   ....[49]....
        /*01ec*/ 	.word	0x000054b0


	//----- nvinfo : EIATTR_EXIT_INSTR_OFFSETS
	.align		4
.L_341:
        /*01f0*/ 	.byte	0x04, 0x1c
        /*01f2*/ 	.short	(.L_343 - .L_342)


	//   ....[0]....
.L_342:
        /*01f4*/ 	.word	0x00005660


	//   ....[1]....
        /*01f8*/ 	.word	0x00005a50


	//----- nvinfo : EIATTR_MAX_THREADS
	.align		4
.L_343:
        /*01fc*/ 	.byte	0x04, 0x05
        /*01fe*/ 	.short	(.L_345 - .L_344)
.L_344:
        /*0200*/ 	.word	0x00000080
        /*0204*/ 	.word	0x00000001
        /*0208*/ 	.word	0x00000001
.L_345:


//--------------------- .nv.info._Z31router_gemm_kernel_float_outputI13__nv_bfloat16Li128ELi8ELi9ELi384ELi7168EEvPfPKT_S4_ --------------------------
	.section	.nv.info._Z31router_gemm_kernel_float_outputI13__nv_bfloat16Li128ELi8ELi9ELi384ELi7168EEvPfPKT_S4_,"",@"SHT_CUDA_INFO"
	.sectionflags	@""
	.align	4


	//----- nvinfo : EIATTR_CUDA_API_VERSION
	.align		4
        /*0000*/ 	.byte	0x04, 0x37
        /*0002*/ 	.short	(.L_347 - .L_346)
.L_346:
        /*0004*/ 	.word	0x00000082


	//----- nvinfo : EIATTR_SW2861232_WAR
	.align		4
.L_347:
        /*0008*/ 	.byte	0x01, 0x35
	.zero		2


	//----- nvinfo : EIATTR_PARAM_CBANK
	.align		4
        /*000c*/ 	.byte	0x04, 0x0a
        /*000e*/ 	.short	(.L_349 - .L_348)
	.align		4
.L_348:
        /*0010*/ 	.word	index@(.nv.constant0._Z31router_gemm_kernel_float_outputI13__nv_bfloat16Li128ELi8ELi9ELi384ELi7168EEvPfPKT_S4_)
        /*0014*/ 	.short	0x0160
        /*0016*/ 	.short	0x0018


	//----- nvinfo : EIATTR_CBANK_PARAM_SIZE
	.align		4
.L_349:
        /*0018*/ 	.byte	0x03, 0x19
        /*001a*/ 	.short	0x0018


	//----- nvinfo : EIATTR_KPARAM_INFO
	.align		4
        /*001c*/ 	.byte	0x04, 0x17
        /*001e*/ 	.short	(.L_351 - .L_350)
.L_350:
        /*0020*/ 	.word	0x00000000
        /*0024*/ 	.short	0x0002
        /*0026*/ 	.short	0x0010
        /*0028*/ 	.byte	0x00, 0xf0, 0x21, 0x00


	//----- nvinfo : EIATTR_KPARAM_INFO
	.align		4
.L_351:
        /*002c*/ 	.byte	0x04, 0x17
        /*002e*/ 	.short	(.L_353 - .L_352)
.L_352:
        /*0030*/ 	.word	0x00000000
        /*0034*/ 	.short	0x0001
        /*0036*/ 	.short	0x0008
        /*0038*/ 	.byte	0x00, 0xf0, 0x21, 0x00


	//----- nvinfo : EIATTR_KPARAM_INFO
	.align		4
.L_353:
        /*003c*/ 	.byte	0x04, 0x17
        /*003e*/ 	.short	(.L_355 - .L_354)
.L_354:
        /*0040*/ 	.word	0x00000000
        /*0044*/ 	.short	0x0000
        /*0046*/ 	.short	0x0000
        /*0048*/ 	.byte	0x00, 0xf0, 0x21, 0x00


	//----- nvinfo : EIATTR_MAXREG_COUNT
	.align		4
.L_355:
        /*004c*/ 	.byte	0x03, 0x1b
        /*004e*/ 	.short	0x00ff


	//----- nvinfo : EIATTR_NUM_BARRIERS
	.align		4
        /*0050*/ 	.byte	0x02, 0x4c
        /*0052*/ 	.byte	0x01
	.zero		1


	//----- nvinfo : EIATTR_MERCURY_ISA_VERSION
	.align		4
        /*0054*/ 	.byte	0x03, 0x5f
        /*0056*/ 	.short	0x0000


	//----- nvinfo : EIATTR_COOP_GROUP_MASK_REGIDS
	.align		4
        /*0058*/ 	.byte	0x04, 0x29
        /*005a*/ 	.short	(.L_357 - .L_356)


	//   ....[0]....
.L_356:
        /*005c*/ 	.word	0xffffffff


	//   ....[1]....
        /*0060*/ 	.word	0xffffffff


	//   ....[2]....
        /*0064*/ 	.word	0xffffffff


	//   ....[3]....
        /*0068*/ 	.word	0xffffffff


	//   ....[4]....
        /*006c*/ 	.word	0xffffffff


	//   ....[5]....
        /*0070*/ 	.word	0xffffffff


	//   ....[6]....
        /*0074*/ 	.word	0xffffffff


	//   ....[7]....
        /*0078*/ 	.word	0xffffffff


	//   ....[8]....
        /*007c*/ 	.word	0xffffffff


	//   ....[9]....
        /*0080*/ 	.word	0xffffffff


	//   ....[10]....
        /*0084*/ 	.word	0xffffffff


	//   ....[11]....
        /*0088*/ 	.word	0xffffffff


	//   ....[12]....
        /*008c*/ 	.word	0xffffffff


	//   ....[13]....
        /*0090*/ 	.word	0xffffffff


	//   ....[14]....
        /*0094*/ 	.word	0xffffffff


	//   ....[15]....
        /*0098*/ 	.word	0xffffffff


	//   ....[16]....
        /*009c*/ 	.word	0xffffffff


	//   ....[17]....
        /*00a0*/ 	.word	0xffffffff


	//   ....[18]....
        /*00a4*/ 	.word	0xffffffff


	//   ....[19]....
        /*00a8*/ 	.word	0xffffffff


	//   ....[20]....
        /*00ac*/ 	.word	0xffffffff


	//   ....[21]....
        /*00b0*/ 	.word	0xffffffff


	//   ....[22]....
        /*00b4*/ 	.word	0xffffffff


	//   ....[23]....
        /*00b8*/ 	.word	0xffffffff


	//   ....[24]....
        /*00bc*/ 	.word	0xffffffff


	//   ....[25]....
        /*00c0*/ 	.word	0xffffffff


	//   ....[26]....
        /*00c4*/ 	.word	0xffffffff


	//   ....[27]....
        /*00c8*/ 	.word	0xffffffff


	//   ....[28]....
        /*00cc*/ 	.word	0xffffffff


	//   ....[29]....
        /*00d0*/ 	.word	0xffffffff


	//   ....[30]....
        /*00d4*/ 	.word	0xffffffff


	//   ....[31]....
        /*00d8*/ 	.word	0xffffffff


	//   ....[32]....
        /*00dc*/ 	.word	0xffffffff


	//   ....[33]....
        /*00e0*/ 	.word	0xffffffff


	//   ....[34]....
        /*00e4*/ 	.word	0xffffffff


	//   ....[35]....
        /*00e8*/ 	.word	0xffffffff


	//   ....[36]....
        /*00ec*/ 	.word	0xffffffff


	//   ....[37]....
        /*00f0*/ 	.word	0xffffffff


	//   ....[38]....
        /*00f4*/ 	.word	0xffffffff


	//   ....[39]....
        /*00f8*/ 	.word	0xffffffff


	//   ....[40]....
        /*00fc*/ 	.word	0xffffffff


	//   ....[41]....
        /*0100*/ 	.word	0xffffffff


	//   ....[42]....
        /*0104*/ 	.word	0xffffffff


	//   ....[43]....
        /*0108*/ 	.word	0xffffffff


	//   ....[44]....
        /*010c*/ 	.word	0xffffffff


	//----- nvinfo : EIATTR_COOP_GROUP_INSTR_OFFSETS
	.align		4
.L_357:
        /*0110*/ 	.byte	0x04, 0x28
        /*0112*/ 	.short	(.L_359 - .L_358)


	//   ....[0]....
.L_358:
        /*0114*/ 	.word	0x000047b0


	//   ....[1]....
        /*0118*/ 	.word	0x000047c0


	//   ....[2]....
        /*011c*/ 	.word	0x000047d0


	//   ....[3]....
        /*0120*/ 	.word	0x000047e0


	//   ....[4]....
        /*0124*/ 	.word	0x000047f0


	//   ....[5]....
        /*0128*/ 	.word	0x00004800


	//   ....[6]....
        /*012c*/ 	.word	0x00004810


	//   ....[7]....
        /*0130*/ 	.word	0x00004820


	//   ....[8]....
        /*0134*/ 	.word	0x00004830


	//   ....[9]....
        /*0138*/ 	.word	0x000048d0


	//   ....[10]....
        /*013c*/ 	.word	0x000048e0


	//   ....[11]....
        /*0140*/ 	.word	0x000048f0


	//   ....[12]....
        /*0144*/ 	.word	0x00004900


	//   ....[13]....
        /*0148*/ 	.word	0x00004910


	//   ....[14]....
        /*014c*/ 	.word	0x00004920


	//   ....[15]....
        /*0150*/ 	.word	0x00004930


	//   ....[16]....
        /*0154*/ 	.word	0x00004940


	//   ....[17]....
        /*0158*/ 	.word	0x00004950


	//   ....[18]....
        /*015c*/ 	.word	0x000049f0


	//   ....[19]....
        /*0160*/ 	.word	0x00004a00


	//   ....[20]....
        /*0164*/ 	.word	0x00004a10


	//   ....[21]....
        /*0168*/ 	.word	0x00004a20


	//   ....[22]....
        /*016c*/ 	.word	0x00004a30


	//   ....[23]....
        /*0170*/ 	.word	0x00004a40


	//   ....[24]....
        /*0174*/ 	.word	0x00004a50


	//   ....[25]....
        /*0178*/ 	.word	0x00004a60


	//   ....[26]....
        /*017c*/ 	.word	0x00004a70


	//   ....[27]....
        /*0180*/ 	.word	0x00004b10


	//   ....[28]....
        /*0184*/ 	.word	0x00004b20


	//   ....[29]....
        /*0188*/ 	.word	0x00004b30


	//   ....[30]....
        /*018c*/ 	.word	0x00004b40


	//   ....[31]....
        /*0190*/ 	.word	0x00004b50


	//   ....[32]....
        /*0194*/ 	.word	0x00004b60


	//   ....[33]....
        /*0198*/ 	.word	0x00004b70


	//   ....[34]....
        /*019c*/ 	.word	0x00004b80


	//   ....[35]....
        /*01a0*/ 	.word	0x00004b90


	//   ....[36]....
        /*01a4*/ 	.word	0x00004c30


	//   ....[37]....
        /*01a8*/ 	.word	0x00004c40


	//   ....[38]....
        /*01ac*/ 	.word	0x00004c50


	//   ....[39]....
        /*01b0*/ 	.word	0x00004c60


	//   ....[40]....
        /*01b4*/ 	.word	0x00004c70


	//   ....[41]....
        /*01b8*/ 	.word	0x00004c80


	//   ....[42]....
        /*01bc*/ 	.word	0x00004c90


	//   ....[43]....
        /*01c0*/ 	.word	0x00004ca0


	//   ....[44]....
        /*01c4*/ 	.word	0x00004cb0


	//----- nvinfo : EIATTR_EXIT_INSTR_OFFSETS
	.align		4
.L_359:
        /*01c8*/ 	.byte	0x04, 0x1c
        /*01ca*/ 	.short	(.L_361 - .L_360)


	//   ....[0]....
.L_360:
        /*01cc*/ 	.word	0x00004e40


	//   ....[1]....
        /*01d0*/ 	.word	0x000051d0


	//----- nvinfo : EIATTR_MAX_THREADS
	.align		4
.L_361:
        /*01d4*/ 	.byte	0x04, 0x05
        /*01d6*/ 	.short	(.L_363 - .L_362)
.L_362:
        /*01d8*/ 	.word	0x00000080
        /*01dc*/ 	.word	0x00000001
        /*01e0*/ 	.word	0x00000001
.L_363:


//--------------------- .nv.info._Z31router_gemm_kernel_float_outputI13__nv_bfloat16Li128ELi8ELi8ELi384ELi7168EEvPfPKT_S4_ --------------------------
	.section	.nv.info._Z31router_gemm_kernel_float_outputI13__nv_bfloat16Li128ELi8ELi8ELi384ELi7168EEvPfPKT_S4_,"",@"SHT_CUDA_INFO"
	.sectionflags	@""
	.align	4


	//----- nvinfo : EIATTR_CUDA_API_VERSION
	.align		4
        /*0000*/ 	.byte	0x04, 0x37
        /*0002*/ 	.short	(.L_365 - .L_364)
.L_364:
        /*0004*/ 	.word	0x00000082


	//----- nvinfo : EIATTR_SW2861232_WAR
	.align		4
.L_365:
        /*0008*/ 	.byte	0x01, 0x35
	.zero		2


	//----- nvinfo : EIATTR_PARAM_CBANK
	.align		4
        /*000c*/ 	.byte	0x04, 0x0a
        /*000e*/ 	.short	(.L_367 - .L_366)
	.align		4
.L_366:
        /*0010*/ 	.word	index@(.nv.constant0._Z31router_gemm_kernel_float_outputI13__nv_bfloat16Li128ELi8ELi8ELi384ELi7168EEvPfPKT_S4_)
        /*0014*/ 	.short	0x0160
        /*0016*/ 	.short	0x0018


	//----- nvinfo : EIATTR_CBANK_PARAM_SIZE
	.align		4
.L_367:
        /*0018*/ 	.byte	0x03, 0x19
        /*001a*/ 	.short	0x0018


	//----- nvinfo : EIATTR_KPARAM_INFO
	.align		4
        /*001c*/ 	.byte	0x04, 0x17
        /*001e*/ 	.short	(.L_369 - .L_368)
.L_368:
        /*0020*/ 	.word	0x00000000
        /*0024*/ 	.short	0x0002
        /*0026*/ 	.short	0x0010
        /*0028*/ 	.byte	0x00, 0xf0, 0x21, 0x00


	//----- nvinfo : EIATTR_KPARAM_INFO
	.align		4
.L_369:
        /*002c*/ 	.byte	0x04, 0x17
        /*002e*/ 	.short	(.L_371 - .L_370)
.L_370:
        /*0030*/ 	.word	0x00000000
        /*0034*/ 	.short	0x0001
        /*0036*/ 	.short	0x0008
        /*0038*/ 	.byte	0x00, 0xf0, 0x21, 0x00


	//----- nvinfo : EIATTR_KPARAM_INFO
	.align		4
.L_371:
        /*003c*/ 	.byte	0x04, 0x17
        /*003e*/ 	.short	(.L_373 - .L_372)
.L_372:
        /*0040*/ 	.word	0x00000000
        /*0044*/ 	.short	0x0000
        /*0046*/ 	.short	0x0000
        /*0048*/ 	.byte	0x00, 0xf0, 0x21, 0x00


	//----- nvinfo : EIATTR_MAXREG_COUNT
	.align		4
.L_373:
        /*004c*/ 	.byte	0x03, 0x1b
        /*004e*/ 	.short	0x00ff


	//----- nvinfo : EIATTR_NUM_BARRIERS
	.align		4
        /*0050*/ 	.byte	0x02, 0x4c
        /*0052*/ 	.byte	0x01
	.zero		1


	//----- nvinfo : EIATTR_MERCURY_ISA_VERSION
	.align		4
        /*0054*/ 	.byte	0x03, 0x5f
        /*0056*/ 	.short	0x0000


	//----- nvinfo : EIATTR_COOP_GROUP_MASK_REGIDS
	.align		4
        /*0058*/ 	.byte	0x04, 0x29
        /*005a*/ 	.short	(.L_375 - .L_374)


	//   ....[0]....
.L_374:
        /*005c*/ 	.word	0xffffffff


	//   ....[1]....
        /*0060*/ 	.word	0xffffffff


	//   ....[2]....
        /*0064*/ 	.word	0xffffffff


	//   ....[3]....
        /*0068*/ 	.word	0xffffffff


	//   ....[4]....
        /*006c*/ 	.word	0xffffffff


	//   ....[5]....
        /*0070*/ 	.word	0xffffffff


	//   ....[6]....
        /*0074*/ 	.word	0xffffffff


	//   ....[7]....
        /*0078*/ 	.word	0xffffffff


	//   ....[8]....
        /*007c*/ 	.word	0xffffffff


	//   ....[9]....
        /*0080*/ 	.word	0xffffffff


	//   ....[10]....
        /*0084*/ 	.word	0xffffffff


	//   ....[11]....
        /*0088*/ 	.word	0xffffffff


	//   ....[12]....
        /*008c*/ 	.word	0xffffffff


	//   ....[13]....
        /*0090*/ 	.word	0xffffffff


	//   ....[14]....
        /*0094*/ 	.word	0xffffffff


	//   ....[15]....
        /*0098*/ 	.word	0xffffffff


	//   ....[16]....
        /*009c*/ 	.word	0xffffffff


	//   ....[17]....
        /*00a0*/ 	.word	0xffffffff


	//   ....[18]....
        /*00a4*/ 	.word	0xffffffff


	//   ....[19]....
        /*00a8*/ 	.word	0xffffffff


	//   ....[20]....
        /*00ac*/ 	.word	0xffffffff


	//   ....[21]....
        /*00b0*/ 	.word	0xffffffff


	//   ....[22]....
        /*00b4*/ 	.word	0xffffffff


	//   ....[23]....
        /*00b8*/ 	.word	0xffffffff


	//   ....[24]....
        /*00bc*/ 	.word	0xffffffff


	//   ....[25]....
        /*00c0*/ 	.word	0xffffffff


	//   ....[26]....
        /*00c4*/ 	.word	0xffffffff


	//   ....[27]....
        /*00c8*/ 	.word	0xffffffff


	//   ....[28]....
        /*00cc*/ 	.word	0xffffffff


	//   ....[29]....
        /*00d0*/ 	.word	0xffffffff


	//   ....[30]....
        /*00d4*/ 	.word	0xffffffff


	//   ....[31]....
        /*00d8*/ 	.word	0xffffffff


	//   ....[32]....
        /*00dc*/ 	.word	0xffffffff


	//   ....[33]....
        /*00e0*/ 	.word	0xffffffff


	//   ....[34]....
        /*00e4*/ 	.word	0xffffffff


	//   ....[35]....
        /*00e8*/ 	.word	0xffffffff


	//   ....[36]....
        /*00ec*/ 	.word	0xffffffff


	//   ....[37]....
        /*00f0*/ 	.word	0xffffffff


	//   ....[38]....
        /*00f4*/ 	.word	0xffffffff


	//   ....[39]....
        /*00f8*/ 	.word	0xffffffff


	//----- nvinfo : EIATTR_COOP_GROUP_INSTR_OFFSETS
	.align		4
.L_375:
        /*00fc*/ 	.byte	0x04, 0x28
        /*00fe*/ 	.short	(.L_377 - .L_376)


	//   ....[0]....
.L_376:
        /*0100*/ 	.word	0x00004040


	//   ....[1]....
        /*0104*/ 	.word	0x00004050


	//   ....[2]....
        /*0108*/ 	.word	0x00004060


	//   ....[3]....
        /*010c*/ 	.word	0x00004070


	//   ....[4]....
        /*0110*/ 	.word	0x00004080


	//   ....[5]....
        /*0114*/ 	.word	0x00004090


	//   ....[6]....
        /*0118*/ 	.word	0x000040a0


	//   ....[7]....
        /*011c*/ 	.word	0x000040b0


	//   ....[8]....
        /*0120*/ 	.word	0x00004140


	//   ....[9]....
        /*0124*/ 	.word	0x00004150


	//   ....[10]....
        /*0128*/ 	.word	0x00004160


	//   ....[11]....
        /*012c*/ 	.word	0x00004170


	//   ....[12]....
        /*0130*/ 	.word	0x00004180


	//   ....[13]....
        /*0134*/ 	.word	0x00004190


	//   ....[14]....
        /*0138*/ 	.word	0x000041a0


	//   ....[15]....
        /*013c*/ 	.word	0x000041b0


	//   ....[16]....
        /*0140*/ 	.word	0x00004240


	//   ....[17]....
        /*0144*/ 	.word	0x00004250


	//   ....[18]....
        /*0148*/ 	.word	0x00004260


	//   ....[19]....
        /*014c*/ 	.word	0x00004270


	//   ....[20]....
        /*0150*/ 	.word	0x00004280


	//   ....[21]....
        /*0154*/ 	.word	0x00004290


	//   ....[22]....
        /*0158*/ 	.word	0x000042a0


	//   ....[23]....
        /*015c*/ 	.word	0x000042b0


	//   ....[24]....
        /*0160*/ 	.word	0x00004340


	//   ....[25]....
        /*0164*/ 	.word	0x00004350


	//   ....[26]....
        /*0168*/ 	.word	0x00004360


	//   ....[27]....
        /*016c*/ 	.word	0x00004370


	//   ....[28]....
        /*0170*/ 	.word	0x00004380


	//   ....[29]....
        /*0174*/ 	.word	0x00004390


	//   ....[30]....
        /*0178*/ 	.word	0x000043a0


	//   ....[31]....
        /*017c*/ 	.word	0x000043b0


	//   ....[32]....
        /*0180*/ 	.word	0x00004440


	//   ....[33]....
        /*0184*/ 	.word	0x00004450


	//   ....[34]....
        /*0188*/ 	.word	0x00004460


	//   ....[35]....
        /*018c*/ 	.word	0x00004470


	//   ....[36]....
        /*0190*/ 	.word	0x00004480


	//   ....[37]....
        /*0194*/ 	.word	0x00004490


	//   ....[38]....
        /*0198*/ 	.word	0x000044a0


	//   ....[39]....
        /*019c*/ 	.word	0x000044b0


	//----- nvinfo : EIATTR_EXIT_INSTR_OFFSETS
	.align		4
.L_377:
        /*01a0*/ 	.byte	0x04, 0x1c
        /*01a2*/ 	.short	(.L_379 - .L_378)


	//   ....[0]....
.L_378:
        /*01a4*/ 	.word	0x00004620


	//   ....[1]....
        /*01a8*/ 	.word	0x00004950


	//----- nvinfo : EIATTR_MAX_THREADS
	.align		4
.L_379:
        /*01ac*/ 	.byte	0x04, 0x05
        /*01ae*/ 	.short	(.L_381 - .L_380)
.L_380:
        /*01b0*/ 	.word	0x00000080
        /*01b4*/ 	.word	0x00000001
        /*01b8*/ 	.word	0x00000001
.L_381:


//--------------------- .nv.info._Z31router_gemm_kernel_float_outputI13__nv_bfloat16Li128ELi8ELi7ELi384ELi7168EEvPfPKT_S4_ --------------------------
	.section	.nv.info._Z31router_gemm_kernel_float_outputI13__nv_bfloat16Li128ELi8ELi7ELi384ELi7168EEvPfPKT_S4_,"",@"SHT_CUDA_INFO"
	.sectionflags	@""
	.align	4


	//----- nvinfo : EIATTR_CUDA_API_VERSION
	.align		4
        /*0000*/ 	.byte	0x04, 0x37
        /*0002*/ 	.short	(.L_383 - .L_382)
.L_382:
        /*0004*/ 	.word	0x00000082


	//----- nvinfo : EIATTR_SW2861232_WAR
	.align		4
.L_383:
        /*0008*/ 	.byte	0x01, 0x35
	.zero		2


	//----- nvinfo : EIATTR_PARAM_CBANK
	.align		4
        /*000c*/ 	.byte	0x04, 0x0a
        /*000e*/ 	.short	(.L_385 - .L_384)
	.align		4
.L_384:
        /*0010*/ 	.word	index@(.nv.constant0._Z31router_gemm_kernel_float_outputI13__nv_bfloat16Li128ELi8ELi7ELi384ELi7168EEvPfPKT_S4_)
        /*0014*/ 	.short	0x0160
        /*0016*/ 	.short	0x0018


	//----- nvinfo : EIATTR_CBANK_PARAM_SIZE
	.align		4
.L_385:
        /*0018*/ 	.byte	0x03, 0x19
        /*001a*/ 	.short	0x0018


	//----- nvinfo : EIATTR_KPARAM_INFO
	.align		4
        /*001c*/ 	.byte	0x04, 0x17
        /*001e*/ 	.short	(.L_387 - .L_386)
.L_386:
        /*0020*/ 	.word	0x00000000
        /*0024*/ 	.short	0x0002
        /*0026*/ 	.short	0x0010
        /*0028*/ 	.byte	0x00, 0xf0, 0x21, 0x00


	//----- nvinfo : EIATTR_KPARAM_INFO
	.align		4
.L_387:
        /*002c*/ 	.byte	0x04, 0x17
        /*002e*/ 	.short	(.L_389 - .L_388)
.L_388:
        /*0030*/ 	.word	0x00000000
        /*0034*/ 	.short	0x0001
        /*0036*/ 	.short	0x0008
        /*0038*/ 	.byte	0x00, 0xf0, 0x21, 0x00


	//----- nvinfo : EIATTR_KPARAM_INFO
	.align		4
.L_389:
        /*003c*/ 	.byte	0x04, 0x17
        /*003e*/ 	.short	(.L_391 - .L_390)
.L_390:
        /*0040*/ 	.word	0x00000000
        /*0044*/ 	.short	0x0000
        /*0046*/ 	.short	0x0000
        /*0048*/ 	.byte	0x00, 0xf0, 0x21, 0x00


	//----- nvinfo : EIATTR_MAXREG_COUNT
	.align		4
.L_391:
        /*004c*/ 	.byte	0x03, 0x1b
        /*004e*/ 	.short	0x00ff


	//----- nvinfo : EIATTR_NUM_BARRIERS
	.align		4
        /*0050*/ 	.byte	0x02, 0x4c
        /*0052*/ 	.byte	0x01
	.zero		1


	//----- nvinfo : EIATTR_MERCURY_ISA_VERSION
	.align		4
        /*0054*/ 	.byte	0x03, 0x5f
        /*0056*/ 	.short	0x0000


	//----- nvinfo : EIATTR_COOP_GROUP_MASK_REGIDS
	.align		4
        /*0058*/ 	.byte	0x04, 0x29
        /*005a*/ 	.short	(.L_393 - .L_392)


	//   ....[0]....
.L_392:
        /*005c*/ 	.word	0xffffffff


	//   ....[1]....
        /*0060*/ 	.word	0xffffffff


	//   ....[2]....
        /*0064*/ 	.word	0xffffffff


	//   ....[3]....
        /*0068*/ 	.word	0xffffffff


	//   ....[4]....
        /*006c*/ 	.word	0xffffffff


	//   ....[5]....
        /*0070*/ 	.word	0xffffffff


	//   ....[6]....
        /*0074*/ 	.word	0xffffffff


	//   ....[7]....
        /*0078*/ 	.word	0xffffffff


	//   ....[8]....
        /*007c*/ 	.word	0xffffffff


	//   ....[9]....
        /*0080*/ 	.word	0xffffffff


	//   ....[10]....
        /*0084*/ 	.word	0xffffffff


	//   ....[11]....
        /*0088*/ 	.word	0xffffffff


	//   ....[12]....
        /*008c*/ 	.word	0xffffffff


	//   ....[13]....
        /*0090*/ 	.word	0xffffffff


	//   ....[14]....
        /*0094*/ 	.word	0xffffffff


	//   ....[15]....
        /*0098*/ 	.word	0xffffffff


	//   ....[16]....
        /*009c*/ 	.word	0xffffffff


	//   ....[17]....
        /*00a0*/ 	.word	0xffffffff


	//   ....[18]....
        /*00a4*/ 	.word	0xffffffff


	//   ....[19]....
        /*00a8*/ 	.word	0xffffffff


	//   ....[20]....
        /*00ac*/ 	.word	0xffffffff


	//   ....[21]....
        /*00b0*/ 	.word	0xffffffff


	//   ....[22]....
        /*00b4*/ 	.word	0xffffffff


	//   ....[23]....
        /*00b8*/ 	.word	0xffffffff


	//   ....[24]....
        /*00bc*/ 	.word	0xffffffff


	//   ....[25]....
        /*00c0*/ 	.word	0xffffffff


	//   ....[26]....
        /*00c4*/ 	.word	0xffffffff


	//   ....[27]....
        /*00c8*/ 	.word	0xffffffff


	//   ....[28]....
        /*00cc*/ 	.word	0xffffffff


	//   ....[29]....
        /*00d0*/ 	.word	0xffffffff


	//   ....[30]....
        /*00d4*/ 	.word	0xffffffff


	//   ....[31]....
        /*00d8*/ 	.word	0xffffffff


	//   ....[32]....
        /*00dc*/ 	.word	0xffffffff


	//   ....[33]....
        /*00e0*/ 	.word	0xffffffff


	//   ....[34]....
        /*00e4*/ 	.word	0xffffffff


	//----- nvinfo : EIATTR_COOP_GROUP_INSTR_OFFSETS
	.align		4
.L_393:
        /*00e8*/ 	.byte	0x04, 0x28
        /*00ea*/ 	.short	(.L_395 - .L_394)


	//   ....[0]....
.L_394:
        /*00ec*/ 	.word	0x000038d0


	//   ....[1]....
        /*00f0*/ 	.word	0x000038e0


	//   ....[2]....
        /*00f4*/ 	.word	0x000038f0


	//   ....[3]....
        /*00f8*/ 	.word	0x00003900


	//   ....[4]....
        /*00fc*/ 	.word	0x00003910


	//   ....[5]....
        /*0100*/ 	.word	0x00003920


	//   ....[6]....
        /*0104*/ 	.word	0x00003930


	//   ....[7]....
        /*0108*/ 	.word	0x000039b0


	//   ....[8]....
        /*010c*/ 	.word	0x000039c0


	//   ....[9]....
        /*0110*/ 	.word	0x000039d0


	//   ....[10]....
        /*0114*/ 	.word	0x000039e0


	//   ....[11]....
        /*0118*/ 	.word	0x000039f0


	//   ....[12]....
        /*011c*/ 	.word	0x00003a00


	//   ....[13]....
        /*0120*/ 	.word	0x00003a10


	//   ....[14]....
        /*0124*/ 	.word	0x00003a90


	//   ....[15]....
        /*0128*/ 	.word	0x00003aa0


	//   ....[16]....
        /*012c*/ 	.word	0x00003ab0


	//   ....[17]....
        /*0130*/ 	.word	0x00003ac0


	//   ....[18]....
        /*0134*/ 	.word	0x00003ad0


	//   ....[19]....
        /*0138*/ 	.word	0x00003ae0


	//   ....[20]....
        /*013c*/ 	.word	0x00003af0


	//   ....[21]....
        /*0140*/ 	.word	0x00003b70


	//   ....[22]....
        /*0144*/ 	.word	0x00003b80


	//   ....[23]....
        /*0148*/ 	.word	0x00003b90


	//   ....[24]....
        /*014c*/ 	.word	0x00003ba0


	//   ....[25]....
        /*0150*/ 	.word	0x00003bb0


	//   ....[26]....
        /*0154*/ 	.word	0x00003bc0


	//   ....[27]....
        /*0158*/ 	.word	0x00003bd0


	//   ....[28]....
        /*015c*/ 	.word	0x00003c50


	//   ....[29]....
        /*0160*/ 	.word	0x00003c60


	//   ....[30]....
        /*0164*/ 	.word	0x00003c70


	//   ....[31]....
        /*0168*/ 	.word	0x00003c80


	//   ....[32]....
        /*016c*/ 	.word	0x00003c90


	//   ....[33]....
        /*0170*/ 	.word	0x00003ca0


	//   ....[34]....
        /*0174*/ 	.word	0x00003cb0


	//----- nvinfo : EIATTR_EXIT_INSTR_OFFSETS
	.align		4
.L_395:
        /*0178*/ 	.byte	0x04, 0x1c
        /*017a*/ 	.short	(.L_397 - .L_396)


	//   ....[0]....
.L_396:
        /*017c*/ 	.word	0x00003e00


	//   ....[1]....
        /*0180*/ 	.word	0x000040d0


	//----- nvinfo : EIATTR_MAX_THREADS
	.align		4
.L_397:
        /*0184*/ 	.byte	0x04, 0x05
        /*0186*/ 	.short	(.L_399 - .L_398)
.L_398:
        /*0188*/ 	.word	0x00000080
        /*018c*/ 	.word	0x00000001
        /*0190*/ 	.word	0x00000001
.L_399:


//--------------------- .nv.info._Z31router_gemm_kernel_float_outputI13__nv_bfloat16Li128ELi8ELi6ELi384ELi7168EEvPfPKT_S4_ --------------------------
	.section	.nv.info._Z31router_gemm_kernel_float_outputI13__nv_bfloat16Li128ELi8ELi6ELi384ELi7168EEvPfPKT_S4_,"",@"SHT_CUDA_INFO"
	.sectionflags	@""
	.align	4


	//----- nvinfo : EIATTR_CUDA_API_VERSION
	.align		4
        /*0000*/ 	.byte	0x04, 0x37
        /*0002*/ 	.short	(.L_401 - .L_400)
.L_400:
        /*0004*/ 	.word	0x00000082


	//----- nvinfo : EIATTR_SW2861232_WAR
	.align		4
.L_401:
        /*0008*/ 	.byte	0x01, 0x35
	.zero		2


	//----- nvinfo : EIATTR_PARAM_CBANK
	.align		4
        /*000c*/ 	.byte	0x04, 0x0a
        /*000e*/ 	.short	(.L_403 - .L_402)
	.align		4
.L_402:
        /*0010*/ 	.word	index@(.nv.constant0._Z31router_gemm_kernel_float_outputI13__nv_bfloat16Li128ELi8ELi6ELi384ELi7168EEvPfPKT_S4_)
        /*0014*/ 	.short	0x0160
        /*0016*/ 	.short	0x0018


	//----- nvinfo : EIATTR_CBANK_PARAM_SIZE
	.align		4
.L_403:
        /*0018*/ 	.byte	0x03, 0x19
        /*001a*/ 	.short	0x0018


	//----- nvinfo : EIATTR_KPARAM_INFO
	.align		4
        /*001c*/ 	.byte	0x04, 0x17
        /*001e*/ 	.short	(.L_405 - .L_404)
.L_404:
        /*0020*/ 	.word	0x00000000
        /*0024*/ 	.short	0x0002
        /*0026*/ 	.short	0x0010
        /*0028*/ 	.byte	0x00, 0xf0, 0x21, 0x00


	//----- nvinfo : EIATTR_KPARAM_INFO
	.align		4
.L_405:
        /*002c*/ 	.byte	0x04, 0x17
        /*002e*/ 	.short	(.L_407 - .L_406)
.L_406:
        /*0030*/ 	.word	0x00000000
        /*0034*/ 	.short	0x0001
        /*0036*/ 	.short	0x0008
        /*0038*/ 	.byte	0x00, 0xf0, 0x21, 0x00


	//----- nvinfo : EIATTR_KPARAM_INFO
	.align		4
.L_407:
        /*003c*/ 	.byte	0x04, 0x17
        /*003e*/ 	.short	(.L_409 - .L_408)
.L_408:
        /*0040*/ 	.word	0x00000000
        /*0044*/ 	.short	0x0000
        /*0046*/ 	.short	0x0000
        /*0048*/ 	.byte	0x00, 0xf0, 0x21, 0x00


	//----- nvinfo : EIATTR_MAXREG_COUNT
	.align		4
.L_409:
        /*004c*/ 	.byte	0x03, 0x1b
        /*004e*/ 	.short	0x00ff


	//----- nvinfo : EIATTR_NUM_BARRIERS
	.align		4
        /*0050*/ 	.byte	0x02, 0x4c
        /*0052*/ 	.byte	0x01
	.zero		1


	//----- nvinfo : EIATTR_MERCURY_ISA_VERSION
	.align		4
        /*0054*/ 	.byte	0x03, 0x5f
        /*0056*/ 	.short	0x0000


	//----- nvinfo : EIATTR_COOP_GROUP_MASK_REGIDS
	.align		4
        /*0058*/ 	.byte	0x04, 0x29
        /*005a*/ 	.short	(.L_411 - .L_410)


	//   ....[0]....
.L_410:
        /*005c*/ 	.word	0xffffffff


	//   ....[1]....
        /*0060*/ 	.word	0xffffffff


	//   ....[2]....
        /*0064*/ 	.word	0xffffffff


	//   ....[3]....
        /*0068*/ 	.word	0xffffffff


	//   ....[4]....
        /*006c*/ 	.word	0xffffffff


	//   ....[5]....
        /*0070*/ 	.word	0xffffffff


	//   ....[6]....
        /*0074*/ 	.word	0xffffffff


	//   ....[7]....
        /*0078*/ 	.word	0xffffffff


	//   ....[8]....
        /*007c*/ 	.word	0xffffffff


	//   ....[9]....
        /*0080*/ 	.word	0xffffffff


	//   ....[10]....
        /*0084*/ 	.word	0xffffffff


	//   ....[11]....
        /*0088*/ 	.word	0xffffffff


	//   ....[12]....
        /*008c*/ 	.word	0xffffffff


	//   ....[13]....
        /*0090*/ 	.word	0xffffffff


	//   ....[14]....
        /*0094*/ 	.word	0xffffffff


	//   ....[15]....
        /*0098*/ 	.word	0xffffffff


	//   ....[16]....
        /*009c*/ 	.word	0xffffffff


	//   ....[17]....
        /*00a0*/ 	.word	0xffffffff


	//   ....[18]....
        /*00a4*/ 	.word	0xffffffff


	//   ....[19]....
        /*00a8*/ 	.word	0xffffffff


	//   ....[20]....
        /*00ac*/ 	.word	0xffffffff


	//   ....[21]....
        /*00b0*/ 	.word	0xffffffff


	//   ....[22]....
        /*00b4*/ 	.word	0xffffffff


	//   ....[23]....
        /*00b8*/ 	.word	0xffffffff


	//   ....[24]....
        /*00bc*/ 	.word	0xffffffff


	//   ....[25]....
        /*00c0*/ 	.word	0xffffffff


	//   ....[26]....
        /*00c4*/ 	.word	0xffffffff


	//   ....[27]....
        /*00c8*/ 	.word	0xffffffff


	//   ....[28]....
        /*00cc*/ 	.word	0xffffffff


	//   ....[29]....
        /*00d0*/ 	.word	0xffffffff


	//----- nvinfo : EIATTR_COOP_GROUP_INSTR_OFFSETS
	.align		4
.L_411:
        /*00d4*/ 	.byte	0x04, 0x28
        /*00d6*/ 	.short	(.L_413 - .L_412)


	//   ....[0]....
.L_412:
        /*00d8*/ 	.word	0x00003160


	//   ....[1]....
        /*00dc*/ 	.word	0x00003170


	//   ....[2]....
        /*00e0*/ 	.word	0x00003180


	//   ....[3]....
        /*00e4*/ 	.word	0x00003190


	//   ....[4]....
        /*00e8*/ 	.word	0x000031a0


	//   ....[5]....
        /*00ec*/ 	.word	0x000031b0


	//   ....[6]....
        /*00f0*/ 	.word	0x00003220


	//   ....[7]....
        /*00f4*/ 	.word	0x00003230


	//   ....[8]....
        /*00f8*/ 	.word	0x00003240


	//   ....[9]....
        /*00fc*/ 	.word	0x00003250


	//   ....[10]....
        /*0100*/ 	.word	0x00003260


	//   ....[11]....
        /*0104*/ 	.word	0x00003270


	//   ....[12]....
        /*0108*/ 	.word	0x000032e0


	//   ....[13]....
        /*010c*/ 	.word	0x000032f0


	//   ....[14]....
        /*0110*/ 	.word	0x00003300


	//   ....[15]....
        /*0114*/ 	.word	0x00003310


	//   ....[16]....
        /*0118*/ 	.word	0x00003320


	//   ....[17]....
        /*011c*/ 	.word	0x00003330


	//   ....[18]....
        /*0120*/ 	.word	0x000033a0


	//   ....[19]....
        /*0124*/ 	.word	0x000033b0


	//   ....[20]....
        /*0128*/ 	.word	0x000033c0


	//   ....[21]....
        /*012c*/ 	.word	0x000033d0


	//   ....[22]....
        /*0130*/ 	.word	0x000033e0


	//   ....[23]....
        /*0134*/ 	.word	0x000033f0


	//   ....[24]....
        /*0138*/ 	.word	0x00003460


	//   ....[25]....
        /*013c*/ 	.word	0x00003470


	//   ....[26]....
        /*0140*/ 	.word	0x00003480


	//   ....[27]....
        /*0144*/ 	.word	0x00003490


	//   ....[28]....
        /*0148*/ 	.word	0x000034a0


	//   ....[29]....
        /*014c*/ 	.word	0x000034b0


	//----- nvinfo : EIATTR_EXIT_INSTR_OFFSETS
	.align		4
.L_413:
        /*0150*/ 	.byte	0x04, 0x1c
        /*0152*/ 	.short	(.L_415 - .L_414)


	//   ....[0]....
.L_414:
        /*0154*/ 	.word	0x000035e0


	//   ....[1]....
        /*0158*/ 	.word	0x00003850


	//----- nvinfo : EIATTR_MAX_THREADS
	.align		4
.L_415:
        /*015c*/ 	.byte	0x04, 0x05
        /*015e*/ 	.short	(.L_417 - .L_416)
.L_416:
        /*0160*/ 	.word	0x00000080
        /*0164*/ 	.word	0x00000001
        /*0168*/ 	.word	0x00000001
.L_417:


//--------------------- .nv.info._Z31router_gemm_kernel_float_outputI13__nv_bfloat16Li128ELi8ELi5ELi384ELi7168EEvPfPKT_S4_ --------------------------
	.section	.nv.info._Z31router_gemm_kernel_float_outputI13__nv_bfloat16Li128ELi8ELi5ELi384ELi7168EEvPfPKT_S4_,"",@"SHT_CUDA_INFO"
	.sectionflags	@""
	.align	4


	//----- nvinfo : EIATTR_CUDA_API_VERSION
	.align		4
        /*0000*/ 	.byte	0x04, 0x37
        /*0002*/ 	.short	(.L_419 - .L_418)
.L_418:
        /*0004*/ 	.word	0x00000082


	//----- nvinfo : EIATTR_SW2861232_WAR
	.align		4
.L_419:
        /*0008*/ 	.byte	0x01, 0x35
	.zero		2


	//----- nvinfo : EIATTR_PARAM_CBANK
	.align		4
        /*000c*/ 	.byte	0x04, 0x0a
        /*000e*/ 	.short	(.L_421 - .L_420)
	.align		4
.L_420:
        /*0010*/ 	.word	index@(.nv.constant0._Z31router_gemm_kernel_float_outputI13__nv_bfloat16Li128ELi8ELi5ELi384ELi7168EEvPfPKT_S4_)
        /*0014*/ 	.short	0x0160
        /*0016*/ 	.short	0x0018


	//----- nvinfo : EIATTR_CBANK_PARAM_SIZE
	.align		4
.L_421:
        /*0018*/ 	.byte	0x03, 0x19
        /*001a*/ 	.short	0x0018


	//----- nvinfo : EIATTR_KPARAM_INFO
	.align		4
        /*001c*/ 	.byte	0x04, 0x17
        /*001e*/ 	.short	(.L_423 - .L_422)
.L_422:
        /*0020*/ 	.word	0x00000000
        /*0024*/ 	.short	0x0002
        /*0026*/ 	.short	0x0010
        /*0028*/ 	.byte	0x00, 0xf0, 0x21, 0x00


	//----- nvinfo : EIATTR_KPARAM_INFO
	.align		4
.L_423:
        /*002c*/ 	.byte	0x04, 0x17
        /*002e*/ 	.short	(.L_425 - .L_424)
.L_424:
        /*0030*/ 	.word	0x00000000
        /*0034*/ 	.short	0x0001
        /*0036*/ 	.short	0x0008
        /*0038*/ 	.byte	0x00, 0xf0, 0x21, 0x00


	//----- nvinfo : EIATTR_KPARAM_INFO
	.align		4
.L_425:
        /*003c*/ 	.byte	0x04, 0x17
        /*003e*/ 	.short	(.L_427 - .L_426)
.L_426:
        /*0040*/ 	.word	0x00000000
        /*0044*/ 	.short	0x0000
        /*0046*/ 	.short	0x0000
        /*0048*/ 	.byte	0x00, 0xf0, 0x21, 0x00


	//----- nvinfo : EIATTR_MAXREG_COUNT
	.align		4
.L_427:
        /*004c*/ 	.byte	0x03, 0x1b
        /*004e*/ 	.short	0x00ff


	//----- nvinfo : EIATTR_NUM_BARRIERS
	.align		4
        /*0050*/ 	.byte	0x02, 0x4c
        /*0052*/ 	.byte	0x01
	.zero		1


	//----- nvinfo : EIATTR_MERCURY_ISA_VERSION
	.align		4
        /*0054*/ 	.byte	0x03, 0x5f
        /*0056*/ 	.short	0x0000


	//----- nvinfo : EIATTR_COOP_GROUP_MASK_REGIDS
	.align		4
        /*0058*/ 	.byte	0x04, 0x29
        /*005a*/ 	.short	(.L_429 - .L_428)


	//   ....[0]....
.L_428:
        /*005c*/ 	.word	0xffffffff


	//   ....[1]....
        /*0060*/ 	.word	0xffffffff


	//   ....[2]....
        /*0064*/ 	.word	0xffffffff


	//   ....[3]....
        /*0068*/ 	.word	0xffffffff


	//   ....[4]....
        /*006c*/ 	.word	0xffffffff


	//   ....[5]....
        /*0070*/ 	.word	0xffffffff


	//   ....[6]....
        /*0074*/ 	.word	0xffffffff


	//   ....[7]....
        /*0078*/ 	.word	0xffffffff


	//   ....[8]....
        /*007c*/ 	.word	0xffffffff


	//   ....[9]....
        /*0080*/ 	.word	0xffffffff


	//   ....[10]....
        /*0084*/ 	.word	0xffffffff


	//   ....[11]....
        /*0088*/ 	.word	0xffffffff


	//   ....[12]....
        /*008c*/ 	.word	0xffffffff


	//   ....[13]....
        /*0090*/ 	.word	0xffffffff


	//   ....[14]....
        /*0094*/ 	.word	0xffffffff


	//   ....[15]....
        /*0098*/ 	.word	0xffffffff


	//   ....[16]....
        /*009c*/ 	.word	0xffffffff


	//   ....[17]....
        /*00a0*/ 	.word	0xffffffff


	//   ....[18]....
        /*00a4*/ 	.word	0xffffffff


	//   ....[19]....
        /*00a8*/ 	.word	0xffffffff


	//   ....[20]....
        /*00ac*/ 	.word	0xffffffff


	//   ....[21]....
        /*00b0*/ 	.word	0xffffffff


	//   ....[22]....
        /*00b4*/ 	.word	0xffffffff


	//   ....[23]....
        /*00b8*/ 	.word	0xffffffff


	//   ....[24]....
        /*00bc*/ 	.word	0xffffffff


	//----- nvinfo : EIATTR_COOP_GROUP_INSTR_OFFSETS
	.align		4
.L_429:
        /*00c0*/ 	.byte	0x04, 0x28
        /*00c2*/ 	.short	(.L_431 - .L_430)


	//   ....[0]....
.L_430:
        /*00c4*/ 	.word	0x000029e0


	//   ....[1]....
        /*00c8*/ 	.word	0x00002a00


	//   ....[2]....
        /*00cc*/ 	.word	0x00002a10


	//   ....[3]....
        /*00d0*/ 	.word	0x00002a20


	//   ....[4]....
        /*00d4*/ 	.word	0x00002a30


	//   ....[5]....
        /*00d8*/ 	.word	0x00002a70


	//   ....[6]....
        /*00dc*/ 	.word	0x00002a90


	//   ....[7]....
        /*00e0*/ 	.word	0x00002ab0


	//   ....[8]....
        /*00e4*/ 	.word	0x00002ac0


	//   ....[9]....
        /*00e8*/ 	.word	0x00002ad0


	//   ....[10]....
        /*00ec*/ 	.word	0x00002b10


	//   ....[11]....
        /*00f0*/ 	.word	0x00002b30


	//   ....[12]....
        /*00f4*/ 	.word	0x00002b50


	//   ....[13]....
        /*00f8*/ 	.word	0x00002b60


	//   ....[14]....
        /*00fc*/ 	.word	0x00002b70


	//   ....[15]....
        /*0100*/ 	.word	0x00002bb0


	//   ....[16]....
        /*0104*/ 	.word	0x00002bd0


	//   ....[17]....
        /*0108*/ 	.word	0x00002bf0


	//   ....[18]....
        /*010c*/ 	.word	0x00002c00


	//   ....[19]....
        /*0110*/ 	.word	0x00002c10


	//   ....[20]....
        /*0114*/ 	.word	0x00002c60


	//   ....[21]....
        /*0118*/ 	.word	0x00002c80


	//   ....[22]....
        /*011c*/ 	.word	0x00002c90


	//   ....[23]....
        /*0120*/ 	.word	0x00002ca0


	//   ....[24]....
        /*0124*/ 	.word	0x00002cb0


	//----- nvinfo : EIATTR_EXIT_INSTR_OFFSETS
	.align		4
.L_431:
        /*0128*/ 	.byte	0x04, 0x1c
        /*012a*/ 	.short	(.L_433 - .L_432)


	//   ....[0]....
.L_432:
        /*012c*/ 	.word	0x00002dc0


	//   ....[1]....
        /*0130*/ 	.word	0x00002fd0


	//----- nvinfo : EIATTR_MAX_THREADS
	.align		4
.L_433:
        /*0134*/ 	.byte	0x04, 0x05
        /*0136*/ 	.short	(.L_435 - .L_434)
.L_434:
        /*0138*/ 	.word	0x00000080
        /*013c*/ 	.word	0x00000001
        /*0140*/ 	.word	0x00000001
.L_435:


//--------------------- .nv.info._Z31router_gemm_kernel_float_outputI13__nv_bfloat16Li128ELi8ELi4ELi384ELi7168EEvPfPKT_S4_ --------------------------
	.section	.nv.info._Z31router_gemm_kernel_float_outputI13__nv_bfloat16Li128ELi8ELi4ELi384ELi7168EEvPfPKT_S4_,"",@"SHT_CUDA_INFO"
	.sectionflags	@""
	.align	4


	//----- nvinfo : EIATTR_CUDA_API_VERSION
	.align		4
        /*0000*/ 	.byte	0x04, 0x37
        /*0002*/ 	.short	(.L_437 - .L_436)
.L_436:
        /*0004*/ 	.word	0x00000082


	//----- nvinfo : EIATTR_SW2861232_WAR
	.align		4
.L_437:
        /*0008*/ 	.byte	0x01, 0x35
	.zero		2


	//----- nvinfo : EIATTR_PARAM_CBANK
	.align		4
        /*000c*/ 	.byte	0x04, 0x0a
        /*000e*/ 	.short	(.L_439 - .L_438)
	.align		4
.L_438:
        /*0010*/ 	.word	index@(.nv.constant0._Z31router_gemm_kernel_float_outputI13__nv_bfloat16Li128ELi8ELi4ELi384ELi7168EEvPfPKT_S4_)
        /*0014*/ 	.short	0x0160
        /*0016*/ 	.short	0x0018


	//----- nvinfo : EIATTR_CBANK_PARAM_SIZE
	.align		4
.L_439:
        /*0018*/ 	.byte	0x03, 0x19
        /*001a*/ 	.short	0x0018


	//----- nvinfo : EIATTR_KPARAM_INFO
	.align		4
        /*001c*/ 	.byte	0x04, 0x17
        /*001e*/ 	.short	(.L_441 - .L_440)
.L_440:
        /*0020*/ 	.word	0x00000000
        /*0024*/ 	.short	0x0002
        /*0026*/ 	.short	0x0010
        /*0028*/ 	.byte	0x00, 0xf0, 0x21, 0x00


	//----- nvinfo : EIATTR_KPARAM_INFO
	.align		4
.L_441:
        /*002c*/ 	.byte	0x04, 0x17
        /*002e*/ 	.short	(.L_443 - .L_442)
.L_442:
        /*0030*/ 	.word	0x00000000
        /*0034*/ 	.short	0x0001
        /*0036*/ 	.short	0x0008
        /*0038*/ 	.byte	0x00, 0xf0, 0x21, 0x00


	//----- nvinfo : EIATTR_KPARAM_INFO
	.align		4
.L_443:
        /*003c*/ 	.byte	0x04, 0x17
        /*003e*/ 	.short	(.L_445 - .L_444)
.L_444:
        /*0040*/ 	.word	0x00000000
        /*0044*/ 	.short	0x0000
        /*0046*/ 	.short	0x0000
        /*0048*/ 	.byte	0x00, 0xf0, 0x21, 0x00


	//----- nvinfo : EIATTR_MAXREG_COUNT
	.align		4
.L_445:
        /*004c*/ 	.byte	0x03, 0x1b
        /*004e*/ 	.short	0x00ff


	//----- nvinfo : EIATTR_NUM_BARRIERS
	.align		4
        /*0050*/ 	.byte	0x02, 0x4c
        /*0052*/ 	.byte	0x01
	.zero		1


	//----- nvinfo : EIATTR_MERCURY_ISA_VERSION
	.align		4
        /*0054*/ 	.byte	0x03, 0x5f
        /*0056*/ 	.short	0x0000


	//----- nvinfo : EIATTR_COOP_GROUP_MASK_REGIDS
	.align		4
        /*0058*/ 	.byte	0x04, 0x29
        /*005a*/ 	.short	(.L_447 - .L_446)


	//   ....[0]....
.L_446:
        /*005c*/ 	.word	0xffffffff


	//   ....[1]....
        /*0060*/ 	.word	0xffffffff


	//   ....[2]....
        /*0064*/ 	.word	0xffffffff


	//   ....[3]....
        /*0068*/ 	.word	0xffffffff


	//   ....[4]....
        /*006c*/ 	.word	0xffffffff


	//   ....[5]....
        /*0070*/ 	.word	0xffffffff


	//   ....[6]....
        /*0074*/ 	.word	0xffffffff


	//   ....[7]....
        /*0078*/ 	.word	0xffffffff


	//   ....[8]....
        /*007c*/ 	.word	0xffffffff


	//   ....[9]....
        /*0080*/ 	.word	0xffffffff


	//   ....[10]....
        /*0084*/ 	.word	0xffffffff


	//   ....[11]....
        /*0088*/ 	.word	0xffffffff


	//   ....[12]....
        /*008c*/ 	.word	0xffffffff


	//   ....[13]....
        /*0090*/ 	.word	0xffffffff


	//   ....[14]....
        /*0094*/ 	.word	0xffffffff


	//   ....[15]....
        /*0098*/ 	.word	0xffffffff


	//   ....[16]....
        /*009c*/ 	.word	0xffffffff


	//   ....[17]....
        /*00a0*/ 	.word	0xffffffff


	//   ....[18]....
        /*00a4*/ 	.word	0xffffffff


	//   ....[19]....
        /*00a8*/ 	.word	0xffffffff


	//----- nvinfo : EIATTR_COOP_GROUP_INSTR_OFFSETS
	.align		4
.L_447:
        /*00ac*/ 	.byte	0x04, 0x28
        /*00ae*/ 	.short	(.L_449 - .L_448)


	//   ....[0]....
.L_448:
        /*00b0*/ 	.word	0x00002280


	//   ....[1]....
        /*00b4*/ 	.word	0x00002290


	//   ....[2]....
        /*00b8*/ 	.word	0x000022a0


	//   ....[3]....
        /*00bc*/ 	.word	0x000022b0


	//   ....[4]....
        /*00c0*/ 	.word	0x00002300


	//   ....[5]....
        /*00c4*/ 	.word	0x00002310


	//   ....[6]....
        /*00c8*/ 	.word	0x00002320


	//   ....[7]....
        /*00cc*/ 	.word	0x00002330


	//   ....[8]....
        /*00d0*/ 	.word	0x00002380


	//   ....[9]....
        /*00d4*/ 	.word	0x00002390


	//   ....[10]....
        /*00d8*/ 	.word	0x000023a0


	//   ....[11]....
        /*00dc*/ 	.word	0x000023b0


	//   ....[12]....
        /*00e0*/ 	.word	0x00002400


	//   ....[13]....
        /*00e4*/ 	.word	0x00002410


	//   ....[14]....
        /*00e8*/ 	.word	0x00002420


	//   ....[15]....
        /*00ec*/ 	.word	0x00002430


	//   ....[16]....
        /*00f0*/ 	.word	0x00002480


	//   ....[17]....
        /*00f4*/ 	.word	0x00002490


	//   ....[18]....
        /*00f8*/ 	.word	0x000024a0


	//   ....[19]....
        /*00fc*/ 	.word	0x000024b0


	//----- nvinfo : EIATTR_EXIT_INSTR_OFFSETS
	.align		4
.L_449:
        /*0100*/ 	.byte	0x04, 0x1c
        /*0102*/ 	.short	(.L_451 - .L_450)


	//   ....[0]....
.L_450:
        /*0104*/ 	.word	0x000025a0


	//   ....[1]....
        /*0108*/ 	.word	0x00002750


	//----- nvinfo : EIATTR_MAX_THREADS
	.align		4
.L_451:
        /*010c*/ 	.byte	0x04, 0x05
        /*010e*/ 	.short	(.L_453 - .L_452)
.L_452:
        /*0110*/ 	.word	0x00000080
        /*0114*/ 	.word	0x00000001
        /*0118*/ 	.word	0x00000001
.L_453:


//--------------------- .nv.info._Z31router_gemm_kernel_float_outputI13__nv_bfloat16Li128ELi8ELi3ELi384ELi7168EEvPfPKT_S4_ --------------------------
	.section	.nv.info._Z31router_gemm_kernel_float_outputI13__nv_bfloat16Li128ELi8ELi3ELi384ELi7168EEvPfPKT_S4_,"",@"SHT_CUDA_INFO"
	.sectionflags	@""
	.align	4


	//----- nvinfo : EIATTR_CUDA_API_VERSION
	.align		4
        /*0000*/ 	.byte	0x04, 0x37
        /*0002*/ 	.short	(.L_455 - .L_454)
.L_454:
        /*0004*/ 	.word	0x00000082


	//----- nvinfo : EIATTR_SW2861232_WAR
	.align		4
.L_455:
        /*0008*/ 	.byte	0x01, 0x35
	.zero		2


	//----- nvinfo : EIATTR_PARAM_CBANK
	.align		4
        /*000c*/ 	.byte	0x04, 0x0a
        /*000e*/ 	.short	(.L_457 - .L_456)
	.align		4
.L_456:
        /*0010*/ 	.word	index@(.nv.constant0._Z31router_gemm_kernel_float_outputI13__nv_bfloat16Li128ELi8ELi3ELi384ELi7168EEvPfPKT_S4_)
        /*0014*/ 	.short	0x0160
        /*0016*/ 	.short	0x0018


	//----- nvinfo : EIATTR_CBANK_PARAM_SIZE
	.align		4
.L_457:
        /*0018*/ 	.byte	0x03, 0x19
        /*001a*/ 	.short	0x0018


	//----- nvinfo : EIATTR_KPARAM_INFO
	.align		4
        /*001c*/ 	.byte	0x04, 0x17
        /*001e*/ 	.short	(.L_459 - .L_458)
.L_458:
        /*0020*/ 	.word	0x00000000
        /*0024*/ 	.short	0x0002
        /*0026*/ 	.short	0x0010
        /*0028*/ 	.byte	0x00, 0xf0, 0x21, 0x00


	//----- nvinfo : EIATTR_KPARAM_INFO
	.align		4
.L_459:
        /*002c*/ 	.byte	0x04, 0x17
        /*002e*/ 	.short	(.L_461 - .L_460)
.L_460:
        /*0030*/ 	.word	0x00000000
        /*0034*/ 	.short	0x0001
        /*0036*/ 	.short	0x0008
        /*0038*/ 	.byte	0x00, 0xf0, 0x21, 0x00


	//----- nvinfo : EIATTR_KPARAM_INFO
	.align		4
.L_461:
        /*003c*/ 	.byte	0x04, 0x17
        /*003e*/ 	.short	(.L_463 - .L_462)
.L_462:
        /*0040*/ 	.word	0x00000000
        /*0044*/ 	.short	0x0000
        /*0046*/ 	.short	0x0000
        /*0048*/ 	.byte	0x00, 0xf0, 0x21, 0x00


	//----- nvinfo : EIATTR_MAXREG_COUNT
	.align		4
.L_463:
        /*004c*/ 	.byte	0x03, 0x1b
        /*004e*/ 	.short	0x00ff


	//----- nvinfo : EIATTR_NUM_BARRIERS
	.align		4
        /*0050*/ 	.byte	0x02, 0x4c
        /*0052*/ 	.byte	0x01
	.zero		1


	//----- nvinfo : EIATTR_MERCURY_ISA_VERSION
	.align		4
        /*0054*/ 	.byte	0x03, 0x5f
        /*0056*/ 	.short	0x0000


	//----- nvinfo : EIATTR_COOP_GROUP_MASK_REGIDS
	.align		4
        /*0058*/ 	.byte	0x04, 0x29
        /*005a*/ 	.short	(.L_465 - .L_464)


	//   ....[0]....
.L_464:
        /*005c*/ 	.word	0xffffffff


	//   ....[1]....
        /*0060*/ 	.word	0xffffffff


	//   ....[2]....
        /*0064*/ 	.word	0xffffffff


	//   ....[3]....
        /*0068*/ 	.word	0xffffffff


	//   ....[4]....
        /*006c*/ 	.word	0xffffffff


	//   ....[5]....
        /*0070*/ 	.word	0xffffffff


	//   ....[6]....
        /*0074*/ 	.word	0xffffffff


	//   ....[7]....
        /*0078*/ 	.word	0xffffffff


	//   ....[8]....
        /*007c*/ 	.word	0xffffffff


	//   ....[9]....
        /*0080*/ 	.word	0xffffffff


	//   ....[10]....
        /*0084*/ 	.word	0xffffffff


	//   ....[11]....
        /*0088*/ 	.word	0xffffffff


	//   ....[12]....
        /*008c*/ 	.word	0xffffffff


	//   ....[13]....
        /*0090*/ 	.word	0xffffffff


	//   ....[14]....
        /*0094*/ 	.word	0xffffffff


	//----- nvinfo : EIATTR_COOP_GROUP_INSTR_OFFSETS
	.align		4
.L_465:
        /*0098*/ 	.byte	0x04, 0x28
        /*009a*/ 	.short	(.L_467 - .L_466)


	//   ....[0]....
.L_466:
        /*009c*/ 	.word	0x00001b10


	//   ....[1]....
        /*00a0*/ 	.word	0x00001b20


	//   ....[2]....
        /*00a4*/ 	.word	0x00001b30


	//   ....[3]....
        /*00a8*/ 	.word	0x00001b70


	//   ....[4]....
        /*00ac*/ 	.word	0x00001b80


	//   ....[5]....
        /*00b0*/ 	.word	0x00001b90


	//   ....[6]....
        /*00b4*/ 	.word	0x00001bd0


	//   ....[7]....
        /*00b8*/ 	.word	0x00001be0


	//   ....[8]....
        /*00bc*/ 	.word	0x00001bf0


	//   ....[9]....
        /*00c0*/ 	.word	0x00001c30


	//   ....[10]....
        /*00c4*/ 	.word	0x00001c40


	//   ....[11]....
        /*00c8*/ 	.word	0x00001c50


	//   ....[12]....
        /*00cc*/ 	.word	0x00001c90


	//   ....[13]....
        /*00d0*/ 	.word	0x00001ca0


	//   ....[14]....
        /*00d4*/ 	.word	0x00001cb0


	//----- nvinfo : EIATTR_EXIT_INSTR_OFFSETS
	.align		4
.L_467:
        /*00d8*/ 	.byte	0x04, 0x1c
        /*00da*/ 	.short	(.L_469 - .L_468)


	//   ....[0]....
.L_468:
        /*00dc*/ 	.word	0x00001d80


	//   ....[1]....
        /*00e0*/ 	.word	0x00001ed0


	//----- nvinfo : EIATTR_MAX_THREADS
	.align		4
.L_469:
        /*00e4*/ 	.byte	0x04, 0x05
        /*00e6*/ 	.short	(.L_471 - .L_470)
.L_470:
        /*00e8*/ 	.word	0x00000080
        /*00ec*/ 	.word	0x00000001
        /*00f0*/ 	.word	0x00000001
.L_471:


//--------------------- .nv.info._Z31router_gemm_kernel_float_outputI13__nv_bfloat16Li128ELi8ELi2ELi384ELi7168EEvPfPKT_S4_ --------------------------
	.section	.nv.info._Z31router_gemm_kernel_float_outputI13__nv_bfloat16Li128ELi8ELi2ELi384ELi7168EEvPfPKT_S4_,"",@"SHT_CUDA_INFO"
	.sectionflags	@""
	.align	4


	//----- nvinfo : EIATTR_CUDA_API_VERSION
	.align		4
        /*0000*/ 	.byte	0x04, 0x37
        /*0002*/ 	.short	(.L_473 - .L_472)
.L_472:
        /*0004*/ 	.word	0x00000082


	//----- nvinfo : EIATTR_SW2861232_WAR
	.align		4
.L_473:
        /*0008*/ 	.byte	0x01, 0x35
	.zero		2


	//----- nvinfo : EIATTR_PARAM_CBANK
	.align		4
        /*000c*/ 	.byte	0x04, 0x0a
        /*000e*/ 	.short	(.L_475 - .L_474)
	.align		4
.L_474:
        /*0010*/ 	.word	index@(.nv.constant0._Z31router_gemm_kernel_float_outputI13__nv_bfloat16Li128ELi8ELi2ELi384ELi7168EEvPfPKT_S4_)
        /*0014*/ 	.short	0x0160
        /*0016*/ 	.short	0x0018


	//----- nvinfo : EIATTR_CBANK_PARAM_SIZE
	.align		4
.L_475:
        /*0018*/ 	.byte	0x03, 0x19
        /*001a*/ 	.short	0x0018


	//----- nvinfo : EIATTR_KPARAM_INFO
	.align		4
        /*001c*/ 	.byte	0x04, 0x17
        /*001e*/ 	.short	(.L_477 - .L_476)
.L_476:
        /*0020*/ 	.word	0x00000000
        /*0024*/ 	.short	0x0002
        /*0026*/ 	.short	0x0010
        /*0028*/ 	.byte	0x00, 0xf0, 0x21, 0x00


	//----- nvinfo : EIATTR_KPARAM_INFO
	.align		4
.L_477:
        /*002c*/ 	.byte	0x04, 0x17
        /*002e*/ 	.short	(.L_479 - .L_478)
.L_478:
        /*0030*/ 	.word	0x00000000
        /*0034*/ 	.short	0x0001
        /*0036*/ 	.short	0x0008
        /*0038*/ 	.byte	0x00, 0xf0, 0x21, 0x00


	//----- nvinfo : EIATTR_KPARAM_INFO
	.align		4
.L_479:
        /*003c*/ 	.byte	0x04, 0x17
        /*003e*/ 	.short	(.L_481 - .L_480)
.L_480:
        /*0040*/ 	.word	0x00000000
        /*0044*/ 	.short	0x0000
        /*0046*/ 	.short	0x0000
        /*0048*/ 	.byte	0x00, 0xf0, 0x21, 0x00


	//----- nvinfo : EIATTR_MAXREG_COUNT
	.align		4
.L_481:
        /*004c*/ 	.byte	0x03, 0x1b
        /*004e*/ 	.short	0x00ff


	//----- nvinfo : EIATTR_NUM_BARRIERS
	.align		4
        /*0050*/ 	.byte	0x02, 0x4c
        /*0052*/ 	.byte	0x01
	.zero		1


	//----- nvinfo : EIATTR_MERCURY_ISA_VERSION
	.align		4
        /*0054*/ 	.byte	0x03, 0x5f
        /*0056*/ 	.short	0x0000


	//----- nvinfo : EIATTR_COOP_GROUP_MASK_REGIDS
	.align		4
        /*0058*/ 	.byte	0x04, 0x29
        /*005a*/ 	.short	(.L_483 - .L_482)


	//   ....[0]....
.L_482:
        /*005c*/ 	.word	0xffffffff


	//   ....[1]....
        /*0060*/ 	.word	0xffffffff


	//   ....[2]....
        /*0064*/ 	.word	0xffffffff


	//   ....[3]....
        /*0068*/ 	.word	0xffffffff


	//   ....[4]....
        /*006c*/ 	.word	0xffffffff


	//   ....[5]....
        /*0070*/ 	.word	0xffffffff


	//   ....[6]....
        /*0074*/ 	.word	0xffffffff


	//   ....[7]....
        /*0078*/ 	.word	0xffffffff


	//   ....[8]....
        /*007c*/ 	.word	0xffffffff


	//   ....[9]....
        /*0080*/ 	.word	0xffffffff


	//----- nvinfo : EIATTR_COOP_GROUP_INSTR_OFFSETS
	.align		4
.L_483:
        /*0084*/ 	.byte	0x04, 0x28
        /*0086*/ 	.short	(.L_485 - .L_484)


	//   ....[0]....
.L_484:
        /*0088*/ 	.word	0x000013a0


	//   ....[1]....
        /*008c*/ 	.word	0x000013b0


	//   ....[2]....
        /*0090*/ 	.word	0x000013e0


	//   ....[3]....
        /*0094*/ 	.word	0x000013f0


	//   ....[4]....
        /*0098*/ 	.word	0x00001420


	//   ....[5]....
        /*009c*/ 	.word	0x00001430


	//   ....[6]....
        /*00a0*/ 	.word	0x00001460


	//   ....[7]....
        /*00a4*/ 	.word	0x00001470


	//   ....[8]....
        /*00a8*/ 	.word	0x000014b0


	//   ....[9]....
        /*00ac*/ 	.word	0x000014c0


	//----- nvinfo : EIATTR_EXIT_INSTR_OFFSETS
	.align		4
.L_485:
        /*00b0*/ 	.byte	0x04, 0x1c
        /*00b2*/ 	.short	(.L_487 - .L_486)


	//   ....[0]....
.L_486:
        /*00b4*/ 	.word	0x00001560


	//   ....[1]....
        /*00b8*/ 	.word	0x00001650


	//----- nvinfo : EIATTR_MAX_THREADS
	.align		4
.L_487:
        /*00bc*/ 	.byte	0x04, 0x05
        /*00be*/ 	.short	(.L_489 - .L_488)
.L_488:
        /*00c0*/ 	.word	0x00000080
        /*00c4*/ 	.word	0x00000001
        /*00c8*/ 	.word	0x00000001
.L_489:


//--------------------- .nv.info._Z31router_gemm_kernel_float_outputI13__nv_bfloat16Li128ELi8ELi1ELi384ELi7168EEvPfPKT_S4_ --------------------------
	.section	.nv.info._Z31router_gemm_kernel_float_outputI13__nv_bfloat16Li128ELi8ELi1ELi384ELi7168EEvPfPKT_S4_,"",@"SHT_CUDA_INFO"
	.sectionflags	@""
	.align	4


	//----- nvinfo : EIATTR_CUDA_API_VERSION
	.align		4
        /*0000*/ 	.byte	0x04, 0x37
        /*0002*/ 	.short	(.L_491 - .L_490)
.L_490:
        /*0004*/ 	.word	0x00000082


	//----- nvinfo : EIATTR_SW2861232_WAR
	.align		4
.L_491:
        /*0008*/ 	.byte	0x01, 0x35
	.zero		2


	//----- nvinfo : EIATTR_PARAM_CBANK
	.align		4
        /*000c*/ 	.byte	0x04, 0x0a
        /*000e*/ 	.short	(.L_493 - .L_492)
	.align		4
.L_492:
        /*0010*/ 	.word	index@(.nv.constant0._Z31router_gemm_kernel_float_outputI13__nv_bfloat16Li128ELi8ELi1ELi384ELi7168EEvPfPKT_S4_)
        /*0014*/ 	.short	0x0160
        /*0016*/ 	.short	0x0018


	//----- nvinfo : EIATTR_CBANK_PARAM_SIZE
	.align		4
.L_493:
        /*0018*/ 	.byte	0x03, 0x19
        /*001a*/ 	.short	0x0018


	//----- nvinfo : EIATTR_KPARAM_INFO
	.align		4
        /*001c*/ 	.byte	0x04, 0x17
        /*001e*/ 	.short	(.L_495 - .L_494)
.L_494:
        /*0020*/ 	.word	0x00000000
        /*0024*/ 	.short	0x0002
        /*0026*/ 	.short	0x0010
        /*0028*/ 	.byte	0x00, 0xf0, 0x21, 0x00


	//----- nvinfo : EIATTR_KPARAM_INFO
	.align		4
.L_495:
        /*002c*/ 	.byte	0x04, 0x17
        /*002e*/ 	.short	(.L_497 - .L_496)
.L_496:
        /*0030*/ 	.word	0x00000000
        /*0034*/ 	.short	0x0001
        /*0036*/ 	.short	0x0008
        /*0038*/ 	.byte	0x00, 0xf0, 0x21, 0x00


	//----- nvinfo : EIATTR_KPARAM_INFO
	.align		4
.L_497:
        /*003c*/ 	.byte	0x04, 0x17
        /*003e*/ 	.short	(.L_499 - .L_498)
.L_498:
        /*0040*/ 	.word	0x00000000
        /*0044*/ 	.short	0x0000
        /*0046*/ 	.short	0x0000
        /*0048*/ 	.byte	0x00, 0xf0, 0x21, 0x00


	//----- nvinfo : EIATTR_MAXREG_COUNT
	.align		4
.L_499:
        /*004c*/ 	.byte	0x03, 0x1b
        /*004e*/ 	.short	0x00ff


	//----- nvinfo : EIATTR_NUM_BARRIERS
	.align		4
        /*0050*/ 	.byte	0x02, 0x4c
        /*0052*/ 	.byte	0x01
	.zero		1


	//----- nvinfo : EIATTR_MERCURY_ISA_VERSION
	.align		4
        /*0054*/ 	.byte	0x03, 0x5f
        /*0056*/ 	.short	0x0000


	//----- nvinfo : EIATTR_COOP_GROUP_MASK_REGIDS
	.align		4
        /*0058*/ 	.byte	0x04, 0x29
        /*005a*/ 	.short	(.L_501 - .L_500)


	//   ....[0]....
.L_500:
        /*005c*/ 	.word	0xffffffff


	//   ....[1]....
        /*0060*/ 	.word	0xffffffff


	//   ....[2]....
        /*0064*/ 	.word	0xffffffff


	//   ....[3]....
        /*0068*/ 	.word	0xffffffff


	//   ....[4]....
        /*006c*/ 	.word	0xffffffff


	//----- nvinfo : EIATTR_COOP_GROUP_INSTR_OFFSETS
	.align		4
.L_501:
        /*0070*/ 	.byte	0x04, 0x28
        /*0072*/ 	.short	(.L_503 - .L_502)


	//   ....[0]....
.L_502:
        /*0074*/ 	.word	0x00000c30


	//   ....[1]....
        /*0078*/ 	.word	0x00000c50


	//   ....[2]....
        /*007c*/ 	.word	0x00000c70


	//   ....[3]....
        /*0080*/ 	.word	0x00000c90


	//   ....[4]....
        /*0084*/ 	.word	0x00000cc0


	//----- nvinfo : EIATTR_EXIT_INSTR_OFFSETS
	.align		4
.L_503:
        /*0088*/ 	.byte	0x04, 0x1c
        /*008a*/ 	.short	(.L_505 - .L_504)


	//   ....[0]....
.L_504:
        /*008c*/ 	.word	0x00000d40


	//   ....[1]....
        /*0090*/ 	.word	0x00000dd0


	//----- nvinfo : EIATTR_MAX_THREADS
	.align		4
.L_505:
        /*0094*/ 	.byte	0x04, 0x05
        /*0096*/ 	.short	(.L_507 - .L_506)
.L_506:
        /*0098*/ 	.word	0x00000080
        /*009c*/ 	.word	0x00000001
        /*00a0*/ 	.word	0x00000001
.L_507:


//--------------------- .nv.info._Z31router_gemm_kernel_float_outputI13__nv_bfloat16Li128ELi8ELi16ELi256ELi7168EEvPfPKT_S4_ --------------------------
	.section	.nv.info._Z31router_gemm_kernel_float_outputI13__nv_bfloat16Li128ELi8ELi16ELi256ELi7168EEvPfPKT_S4_,"",@"SHT_CUDA_INFO"
	.sectionflags	@""
	.align	4


	//----- nvinfo : EIATTR_CUDA_API_VERSION
	.align		4
        /*0000*/ 	.byte	0x04, 0x37
        /*0002*/ 	.short	(.L_509 - .L_508)
.L_508:
        /*0004*/ 	.word	0x00000082


	//----- nvinfo : EIATTR_SW2861232_WAR
	.align		4
.L_509:
        /*0008*/ 	.byte	0x01, 0x35
	.zero		2


	//----- nvinfo : EIATTR_PARAM_CBANK
	.align		4
        /*000c*/ 	.byte	0x04, 0x0a
        /*000e*/ 	.short	(.L_511 - .L_510)
	.align		4
.L_510:
        /*0010*/ 	.word	index@(.nv.constant0._Z31router_gemm_kernel_float_outputI13__nv_bfloat16Li128ELi8ELi16ELi256ELi7168EEvPfPKT_S4_)
        /*0014*/ 	.short	0x0160
        /*0016*/ 	.short	0x0018


	//----- nvinfo : EIATTR_CBANK_PARAM_SIZE
	.align		4
.L_511:
        /*0018*/ 	.byte	0x03, 0x19
        /*001a*/ 	.short	0x0018


	//----- nvinfo : EIATTR_KPARAM_INFO
	.align		4
        /*001c*/ 	.byte	0x04, 0x17
        /*001e*/ 	.short	(.L_513 - .L_512)
.L_512:
        /*0020*/ 	.word	0x00000000
        /*0024*/ 	.short	0x0002
        /*0026*/ 	.short	0x0010
        /*0028*/ 	.byte	0x00, 0xf0, 0x21, 0x00


	//----- nvinfo : EIATTR_KPARAM_INFO
	.align		4
.L_513:
        /*002c*/ 	.byte	0x04, 0x17
        /*002e*/ 	.short	(.L_515 - .L_514)
.L_514:
        /*0030*/ 	.word	0x00000000
        /*0034*/ 	.short	0x0001
        /*0036*/ 	.short	0x0008
        /*0038*/ 	.byte	0x00, 0xf0, 0x21, 0x00


	//----- nvinfo : EIATTR_KPARAM_INFO
	.align		4
.L_515:
        /*003c*/ 	.byte	0x04, 0x17
        /*003e*/ 	.short	(.L_517 - .L_516)
.L_516:
        /*0040*/ 	.word	0x00000000
        /*0044*/ 	.short	0x0000
        /*0046*/ 	.short	0x0000
        /*0048*/ 	.byte	0x00, 0xf0, 0x21, 0x00


	//----- nvinfo : EIATTR_MAXREG_COUNT
	.align		4
.L_517:
        /*004c*/ 	.byte	0x03, 0x1b
        /*004e*/ 	.short	0x00ff


	//----- nvinfo : EIATTR_NUM_BARRIERS
	.align		4
        /*0050*/ 	.byte	0x02, 0x4c
        /*0052*/ 	.byte	0x01
	.zero		1


	//----- nvinfo : EIATTR_MERCURY_ISA_VERSION
	.align		4
        /*0054*/ 	.byte	0x03, 0x5f
        /*0056*/ 	.short	0x0000


	//----- nvinfo : EIATTR_COOP_GROUP_MASK_REGIDS
	.align		4
        /*0058*/ 	.byte	0x04, 0x29
        /*005a*/ 	.short	(.L_519 - .L_518)


	//   ....[0]....
.L_518:
        /*005c*/ 	.word	0xffffffff


	//   ....[1]....
        /*0060*/ 	.word	0xffffffff


	//   ....[2]....
        /*0064*/ 	.word	0xffffffff


	//   ....[3]....
        /*0068*/ 	.word	0xffffffff


	//   ....[4]....
        /*006c*/ 	.word	0xffffffff


	//   ....[5]....
        /*0070*/ 	.word	0xffffffff


	//   ....[6]....
        /*0074*/ 	.word	0xffffffff


	//   ....[7]....
        /*0078*/ 	.word	0xffffffff


	//   ....[8]....
        /*007c*/ 	.word	0xffffffff


	//   ....[9]....
        /*0080*/ 	.word	0xffffffff


	//   ....[10]....
        /*0084*/ 	.word	0xffffffff


	//   ....[11]....
        /*0088*/ 	.word	0xffffffff


	//   ....[12]....
        /*008c*/ 	.word	0xffffffff


	//   ....[13]....
        /*0090*/ 	.word	0xffffffff


	//   ....[14]....
        /*0094*/ 	.word	0xffffffff


	//   ....[15]....
        /*0098*/ 	.word	0xffffffff


	//   ....[16]....
        /*009c*/ 	.word	0xffffffff


	//   ....[17]....
        /*00a0*/ 	.word	0xffffffff


	//   ....[18]....
        /*00a4*/ 	.word	0xffffffff


	//   ....[19]....
        /*00a8*/ 	.word	0xffffffff


	//   ....[20]....
        /*00ac*/ 	.word	0xffffffff


	//   ....[21]....
        /*00b0*/ 	.word	0xffffffff


	//   ....[22]....
        /*00b4*/ 	.word	0xffffffff


	//   ....[23]....
        /*00b8*/ 	.word	0xffffffff


	//   ....[24]....
        /*00bc*/ 	.word	0xffffffff


	//   ....[25]....
        /*00c0*/ 	.word	0xffffffff


	//   ....[26]....
        /*00c4*/ 	.word	0xffffffff


	//   ....[27]....
        /*00c8*/ 	.word	0xffffffff


	//   ....[28]....
        /*00cc*/ 	.word	0xffffffff


	//   ....[29]....
        /*00d0*/ 	.word	0xffffffff


	//   ....[30]....
        /*00d4*/ 	.word	0xffffffff


	//   ....[31]....
        /*00d8*/ 	.word	0xffffffff


	//   ....[32]....
        /*00dc*/ 	.word	0xffffffff


	//   ....[33]....
        /*00e0*/ 	.word	0xffffffff


	//   ....[34]....
        /*00e4*/ 	.word	0xffffffff


	//   ....[35]....
        /*00e8*/ 	.word	0xffffffff


	//   ....[36]....
        /*00ec*/ 	.word	0xffffffff


	//   ....[37]....
        /*00f0*/ 	.word	0xffffffff


	//   ....[38]....
        /*00f4*/ 	.word	0xffffffff


	//   ....[39]....
        /*00f8*/ 	.word	0xffffffff


	//   ....[40]....
        /*00fc*/ 	.word	0xffffffff


	//   ....[41]....
        /*0100*/ 	.word	0xffffffff


	//   ....[42]....
        /*0104*/ 	.word	0xffffffff


	//   ....[43]....
        /*0108*/ 	.word	0xffffffff


	//   ....[44]....
        /*010c*/ 	.word	0xffffffff


	//   ....[45]....
        /*0110*/ 	.word	0xffffffff


	//   ....[46]....
        /*0114*/ 	.word	0xffffffff


	//   ....[47]....
        /*0118*/ 	.word	0xffffffff


	//   ....[48]....
        /*011c*/ 	.word	0xffffffff


	//   ....[49]....
        /*0120*/ 	.word	0xffffffff


	//   ....[50]....
        /*0124*/ 	.word	0xffffffff


	//   ....[51]....
        /*0128*/ 	.word	0xffffffff


	//   ....[52]....
        /*012c*/ 	.word	0xffffffff


	//   ....[53]....
        /*0130*/ 	.word	0xffffffff


	//   ....[54]....
        /*0134*/ 	.word	0xffffffff


	//   ....[55]....
        /*0138*/ 	.word	0xffffffff


	//   ....[56]....
        /*013c*/ 	.word	0xffffffff


	//   ....[57]....
        /*0140*/ 	.word	0xffffffff


	//   ....[58]....
        /*0144*/ 	.word	0xffffffff


	//   ....[59]....
        /*0148*/ 	.word	0xffffffff


	//   ....[60]....
        /*014c*/ 	.word	0xffffffff


	//   ....[61]....
        /*0150*/ 	.word	0xffffffff


	//   ....[62]....
        /*0154*/ 	.word	0xffffffff


	//   ....[63]....
        /*0158*/ 	.word	0xffffffff


	//   ....[64]....
        /*015c*/ 	.word	0xffffffff


	//   ....[65]....
        /*0160*/ 	.word	0xffffffff


	//   ....[66]....
        /*0164*/ 	.word	0xffffffff


	//   ....[67]....
        /*0168*/ 	.word	0xffffffff


	//   ....[68]....
        /*016c*/ 	.word	0xffffffff


	//   ....[69]....
        /*0170*/ 	.word	0xffffffff


	//   ....[70]....
        /*0174*/ 	.word	0xffffffff


	//   ....[71]....
        /*0178*/ 	.word	0xffffffff


	//   ....[72]....
        /*017c*/ 	.word	0xffffffff


	//   ....[73]....
        /*0180*/ 	.word	0xffffffff


	//   ....[74]....
        /*0184*/ 	.word	0xffffffff


	//   ....[75]....
        /*0188*/ 	.word	0xffffffff


	//   ....[76]....
        /*018c*/ 	.word	0xffffffff


	//   ....[77]....
        /*0190*/ 	.word	0xffffffff


	//   ....[78]....
        /*0194*/ 	.word	0xffffffff


	//   ....[79]....
        /*0198*/ 	.word	0xffffffff


	//----- nvinfo : EIATTR_COOP_GROUP_INSTR_OFFSETS
	.align		4
.L_519:
        /*019c*/ 	.byte	0x04, 0x28
        /*019e*/ 	.short	(.L_521 - .L_520)


	//   ....[0]....
.L_520:
        /*01a0*/ 	.word	0x000065f0


	//   ....[1]....
        /*01a4*/ 	.word	0x000067d0


	//   ....[2]....
        /*01a8*/ 	.word	0x00006d60


	//   ....[3]....
        /*01ac*/ 	.word	0x00006e90


	//   ....[4]....
        /*01b0*/ 	.word	0x00007020


	//   ....[5]....
        /*01b4*/ 	.word	0x00007180


	//   ....[6]....
        /*01b8*/ 	.word	0x000072b0


	//   ....[7]....
        /*01bc*/ 	.word	0x00007d00


	//   ....[8]....
        /*01c0*/ 	.word	0x00007d10


	//   ....[9]....
        /*01c4*/ 	.word	0x00007d20


	//   ....[10]....
        /*01c8*/ 	.word	0x00007d30


	//   ....[11]....
        /*01cc*/ 	.word	0x00007d40


	//   ....[12]....
        /*01d0*/ 	.word	0x00007d50


	//   ....[13]....
        /*01d4*/ 	.word	0x00007d60


	//   ....[14]....
        /*01d8*/ 	.word	0x00007d70


	//   ....[15]....
        /*01dc*/ 	.word	0x00007d80


	//   ....[16]....
        /*01e0*/ 	.word	0x00007d90


	//   ....[17]....
        /*01e4*/ 	.word	0x00007da0


	//   ....[18]....
        /*01e8*/ 	.word	0x00007db0


	//   ....[19]....
        /*01ec*/ 	.word	0x00007dc0


	//   ....[20]....
        /*01f0*/ 	.word	0x00007dd0


	//   ....[21]....
        /*01f4*/ 	.word	0x00007de0


	//   ....[22]....
        /*01f8*/ 	.word	0x00007ed0


	//   ....[23]....
        /*01fc*/ 	.word	0x00007ef0


	//   ....[24]....
        /*0200*/ 	.word	0x00007f00


	//   ....[25]....
        /*0204*/ 	.word	0x00007f10


	//   ....[26]....
        /*0208*/ 	.word	0x00007f20


	//   ....[27]....
        /*020c*/ 	.word	0x00007f30


	//   ....[28]....
        /*0210*/ 	.word	0x00007f40


	//   ....[29]....
        /*0214*/ 	.word	0x00007f50


	//   ....[30]....
        /*0218*/ 	.word	0x00007f60


	//   ....[31]....
        /*021c*/ 	.word	0x00007f70


	//   ....[32]....
        /*0220*/ 	.word	0x00007f80


	//   ....[33]....
        /*0224*/ 	.word	0x00007f90


	//   ....[34]....
        /*0228*/ 	.word	0x00007fa0


	//   ....[35]....
        /*022c*/ 	.word	0x00007fb0


	//   ....[36]....
        /*0230*/ 	.word	0x00007fc0


	//   ....[37]....
        /*0234*/ 	.word	0x000080b0


	//   ....[38]....
        /*0238*/ 	.word	0x000080d0


	//   ....[39]....
        /*023c*/ 	.word	0x000080e0


	//   ....[40]....
        /*0240*/ 	.word	0x000080f0


	//   ....[41]....
        /*0244*/ 	.word	0x00008100


	//   ....[42]....
        /*0248*/ 	.word	0x00008110


	//   ....[43]....
        /*024c*/ 	.word	0x00008120


	//   ....[44]....
        /*0250*/ 	.word	0x00008130


	//   ....[45]....
        /*0254*/ 	.word	0x00008140


	//   ....[46]....
        /*0258*/ 	.word	0x00008150


	//   ....[47]....
        /*025c*/ 	.word	0x00008160


	//   ....[48]....
        /*0260*/ 	.word	0x00008170


	//   ....[49]....
        /*0264*/ 	.word	0x00008180


	//   ....[50]....
        /*0268*/ 	.word	0x00008190


	//   ....[51]....
        /*026c*/ 	.word	0x00008280


	//   ....[52]....
        /*0270*/ 	.word	0x00008290


	//   ....[53]....
        /*0274*/ 	.word	0x000082a0


	//   ....[54]....
        /*0278*/ 	.word	0x000082b0


	//   ....[55]....
        /*027c*/ 	.word	0x000082c0


	//   ....[56]....
        /*0280*/ 	.word	0x000082d0


	//   ....[57]....
        /*0284*/ 	.word	0x000082e0


	//   ....[58]....
        /*0288*/ 	.word	0x000082f0


	//   ....[59]....
        /*028c*/ 	.word	0x00008300


	//   ....[60]....
        /*0290*/ 	.word	0x00008310


	//   ....[61]....
        /*0294*/ 	.word	0x00008320


	//   ....[62]....
        /*0298*/ 	.word	0x00008330


	//   ....[63]....
        /*029c*/ 	.word	0x00008340


	//   ....[64]....
        /*02a0*/ 	.word	0x00008350


	//   ....[65]....
        /*02a4*/ 	.word	0x00008360


	//   ....[66]....
        /*02a8*/ 	.word	0x00008450


	//   ....[67]....
        /*02ac*/ 	.word	0x00008470


	//   ....[68]....
        /*02b0*/ 	.word	0x00008480


	//   ....[69]....
        /*02b4*/ 	.word	0x00008490


	//   ....[70]....
        /*02b8*/ 	.word	0x000084a0


	//   ....[71]....
        /*02bc*/ 	.word	0x000084b0


	//   ....[72]....
        /*02c0*/ 	.word	0x000084c0


	//   ....[73]....
        /*02c4*/ 	.word	0x000084d0


	//   ....[74]....
        /*02c8*/ 	.word	0x000084e0


	//   ....[75]....
        /*02cc*/ 	.word	0x000084f0


	//   ....[76]....
        /*02d0*/ 	.word	0x00008500


	//   ....[77]....
        /*02d4*/ 	.word	0x00008510


	//   ....[78]....
        /*02d8*/ 	.word	0x00008520


	//   ....[79]....
        /*02dc*/ 	.word	0x00008530


	//----- nvinfo : EIATTR_EXIT_INSTR_OFFSETS
	.align		4
.L_521:
        /*02e0*/ 	.byte	0x04, 0x1c
        /*02e2*/ 	.short	(.L_523 - .L_522)


	//   ....[0]....
.L_522:
        /*02e4*/ 	.word	0x00008720


	//   ....[1]....
        /*02e8*/ 	.word	0x00008d50


	//----- nvinfo : EIATTR_MAX_THREADS
	.align		4
.L_523:
        /*02ec*/ 	.byte	0x04, 0x05
        /*02ee*/ 	.short	(.L_525 - .L_524)
.L_524:
        /*02f0*/ 	.word	0x00000080
        /*02f4*/ 	.word	0x00000001
        /*02f8*/ 	.word	0x00000001
.L_525:


//--------------------- .nv.info._Z31router_gemm_kernel_float_outputI13__nv_bfloat16Li128ELi8ELi15ELi256ELi7168EEvPfPKT_S4_ --------------------------
	.section	.nv.info._Z31router_gemm_kernel_float_outputI13__nv_bfloat16Li128ELi8ELi15ELi256ELi7168EEvPfPKT_S4_,"",@"SHT_CUDA_INFO"
	.sectionflags	@""
	.align	4


	//----- nvinfo : EIATTR_CUDA_API_VERSION
	.align		4
        /*0000*/ 	.byte	0x04, 0x37
        /*0002*/ 	.short	(.L_527 - .L_526)
.L_526:
        /*0004*/ 	.word	0x00000082


	//----- nvinfo : EIATTR_SW2861232_WAR
	.align		4
.L_527:
        /*0008*/ 	.byte	0x01, 0x35
	.zero		2


	//----- nvinfo : EIATTR_PARAM_CBANK
	.align		4
        /*000c*/ 	.byte	0x04, 0x0a
        /*000e*/ 	.short	(.L_529 - .L_528)
	.align		4
.L_528:
        /*0010*/ 	.word	index@(.nv.constant0._Z31router_gemm_kernel_float_outputI13__nv_bfloat16Li128ELi8ELi15ELi256ELi7168EEvPfPKT_S4_)
        /*0014*/ 	.short	0x0160
        /*0016*/ 	.short	0x0018


	//----- nvinfo : EIATTR_CBANK_PARAM_SIZE
	.align		4
.L_529:
        /*0018*/ 	.byte	0x03, 0x19
        /*001a*/ 	.short	0x0018


	//----- nvinfo : EIATTR_KPARAM_INFO
	.align		4
        /*001c*/ 	.byte	0x04, 0x17
        /*001e*/ 	.short	(.L_531 - .L_530)
.L_530:
        /*0020*/ 	.word	0x00000000
        /*0024*/ 	.short	0x0002
        /*0026*/ 	.short	0x0010
        /*0028*/ 	.byte	0x00, 0xf0, 0x21, 0x00


	//----- nvinfo : EIATTR_KPARAM_INFO
	.align		4
.L_531:
        /*002c*/ 	.byte	0x04, 0x17
        /*002e*/ 	.short	(.L_533 - .L_532)
.L_532:
        /*0030*/ 	.word	0x00000000
        /*0034*/ 	.short	0x0001
        /*0036*/ 	.short	0x0008
        /*0038*/ 	.byte	0x00, 0xf0, 0x21, 0x00


	//----- nvinfo : EIATTR_KPARAM_INFO
	.align		4
.L_533:
        /*003c*/ 	.byte	0x04, 0x17
        /*003e*/ 	.short	(.L_535 - .L_534)
.L_534:
        /*0040*/ 	.word	0x00000000
        /*0044*/ 	.short	0x0000
        /*0046*/ 	.short	0x0000
        /*0048*/ 	.byte	0x00, 0xf0, 0x21, 0x00


	//----- nvinfo : EIATTR_MAXREG_COUNT
	.align		4
.L_535:
        /*004c*/ 	.byte	0x03, 0x1b
        /*004e*/ 	.short	0x00ff


	//----- nvinfo : EIATTR_NUM_BARRIERS
	.align		4
        /*0050*/ 	.byte	0x02, 0x4c
        /*0052*/ 	.byte	0x01
	.zero		1


	//----- nvinfo : EIATTR_MERCURY_ISA_VERSION
	.align		4
        /*0054*/ 	.byte	0x03, 0x5f
        /*0056*/ 	.short	0x0000


	//----- nvinfo : EIATTR_COOP_GROUP_MASK_REGIDS
	.align		4
        /*0058*/ 	.byte	0x04, 0x29
        /*005a*/ 	.short	(.L_537 - .L_536)


	//   ....[0]....
.L_536:
        /*005c*/ 	.word	0xffffffff


	//   ....[1]....
        /*0060*/ 	.word	0xffffffff


	//   ....[2]....
        /*0064*/ 	.word	0xffffffff


	//   ....[3]....
        /*0068*/ 	.word	0xffffffff


	//   ....[4]....
        /*006c*/ 	.word	0xffffffff


	//   ....[5]....
        /*0070*/ 	.word	0xffffffff


	//   ....[6]....
        /*0074*/ 	.word	0xffffffff


	//   ....[7]....
        /*0078*/ 	.word	0xffffffff


	//   ....[8]....
        /*007c*/ 	.word	0xffffffff


	//   ....[9]....
        /*0080*/ 	.word	0xffffffff


	//   ....[10]....
        /*0084*/ 	.word	0xffffffff


	//   ....[11]....
        /*0088*/ 	.word	0xffffffff


	//   ....[12]....
        /*008c*/ 	.word	0xffffffff


	//   ....[13]....
        /*0090*/ 	.word	0xffffffff


	//   ....[14]....
        /*0094*/ 	.word	0xffffffff


	//   ....[15]....
        /*0098*/ 	.word	0xffffffff


	//   ....[16]....
        /*009c*/ 	.word	0xffffffff


	//   ....[17]....
        /*00a0*/ 	.word	0xffffffff


	//   ....[18]....
        /*00a4*/ 	.word	0xffffffff


	//   ....[19]....
        /*00a8*/ 	.word	0xffffffff


	//   ....[20]....
        /*00ac*/ 	.word	0xffffffff


	//   ....[21]....
        /*00b0*/ 	.word	0xffffffff


	//   ....[22]....
        /*00b4*/ 	.word	0xffffffff


	//   ....[23]....
        /*00b8*/ 	.word	0xffffffff


	//   ....[24]....
        /*00bc*/ 	.word	0xffffffff


	//   ....[25]....
        /*00c0*/ 	.word	0xffffffff


	//   ....[26]....
        /*00c4*/ 	.word	0xffffffff


	//   ....[27]....
        /*00c8*/ 	.word	0xffffffff


	//   ....[28]....
        /*00cc*/ 	.word	0xffffffff


	//   ....[29]....
        /*00d0*/ 	.word	0xffffffff


	//   ....[30]....
        /*00d4*/ 	.word	0xffffffff


	//   ....[31]....
        /*00d8*/ 	.word	0xffffffff


	//   ....[32]....
        /*00dc*/ 	.word	0xffffffff


	//   ....[33]....
        /*00e0*/ 	.word	0xffffffff


	//   ....[34]....
        /*00e4*/ 	.word	0xffffffff


	//   ....[35]....
        /*00e8*/ 	.word	0xffffffff


	//   ....[36]....
        /*00ec*/ 	.word	0xffffffff


	//   ....[37]....
        /*00f0*/ 	.word	0xffffffff


	//   ....[38]....
        /*00f4*/ 	.word	0xffffffff


	//   ....[39]....
        /*00f8*/ 	.word	0xffffffff


	//   ....[40]....
        /*00fc*/ 	.word	0xffffffff


	//   ....[41]....
        /*0100*/ 	.word	0xffffffff


	//   ....[42]....
        /*0104*/ 	.word	0xffffffff


	//   ....[43]....
        /*0108*/ 	.word	0xffffffff


	//   ....[44]....
        /*010c*/ 	.word	0xffffffff


	//   ....[45]....
        /*0110*/ 	.word	0xffffffff


	//   ....[46]....
        /*0114*/ 	.word	0xffffffff


	//   ....[47]....
        /*0118*/ 	.word	0xffffffff


	//   ....[48]....
        /*011c*/ 	.word	0xffffffff


	//   ....[49]....
        /*0120*/ 	.word	0xffffffff


	//   ....[50]....
        /*0124*/ 	.word	0xffffffff


	//   ....[51]....
        /*0128*/ 	.word	0xffffffff


	//   ....[52]....
        /*012c*/ 	.word	0xffffffff


	//   ....[53]....
        /*0130*/ 	.word	0xffffffff


	//   ....[54]....
        /*0134*/ 	.word	0xffffffff


	//   ....[55]....
        /*0138*/ 	.word	0xffffffff


	//   ....[56]....
        /*013c*/ 	.word	0xffffffff


	//   ....[57]....
        /*0140*/ 	.word	0xffffffff


	//   ....[58]....
        /*0144*/ 	.word	0xffffffff


	//   ....[59]....
        /*0148*/ 	.word	0xffffffff


	//   ....[60]....
        /*014c*/ 	.word	0xffffffff


	//   ....[61]....
        /*0150*/ 	.word	0xffffffff


	//   ....[62]....
        /*0154*/ 	.word	0xffffffff


	//   ....[63]....
        /*0158*/ 	.word	0xffffffff


	//   ....[64]....
        /*015c*/ 	.word	0xffffffff


	//   ....[65]....
        /*0160*/ 	.word	0xffffffff


	//   ....[66]....
        /*0164*/ 	.word	0xffffffff


	//   ....[67]....
        /*0168*/ 	.word	0xffffffff


	//   ....[68]....
        /*016c*/ 	.word	0xffffffff


	//   ....[69]....
        /*0170*/ 	.word	0xffffffff


	//   ....[70]....
        /*0174*/ 	.word	0xffffffff


	//   ....[71]....
        /*0178*/ 	.word	0xffffffff


	//   ....[72]....
        /*017c*/ 	.word	0xffffffff


	//   ....[73]....
        /*0180*/ 	.word	0xffffffff


	//   ....[74]....
        /*0184*/ 	.word	0xffffffff


	//----- nvinfo : EIATTR_COOP_GROUP_INSTR_OFFSETS
	.align		4
.L_537:
        /*0188*/ 	.byte	0x04, 0x28
        /*018a*/ 	.short	(.L_539 - .L_538)


	//   ....[0]....
.L_538:
        /*018c*/ 	.word	0x00006890


	//   ....[1]....
        /*0190*/ 	.word	0x000069d0


	//   ....[2]....
        /*0194*/ 	.word	0x00006a40


	//   ....[3]....
        /*0198*/ 	.word	0x00006a80


	//   ....[4]....
        /*019c*/ 	.word	0x00006bf0


	//   ....[5]....
        /*01a0*/ 	.word	0x00006cd0


	//   ....[6]....
        /*01a4*/ 	.word	0x00006fa0


	//   ....[7]....
        /*01a8*/ 	.word	0x00007530


	//   ....[8]....
        /*01ac*/ 	.word	0x00007540


	//   ....[9]....
        /*01b0*/ 	.word	0x00007550


	//   ....[10]....
        /*01b4*/ 	.word	0x00007560


	//   ....[11]....
        /*01b8*/ 	.word	0x00007570


	//   ....[12]....
        /*01bc*/ 	.word	0x00007580


	//   ....[13]....
        /*01c0*/ 	.word	0x00007590


	//   ....[14]....
        /*01c4*/ 	.word	0x000075a0


	//   ....[15]....
        /*01c8*/ 	.word	0x000075b0


	//   ....[16]....
        /*01cc*/ 	.word	0x00007650


	//   ....[17]....
        /*01d0*/ 	.word	0x00007660


	//   ....[18]....
        /*01d4*/ 	.word	0x00007670


	//   ....[19]....
        /*01d8*/ 	.word	0x00007680


	//   ....[20]....
        /*01dc*/ 	.word	0x00007690


	//   ....[21]....
        /*01e0*/ 	.word	0x000076a0


	//   ....[22]....
        /*01e4*/ 	.word	0x000076b0


	//   ....[23]....
        /*01e8*/ 	.word	0x000076c0


	//   ....[24]....
        /*01ec*/ 	.word	0x000076d0


	//   ....[25]....
        /*01f0*/ 	.word	0x000076e0


	//   ....[26]....
        /*01f4*/ 	.word	0x000076f0


	//   ....[27]....
        /*01f8*/ 	.word	0x00007700


	//   ....[28]....
        /*01fc*/ 	.word	0x00007710


	//   ....[29]....
        /*0200*/ 	.word	0x00007720


	//   ....[30]....
        /*0204*/ 	.word	0x00007810


	//   ....[31]....
        /*0208*/ 	.word	0x00007820


	//   ....[32]....
        /*020c*/ 	.word	0x00007830


	//   ....[33]....
        /*0210*/ 	.word	0x00007840


	//   ....[34]....
        /*0214*/ 	.word	0x00007850


	//   ....[35]....
        /*0218*/ 	.word	0x00007860


	//   ....[36]....
        /*021c*/ 	.word	0x00007870


	//   ....[37]....
        /*0220*/ 	.word	0x00007880


	//   ....[38]....
        /*0224*/ 	.word	0x00007890


	//   ....[39]....
        /*0228*/ 	.word	0x000078a0


	//   ....[40]....
        /*022c*/ 	.word	0x000078b0


	//   ....[41]....
        /*0230*/ 	.word	0x000078c0


	//   ....[42]....
        /*0234*/ 	.word	0x000078d0


	//   ....[43]....
        /*0238*/ 	.word	0x000078e0


	//   ....[44]....
        /*023c*/ 	.word	0x000078f0


	//   ....[45]....
        /*0240*/ 	.word	0x000079f0


	//   ....[46]....
        /*0244*/ 	.word	0x00007a00


	//   ....[47]....
        /*0248*/ 	.word	0x00007a10


	//   ....[48]....
        /*024c*/ 	.word	0x00007a20


	//   ....[49]....
        /*0250*/ 	.word	0x00007a30


	//   ....[50]....
        /*0254*/ 	.word	0x00007a40


	//   ....[51]....
        /*0258*/ 	.word	0x00007a50


	//   ....[52]....
        /*025c*/ 	.word	0x00007a60


	//   ....[53]....
        /*0260*/ 	.word	0x00007a70


	//   ....[54]....
        /*0264*/ 	.word	0x00007a80


	//   ....[55]....
        /*0268*/ 	.word	0x00007a90


	//   ....[56]....
        /*026c*/ 	.word	0x00007aa0


	//   ....[57]....
        /*0270*/ 	.word	0x00007ab0


	//   ....[58]....
        /*0274*/ 	.word	0x00007ac0


	//   ....[59]....
        /*0278*/ 	.word	0x00007ad0


	//   ....[60]....
        /*027c*/ 	.word	0x00007bf0


	//   ....[61]....
        /*0280*/ 	.word	0x00007c20


	//   ....[62]....
        /*0284*/ 	.word	0x00007c30


	//   ....[63]....
        /*0288*/ 	.word	0x00007c40


	//   ....[64]....
        /*028c*/ 	.word	0x00007c50


	//   ....[65]....
        /*0290*/ 	.word	0x00007c60


	//   ....[66]....
        /*0294*/ 	.word	0x00007c70


	//   ....[67]....
        /*0298*/ 	.word	0x00007c80


	//   ....[68]....
        /*029c*/ 	.word	0x00007c90


	//   ....[69]....
        /*02a0*/ 	.word	0x00007ca0


	//   ....[70]....
        /*02a4*/ 	.word	0x00007cb0


	//   ....[71]....
        /*02a8*/ 	.word	0x00007cc0


	//   ....[72]....
        /*02ac*/ 	.word	0x00007cd0


	//   ....[73]....
        /*02b0*/ 	.word	0x00007ce0


	//   ....[74]....
        /*02b4*/ 	.word	0x00007cf0


	//----- nvinfo : EIATTR_EXIT_INSTR_OFFSETS
	.align		4
.L_539:
        /*02b8*/ 	.byte	0x04, 0x1c
        /*02ba*/ 	.short	(.L_541 - .L_540)


	//   ....[0]....
.L_540:
        /*02bc*/ 	.word	0x00007f00


	//   ....[1]....
        /*02c0*/ 	.word	0x000084d0


	//----- nvinfo : EIATTR_MAX_THREADS
	.align		4
.L_541:
        /*02c4*/ 	.byte	0x04, 0x05
        /*02c6*/ 	.short	(.L_543 - .L_542)
.L_542:
        /*02c8*/ 	.word	0x00000080
        /*02cc*/ 	.word	0x00000001
        /*02d0*/ 	.word	0x00000001
.L_543:


//--------------------- .nv.info._Z31router_gemm_kernel_float_outputI13__nv_bfloat16Li128ELi8ELi14ELi256ELi7168EEvPfPKT_S4_ --------------------------
	.section	.nv.info._Z31router_gemm_kernel_float_outputI13__nv_bfloat16Li128ELi8ELi14ELi256ELi7168EEvPfPKT_S4_,"",@"SHT_CUDA_INFO"
	.sectionflags	@""
	.align	4


	//----- nvinfo : EIATTR_CUDA_API_VERSION
	.align		4
        /*0000*/ 	.byte	0x04, 0x37
        /*0002*/ 	.short	(.L_545 - .L_544)
.L_544:
        /*0004*/ 	.word	0x00000082


	//----- nvinfo : EIATTR_SW2861232_WAR
	.align		4
.L_545:
        /*0008*/ 	.byte	0x01, 0x35
	.zero		2


	//----- nvinfo : EIATTR_PARAM_CBANK
	.align		4
        /*000c*/ 	.byte	0x04, 0x0a
        /*000e*/ 	.short	(.L_547 - .L_546)
	.align		4
.L_546:
        /*0010*/ 	.word	index@(.nv.constant0._Z31router_gemm_kernel_float_outputI13__nv_bfloat16Li128ELi8ELi14ELi256ELi7168EEvPfPKT_S4_)
        /*0014*/ 	.short	0x0160
        /*0016*/ 	.short	0x0018


	//----- nvinfo : EIATTR_CBANK_PARAM_SIZE
	.align		4
.L_547:
        /*0018*/ 	.byte	0x03, 0x19
        /*001a*/ 	.short	0x0018


	//----- nvinfo : EIATTR_KPARAM_INFO
	.align		4
        /*001c*/ 	.byte	0x04, 0x17
        /*001e*/ 	.short	(.L_549 - .L_548)
.L_548:
        /*0020*/ 	.word	0x00000000
        /*0024*/ 	.short	0x0002
        /*0026*/ 	.short	0x0010
        /*0028*/ 	.byte	0x00, 0xf0, 0x21, 0x00


	//----- nvinfo : EIATTR_KPARAM_INFO
	.align		4
.L_549:
        /*002c*/ 	.byte	0x04, 0x17
        /*002e*/ 	.short	(.L_551 - .L_550)
.L_550:
        /*0030*/ 	.word	0x00000000
        /*0034*/ 	.short	0x0001
        /*0036*/ 	.short	0x0008
        /*0038*/ 	.byte	0x00, 0xf0, 0x21, 0x00


	//----- nvinfo : EIATTR_KPARAM_INFO
	.align		4
.L_551:
        /*003c*/ 	.byte	0x04, 0x17
        /*003e*/ 	.short	(.L_553 - .L_552)
.L_552:
        /*0040*/ 	.word	0x00000000
        /*0044*/ 	.short	0x0000
        /*0046*/ 	.short	0x0000
        /*0048*/ 	.byte	0x00, 0xf0, 0x21, 0x00


	//----- nvinfo : EIATTR_MAXREG_COUNT
	.align		4
.L_553:
        /*004c*/ 	.byte	0x03, 0x1b
        /*004e*/ 	.short	0x00ff


	//----- nvinfo : EIATTR_NUM_BARRIERS
	.align		4
        /*0050*/ 	.byte	0x02, 0x4c
        /*0052*/ 	.byte	0x01
	.zero		1


	//----- nvinfo : EIATTR_MERCURY_ISA_VERSION
	.align		4
        /*0054*/ 	.byte	0x03, 0x5f
        /*0056*/ 	.short	0x0000


	//----- nvinfo : EIATTR_COOP_GROUP_MASK_REGIDS
	.align		4
        /*0058*/ 	.byte	0x04, 0x29
        /*005a*/ 	.short	(.L_555 - .L_554)


	//   ....[0]....
.L_554:
        /*005c*/ 	.word	0xffffffff


	//   ....[1]....
        /*0060*/ 	.word	0xffffffff


	//   ....[2]....
        /*0064*/ 	.word	0xffffffff


	//   ....[3]....
        /*0068*/ 	.word	0xffffffff


	//   ....[4]....
        /*006c*/ 	.word	0xffffffff


	//   ....[5]....
        /*0070*/ 	.word	0xffffffff


	//   ....[6]....
        /*0074*/ 	.word	0xffffffff


	//   ....[7]....
        /*0078*/ 	.word	0xffffffff


	//   ....[8]....
        /*007c*/ 	.word	0xffffffff


	//   ....[9]....
        /*0080*/ 	.word	0xffffffff


	//   ....[10]....
        /*0084*/ 	.word	0xffffffff


	//   ....[11]....
        /*0088*/ 	.word	0xffffffff


	//   ....[12]....
        /*008c*/ 	.word	0xffffffff


	//   ....[13]....
        /*0090*/ 	.word	0xffffffff


	//   ....[14]....
        /*0094*/ 	.word	0xffffffff


	//   ....[15]....
        /*0098*/ 	.word	0xffffffff


	//   ....[16]....
        /*009c*/ 	.word	0xffffffff


	//   ....[17]....
        /*00a0*/ 	.word	0xffffffff


	//   ....[18]....
        /*00a4*/ 	.word	0xffffffff


	//   ....[19]....
        /*00a8*/ 	.word	0xffffffff


	//   ....[20]....
        /*00ac*/ 	.word	0xffffffff


	//   ....[21]....
        /*00b0*/ 	.word	0xffffffff


	//   ....[22]....
        /*00b4*/ 	.word	0xffffffff


	//   ....[23]....
        /*00b8*/ 	.word	0xffffffff


	//   ....[24]....
        /*00bc*/ 	.word	0xffffffff


	//   ....[25]....
        /*00c0*/ 	.word	0xffffffff


	//   ....[26]....
        /*00c4*/ 	.word	0xffffffff


	//   ....[27]....
        /*00c8*/ 	.word	0xffffffff


	//   ....[28]....
        /*00cc*/ 	.word	0xffffffff


	//   ....[29]....
        /*00d0*/ 	.word	0xffffffff


	//   ....[30]....
        /*00d4*/ 	.word	0xffffffff


	//   ....[31]....
        /*00d8*/ 	.word	0xffffffff


	//   ....[32]....
        /*00dc*/ 	.word	0xffffffff


	//   ....[33]....
        /*00e0*/ 	.word	0xffffffff


	//   ....[34]....
        /*00e4*/ 	.word	0xffffffff


	//   ....[35]....
        /*00e8*/ 	.word	0xffffffff


	//   ....[36]....
        /*00ec*/ 	.word	0xffffffff


	//   ....[37]....
        /*00f0*/ 	.word	0xffffffff


	//   ....[38]....
        /*00f4*/ 	.word	0xffffffff


	//   ....[39]....
        /*00f8*/ 	.word	0xffffffff


	//   ....[40]....
        /*00fc*/ 	.word	0xffffffff


	//   ....[41]....
        /*0100*/ 	.word	0xffffffff


	//   ....[42]....
        /*0104*/ 	.word	0xffffffff


	//   ....[43]....
        /*0108*/ 	.word	0xffffffff


	//   ....[44]....
        /*010c*/ 	.word	0xffffffff


	//   ....[45]....
        /*0110*/ 	.word	0xffffffff


	//   ....[46]....
        /*0114*/ 	.word	0xffffffff


	//   ....[47]....
        /*0118*/ 	.word	0xffffffff


	//   ....[48]....
        /*011c*/ 	.word	0xffffffff


	//   ....[49]....
        /*0120*/ 	.word	0xffffffff


	//   ....[50]....
        /*0124*/ 	.word	0xffffffff


	//   ....[51]....
        /*0128*/ 	.word	0xffffffff


	//   ....[52]....
        /*012c*/ 	.word	0xffffffff


	//   ....[53]....
        /*0130*/ 	.word	0xffffffff


	//   ....[54]....
        /*0134*/ 	.word	0xffffffff


	//   ....[55]....
        /*0138*/ 	.word	0xffffffff


	//   ....[56]....
        /*013c*/ 	.word	0xffffffff


	//   ....[57]....
        /*0140*/ 	.word	0xffffffff


	//   ....[58]....
        /*0144*/ 	.word	0xffffffff


	//   ....[59]....
        /*0148*/ 	.word	0xffffffff


	//   ....[60]....
        /*014c*/ 	.word	0xffffffff


	//   ....[61]....
        /*0150*/ 	.word	0xffffffff


	//   ....[62]....
        /*0154*/ 	.word	0xffffffff


	//   ....[63]....
        /*0158*/ 	.word	0xffffffff


	//   ....[64]....
        /*015c*/ 	.word	0xffffffff


	//   ....[65]....
        /*0160*/ 	.word	0xffffffff


	//   ....[66]....
        /*0164*/ 	.word	0xffffffff


	//   ....[67]....
        /*0168*/ 	.word	0xffffffff


	//   ....[68]....
        /*016c*/ 	.word	0xffffffff


	//   ....[69]....
        /*0170*/ 	.word	0xffffffff


	//----- nvinfo : EIATTR_COOP_GROUP_INSTR_OFFSETS
	.align		4
.L_555:
        /*0174*/ 	.byte	0x04, 0x28
        /*0176*/ 	.short	(.L_557 - .L_556)


	//   ....[0]....
.L_556:
        /*0178*/ 	.word	0x00005f00


	//   ....[1]....
        /*017c*/ 	.word	0x000063d0


	//   ....[2]....
        /*0180*/ 	.word	0x00006400


	//   ....[3]....
        /*0184*/ 	.word	0x00006440


	//   ....[4]....
        /*0188*/ 	.word	0x00006490


	//   ....[5]....
        /*018c*/ 	.word	0x00006d80


	//   ....[6]....
        /*0190*/ 	.word	0x00006d90


	//   ....[7]....
        /*0194*/ 	.word	0x00006da0


	//   ....[8]....
        /*0198*/ 	.word	0x00006db0


	//   ....[9]....
        /*019c*/ 	.word	0x00006dc0


	//   ....[10]....
        /*01a0*/ 	.word	0x00006dd0


	//   ....[11]....
        /*01a4*/ 	.word	0x00006de0


	//   ....[12]....
        /*01a8*/ 	.word	0x00006df0


	//   ....[13]....
        /*01ac*/ 	.word	0x00006e00


	//   ....[14]....
        /*01b0*/ 	.word	0x00006e10


	//   ....[15]....
        /*01b4*/ 	.word	0x00006ec0


	//   ....[16]....
        /*01b8*/ 	.word	0x00006ed0


	//   ....[17]....
        /*01bc*/ 	.word	0x00006ee0


	//   ....[18]....
        /*01c0*/ 	.word	0x00006ef0


	//   ....[19]....
        /*01c4*/ 	.word	0x00006f00


	//   ....[20]....
        /*01c8*/ 	.word	0x00006f10


	//   ....[21]....
        /*01cc*/ 	.word	0x00006f20


	//   ....[22]....
        /*01d0*/ 	.word	0x00006f30


	//   ....[23]....
        /*01d4*/ 	.word	0x00006f40


	//   ....[24]....
        /*01d8*/ 	.word	0x00006f50


	//   ....[25]....
        /*01dc*/ 	.word	0x00006f60


	//   ....[26]....
        /*01e0*/ 	.word	0x00006f70


	//   ....[27]....
        /*01e4*/ 	.word	0x00006f80


	//   ....[28]....
        /*01e8*/ 	.word	0x00006f90


	//   ....[29]....
        /*01ec*/ 	.word	0x00007070


	//   ....[30]....
        /*01f0*/ 	.word	0x00007090


	//   ....[31]....
        /*01f4*/ 	.word	0x000070a0


	//   ....[32]....
        /*01f8*/ 	.word	0x000070b0


	//   ....[33]....
        /*01fc*/ 	.word	0x000070c0


	//   ....[34]....
        /*0200*/ 	.word	0x000070d0


	//   ....[35]....
        /*0204*/ 	.word	0x000070e0


	//   ....[36]....
        /*0208*/ 	.word	0x000070f0


	//   ....[37]....
        /*020c*/ 	.word	0x00007100


	//   ....[38]....
        /*0210*/ 	.word	0x00007110


	//   ....[39]....
        /*0214*/ 	.word	0x00007120


	//   ....[40]....
        /*0218*/ 	.word	0x00007130


	//   ....[41]....
        /*021c*/ 	.word	0x00007140


	//   ....[42]....
        /*0220*/ 	.word	0x00007150


	//   ....[43]....
        /*0224*/ 	.word	0x00007230


	//   ....[44]....
        /*0228*/ 	.word	0x00007250


	//   ....[45]....
        /*022c*/ 	.word	0x00007260


	//   ....[46]....
        /*0230*/ 	.word	0x00007270


	//   ....[47]....
        /*0234*/ 	.word	0x00007280


	//   ....[48]....
        /*0238*/ 	.word	0x00007290


	//   ....[49]....
        /*023c*/ 	.word	0x000072a0


	//   ....[50]....
        /*0240*/ 	.word	0x000072b0


	//   ....[51]....
        /*0244*/ 	.word	0x000072c0


	//   ....[52]....
        /*0248*/ 	.word	0x000072d0


	//   ....[53]....
        /*024c*/ 	.word	0x000072e0


	//   ....[54]....
        /*0250*/ 	.word	0x000072f0


	//   ....[55]....
        /*0254*/ 	.word	0x00007300


	//   ....[56]....
        /*0258*/ 	.word	0x00007310


	//   ....[57]....
        /*025c*/ 	.word	0x000073f0


	//   ....[58]....
        /*0260*/ 	.word	0x00007410


	//   ....[59]....
        /*0264*/ 	.word	0x00007420


	//   ....[60]....
        /*0268*/ 	.word	0x00007430


	//   ....[61]....
        /*026c*/ 	.word	0x00007440


	//   ....[62]....
        /*0270*/ 	.word	0x00007450


	//   ....[63]....
        /*0274*/ 	.word	0x00007460


	//   ....[64]....
        /*0278*/ 	.word	0x00007470


	//   ....[65]....
        /*027c*/ 	.word	0x00007480


	//   ....[66]....
        /*0280*/ 	.word	0x00007490


	//   ....[67]....
        /*0284*/ 	.word	0x000074a0


	//   ....[68]....
        /*0288*/ 	.word	0x000074b0


	//   ....[69]....
        /*028c*/ 	.word	0x000074c0


	//----- nvinfo : EIATTR_EXIT_INSTR_OFFSETS
	.align		4
.L_557:
        /*0290*/ 	.byte	0x04, 0x1c
        /*0292*/ 	.short	(.L_559 - .L_558)


	//   ....[0]....
.L_558:
        /*0294*/ 	.word	0x000076e0


	//   ....[1]....
        /*0298*/ 	.word	0x00007c50


	//----- nvinfo : EIATTR_MAX_THREADS
	.align		4
.L_559:
        /*029c*/ 	.byte	0x04, 0x05
        /*029e*/ 	.short	(.L_561 - .L_560)
.L_560:
        /*02a0*/ 	.word	0x00000080
        /*02a4*/ 	.word	0x00000001
        /*02a8*/ 	.word	0x00000001
.L_561:


//--------------------- .nv.info._Z31router_gemm_kernel_float_outputI13__nv_bfloat16Li128ELi8ELi13ELi256ELi7168EEvPfPKT_S4_ --------------------------
	.section	.nv.info._Z31router_gemm_kernel_float_outputI13__nv_bfloat16Li128ELi8ELi13ELi256ELi7168EEvPfPKT_S4_,"",@"SHT_CUDA_INFO"
	.sectionflags	@""
	.align	4


	//----- nvinfo : EIATTR_CUDA_API_VERSION
	.align		4
        /*0000*/ 	.byte	0x04, 0x37
        /*0002*/ 	.short	(.L_563 - .L_562)
.L_562:
        /*0004*/ 	.word	0x00000082


	//----- nvinfo : EIATTR_SW2861232_WAR
	.align		4
.L_563:
        /*0008*/ 	.byte	0x01, 0x35
	.zero		2


	//----- nvinfo : EIATTR_PARAM_CBANK
	.align		4
        /*000c*/ 	.byte	0x04, 0x0a
        /*000e*/ 	.short	(.L_565 - .L_564)
	.align		4
.L_564:
        /*0010*/ 	.word	index@(.nv.constant0._Z31router_gemm_kernel_float_outputI13__nv_bfloat16Li128ELi8ELi13ELi256ELi7168EEvPfPKT_S4_)
        /*0014*/ 	.short	0x0160
        /*0016*/ 	.short	0x0018


	//----- nvinfo : EIATTR_CBANK_PARAM_SIZE
	.align		4
.L_565:
        /*0018*/ 	.byte	0x03, 0x19
        /*001a*/ 	.short	0x0018


	//----- nvinfo : EIATTR_KPARAM_INFO
	.align		4
        /*001c*/ 	.byte	0x04, 0x17
        /*001e*/ 	.short	(.L_567 - .L_566)
.L_566:
        /*0020*/ 	.word	0x00000000
        /*0024*/ 	.short	0x0002
        /*0026*/ 	.short	0x0010
        /*0028*/ 	.byte	0x00, 0xf0, 0x21, 0x00


	//----- nvinfo : EIATTR_KPARAM_INFO
	.align		4
.L_567:
        /*002c*/ 	.byte	0x04, 0x17
        /*002e*/ 	.short	(.L_569 - .L_568)
.L_568:
        /*0030*/ 	.word	0x00000000
        /*0034*/ 	.short	0x0001
        /*0036*/ 	.short	0x0008
        /*0038*/ 	.byte	0x00, 0xf0, 0x21, 0x00


	//----- nvinfo : EIATTR_KPARAM_INFO
	.align		4
.L_569:
        /*003c*/ 	.byte	0x04, 0x17
        /*003e*/ 	.short	(.L_571 - .L_570)
.L_570:
        /*0040*/ 	.word	0x00000000
        /*0044*/ 	.short	0x0000
        /*0046*/ 	.short	0x0000
        /*0048*/ 	.byte	0x00, 0xf0, 0x21, 0x00


	//----- nvinfo : EIATTR_MAXREG_COUNT
	.align		4
.L_571:
        /*004c*/ 	.byte	0x03, 0x1b
        /*004e*/ 	.short	0x00ff


	//----- nvinfo : EIATTR_NUM_BARRIERS
	.align		4
        /*0050*/ 	.byte	0x02, 0x4c
        /*0052*/ 	.byte	0x01
	.zero		1


	//----- nvinfo : EIATTR_MERCURY_ISA_VERSION
	.align		4
        /*0054*/ 	.byte	0x03, 0x5f
        /*0056*/ 	.short	0x0000


	//----- nvinfo : EIATTR_COOP_GROUP_MASK_REGIDS
	.align		4
        /*0058*/ 	.byte	0x04, 0x29
        /*005a*/ 	.short	(.L_573 - .L_572)


	//   ....[0]....
.L_572:
        /*005c*/ 	.word	0xffffffff


	//   ....[1]....
        /*0060*/ 	.word	0xffffffff


	//   ....[2]....
        /*0064*/ 	.word	0xffffffff


	//   ....[3]....
        /*0068*/ 	.word	0xffffffff


	//   ....[4]....
        /*006c*/ 	.word	0xffffffff


	//   ....[5]....
        /*0070*/ 	.word	0xffffffff


	//   ....[6]....
        /*0074*/ 	.word	0xffffffff


	//   ....[7]....
        /*0078*/ 	.word	0xffffffff


	//   ....[8]....
        /*007c*/ 	.word	0xffffffff


	//   ....[9]....
        /*0080*/ 	.word	0xffffffff


	//   ....[10]....
        /*0084*/ 	.word	0xffffffff


	//   ....[11]....
        /*0088*/ 	.word	0xffffffff


	//   ....[12]....
        /*008c*/ 	.word	0xffffffff


	//   ....[13]....
        /*0090*/ 	.word	0xffffffff


	//   ....[14]....
        /*0094*/ 	.word	0xffffffff


	//   ....[15]....
        /*0098*/ 	.word	0xffffffff


	//   ....[16]....
        /*009c*/ 	.word	0xffffffff


	//   ....[17]....
        /*00a0*/ 	.word	0xffffffff


	//   ....[18]....
        /*00a4*/ 	.word	0xffffffff


	//   ....[19]....
        /*00a8*/ 	.word	0xffffffff


	//   ....[20]....
        /*00ac*/ 	.word	0xffffffff


	//   ....[21]....
        /*00b0*/ 	.word	0xffffffff


	//   ....[22]....
        /*00b4*/ 	.word	0xffffffff


	//   ....[23]....
        /*00b8*/ 	.word	0xffffffff


	//   ....[24]....
        /*00bc*/ 	.word	0xffffffff


	//   ....[25]....
        /*00c0*/ 	.word	0xffffffff


	//   ....[26]....
        /*00c4*/ 	.word	0xffffffff


	//   ....[27]....
        /*00c8*/ 	.word	0xffffffff


	//   ....[28]....
        /*00cc*/ 	.word	0xffffffff


	//   ....[29]....
        /*00d0*/ 	.word	0xffffffff


	//   ....[30]....
        /*00d4*/ 	.word	0xffffffff


	//   ....[31]....
        /*00d8*/ 	.word	0xffffffff


	//   ....[32]....
        /*00dc*/ 	.word	0xffffffff


	//   ....[33]....
        /*00e0*/ 	.word	0xffffffff


	//   ....[34]....
        /*00e4*/ 	.word	0xffffffff


	//   ....[35]....
        /*00e8*/ 	.word	0xffffffff


	//   ....[36]....
        /*00ec*/ 	.word	0xffffffff


	//   ....[37]....
        /*00f0*/ 	.word	0xffffffff


	//   ....[38]....
        /*00f4*/ 	.word	0xffffffff


	//   ....[39]....
        /*00f8*/ 	.word	0xffffffff


	//   ....[40]....
        /*00fc*/ 	.word	0xffffffff


	//   ....[41]....
        /*0100*/ 	.word	0xffffffff


	//   ....[42]....
        /*0104*/ 	.word	0xffffffff


	//   ....[43]....
        /*0108*/ 	.word	0xffffffff


	//   ....[44]....
        /*010c*/ 	.word	0xffffffff


	//   ....[45]....
        /*0110*/ 	.word	0xffffffff


	//   ....[46]....
        /*0114*/ 	.word	0xffffffff


	//   ....[47]....
        /*0118*/ 	.word	0xffffffff


	//   ....[48]....
        /*011c*/ 	.word	0xffffffff


	//   ....[49]....
        /*0120*/ 	.word	0xffffffff


	//   ....[50]....
        /*0124*/ 	.word	0xffffffff


	//   ....[51]....
        /*0128*/ 	.word	0xffffffff


	//   ....[52]....
        /*012c*/ 	.word	0xffffffff


	//   ....[53]....
        /*0130*/ 	.word	0xffffffff


	//   ....[54]....
        /*0134*/ 	.word	0xffffffff


	//   ....[55]....
        /*0138*/ 	.word	0xffffffff


	//   ....[56]....
        /*013c*/ 	.word	0xffffffff


	//   ....[57]....
        /*0140*/ 	.word	0xffffffff


	//   ....[58]....
        /*0144*/ 	.word	0xffffffff


	//   ....[59]....
        /*0148*/ 	.word	0xffffffff


	//   ....[60]....
        /*014c*/ 	.word	0xffffffff


	//   ....[61]....
        /*0150*/ 	.word	0xffffffff


	//   ....[62]....
        /*0154*/ 	.word	0xffffffff


	//   ....[63]....
        /*0158*/ 	.word	0xffffffff


	//   ....[64]....
        /*015c*/ 	.word	0xffffffff


	//----- nvinfo : EIATTR_COOP_GROUP_INSTR_OFFSETS
	.align		4
.L_573:
        /*0160*/ 	.byte	0x04, 0x28
        /*0162*/ 	.short	(.L_575 - .L_574)


	//   ....[0]....
.L_574:
        /*0164*/ 	.word	0x00006400


	//   ....[1]....
        /*0168*/ 	.word	0x00006580


	//   ....[2]....
        /*016c*/ 	.word	0x000065a0


	//   ....[3]....
        /*0170*/ 	.word	0x000065b0


	//   ....[4]....
        /*0174*/ 	.word	0x000065c0


	//   ....[5]....
        /*0178*/ 	.word	0x000065d0


	//   ....[6]....
        /*017c*/ 	.word	0x000065e0


	//   ....[7]....
        /*0180*/ 	.word	0x000065f0


	//   ....[8]....
        /*0184*/ 	.word	0x00006600


	//   ....[9]....
        /*0188*/ 	.word	0x00006610


	//   ....[10]....
        /*018c*/ 	.word	0x00006620


	//   ....[11]....
        /*0190*/ 	.word	0x00006630


	//   ....[12]....
        /*0194*/ 	.word	0x00006640


	//   ....[13]....
        /*0198*/ 	.word	0x00006650


	//   ....[14]....
        /*019c*/ 	.word	0x00006720


	//   ....[15]....
        /*01a0*/ 	.word	0x00006740


	//   ....[16]....
        /*01a4*/ 	.word	0x00006750


	//   ....[17]....
        /*01a8*/ 	.word	0x00006760


	//   ....[18]....
        /*01ac*/ 	.word	0x00006770


	//   ....[19]....
        /*01b0*/ 	.word	0x00006780


	//   ....[20]....
        /*01b4*/ 	.word	0x00006790


	//   ....[21]....
        /*01b8*/ 	.word	0x000067a0


	//   ....[22]....
        /*01bc*/ 	.word	0x000067b0


	//   ....[23]....
        /*01c0*/ 	.word	0x000067c0


	//   ....[24]....
        /*01c4*/ 	.word	0x000067d0


	//   ....[25]....
        /*01c8*/ 	.word	0x000067e0


	//   ....[26]....
        /*01cc*/ 	.word	0x000068b0


	//   ....[27]....
        /*01d0*/ 	.word	0x000068c0


	//   ....[28]....
        /*01d4*/ 	.word	0x000068d0


	//   ....[29]....
        /*01d8*/ 	.word	0x000068e0


	//   ....[30]....
        /*01dc*/ 	.word	0x000068f0


	//   ....[31]....
        /*01e0*/ 	.word	0x00006900


	//   ....[32]....
        /*01e4*/ 	.word	0x00006910


	//   ....[33]....
        /*01e8*/ 	.word	0x00006920


	//   ....[34]....
        /*01ec*/ 	.word	0x00006930


	//   ....[35]....
        /*01f0*/ 	.word	0x00006940


	//   ....[36]....
        /*01f4*/ 	.word	0x00006950


	//   ....[37]....
        /*01f8*/ 	.word	0x00006960


	//   ....[38]....
        /*01fc*/ 	.word	0x00006970


	//   ....[39]....
        /*0200*/ 	.word	0x00006a50


	//   ....[40]....
        /*0204*/ 	.word	0x00006a60


	//   ....[41]....
        /*0208*/ 	.word	0x00006a70


	//   ....[42]....
        /*020c*/ 	.word	0x00006a80


	//   ....[43]....
        /*0210*/ 	.word	0x00006a90


	//   ....[44]....
        /*0214*/ 	.word	0x00006aa0


	//   ....[45]....
        /*0218*/ 	.word	0x00006ab0


	//   ....[46]....
        /*021c*/ 	.word	0x00006ac0


	//   ....[47]....
        /*0220*/ 	.word	0x00006ad0


	//   ....[48]....
        /*0224*/ 	.word	0x00006ae0


	//   ....[49]....
        /*0228*/ 	.word	0x00006af0


	//   ....[50]....
        /*022c*/ 	.word	0x00006b00


	//   ....[51]....
        /*0230*/ 	.word	0x00006b10


	//   ....[52]....
        /*0234*/ 	.word	0x00006bf0


	//   ....[53]....
        /*0238*/ 	.word	0x00006c00


	//   ....[54]....
        /*023c*/ 	.word	0x00006c10


	//   ....[55]....
        /*0240*/ 	.word	0x00006c20


	//   ....[56]....
        /*0244*/ 	.word	0x00006c30


	//   ....[57]....
        /*0248*/ 	.word	0x00006c40


	//   ....[58]....
        /*024c*/ 	.word	0x00006c50


	//   ....[59]....
        /*0250*/ 	.word	0x00006c60


	//   ....[60]....
        /*0254*/ 	.word	0x00006c70


	//   ....[61]....
        /*0258*/ 	.word	0x00006c80


	//   ....[62]....
        /*025c*/ 	.word	0x00006c90


	//   ....[63]....
        /*0260*/ 	.word	0x00006ca0


	//   ....[64]....
        /*0264*/ 	.word	0x00006cb0


	//----- nvinfo : EIATTR_EXIT_INSTR_OFFSETS
	.align		4
.L_575:
        /*0268*/ 	.byte	0x04, 0x1c
        /*026a*/ 	.short	(.L_577 - .L_576)


	//   ....[0]....
.L_576:
        /*026c*/ 	.word	0x00006ec0


	//   ....[1]....
        /*0270*/ 	.word	0x000073d0


	//----- nvinfo : EIATTR_MAX_THREADS
	.align		4
.L_577:
        /*0274*/ 	.byte	0x04, 0x05
        /*0276*/ 	.short	(.L_579 - .L_578)
.L_578:
        /*0278*/ 	.word	0x00000080
        /*027c*/ 	.word	0x00000001
        /*0280*/ 	.word	0x00000001
.L_579:


//--------------------- .nv.info._Z31router_gemm_kernel_float_outputI13__nv_bfloat16Li128ELi8ELi12ELi256ELi7168EEvPfPKT_S4_ --------------------------
	.section	.nv.info._Z31router_gemm_kernel_float_outputI13__nv_bfloat16Li128ELi8ELi12ELi256ELi7168EEvPfPKT_S4_,"",@"SHT_CUDA_INFO"
	.sectionflags	@""
	.align	4


	//----- nvinfo : EIATTR_CUDA_API_VERSION
	.align		4
        /*0000*/ 	.byte	0x04, 0x37
        /*0002*/ 	.short	(.L_581 - .L_580)
.L_580:
        /*0004*/ 	.word	0x00000082


	//----- nvinfo : EIATTR_SW2861232_WAR
	.align		4
.L_581:
        /*0008*/ 	.byte	0x01, 0x35
	.zero		2


	//----- nvinfo : EIATTR_PARAM_CBANK
	.align		4
        /*000c*/ 	.byte	0x04, 0x0a
        /*000e*/ 	.short	(.L_583 - .L_582)
	.align		4
.L_582:
        /*0010*/ 	.word	index@(.nv.constant0._Z31router_gemm_kernel_float_outputI13__nv_bfloat16Li128ELi8ELi12ELi256ELi7168EEvPfPKT_S4_)
        /*0014*/ 	.short	0x0160
        /*0016*/ 	.short	0x0018


	//----- nvinfo : EIATTR_CBANK_PARAM_SIZE
	.align		4
.L_583:
        /*0018*/ 	.byte	0x03, 0x19
        /*001a*/ 	.short	0x0018


	//----- nvinfo : EIATTR_KPARAM_INFO
	.align		4
        /*001c*/ 	.byte	0x04, 0x17
        /*001e*/ 	.short	(.L_585 - .L_584)
.L_584:
        /*0020*/ 	.word	0x00000000
        /*0024*/ 	.short	0x0002
        /*0026*/ 	.short	0x0010
        /*0028*/ 	.byte	0x00, 0xf0, 0x21, 0x00


	//----- nvinfo : EIATTR_KPARAM_INFO
	.align		4
.L_585:
        /*002c*/ 	.byte	0x04, 0x17
        /*002e*/ 	.short	(.L_587 - .L_586)
.L_586:
        /*0030*/ 	.word	0x00000000
        /*0034*/ 	.short	0x0001
        /*0036*/ 	.short	0x0008
        /*0038*/ 	.byte	0x00, 0xf0, 0x21, 0x00


	//----- nvinfo : EIATTR_KPARAM_INFO
	.align		4
.L_587:
        /*003c*/ 	.byte	0x04, 0x17
        /*003e*/ 	.short	(.L_589 - .L_588)
.L_588:
        /*0040*/ 	.word	0x00000000
        /*0044*/ 	.short	0x0000
        /*0046*/ 	.short	0x0000
        /*0048*/ 	.byte	0x00, 0xf0, 0x21, 0x00


	//----- nvinfo : EIATTR_MAXREG_COUNT
	.align		4
.L_589:
        /*004c*/ 	.byte	0x03, 0x1b
        /*004e*/ 	.short	0x00ff


	//----- nvinfo : EIATTR_NUM_BARRIERS
	.align		4
        /*0050*/ 	.byte	0x02, 0x4c
        /*0052*/ 	.byte	0x01
	.zero		1


	//----- nvinfo : EIATTR_MERCURY_ISA_VERSION
	.align		4
        /*0054*/ 	.byte	0x03, 0x5f
        /*0056*/ 	.short	0x0000


	//----- nvinfo : EIATTR_COOP_GROUP_MASK_REGIDS
	.align		4
        /*0058*/ 	.byte	0x04, 0x29
        /*005a*/ 	.short	(.L_591 - .L_590)


	//   ....[0]....
.L_590:
        /*005c*/ 	.word	0xffffffff


	//   ....[1]....
        /*0060*/ 	.word	0xffffffff


	//   ....[2]....
        /*0064*/ 	.word	0xffffffff


	//   ....[3]....
        /*0068*/ 	.word	0xffffffff


	//   ....[4]....
        /*006c*/ 	.word	0xffffffff


	//   ....[5]....
        /*0070*/ 	.word	0xffffffff


	//   ....[6]....
        /*0074*/ 	.word	0xffffffff


	//   ....[7]....
        /*0078*/ 	.word	0xffffffff


	//   ....[8]....
        /*007c*/ 	.word	0xffffffff


	//   ....[9]....
        /*0080*/ 	.word	0xffffffff


	//   ....[10]....
        /*0084*/ 	.word	0xffffffff


	//   ....[11]....
        /*0088*/ 	.word	0xffffffff


	//   ....[12]....
        /*008c*/ 	.word	0xffffffff


	//   ....[13]....
        /*0090*/ 	.word	0xffffffff


	//   ....[14]....
        /*0094*/ 	.word	0xffffffff


	//   ....[15]....
        /*0098*/ 	.word	0xffffffff


	//   ....[16]....
        /*009c*/ 	.word	0xffffffff


	//   ....[17]....
        /*00a0*/ 	.word	0xffffffff


	//   ....[18]....
        /*00a4*/ 	.word	0xffffffff


	//   ....[19]....
        /*00a8*/ 	.word	0xffffffff


	//   ....[20]....
        /*00ac*/ 	.word	0xffffffff


	//   ....[21]....
        /*00b0*/ 	.word	0xffffffff


	//   ....[22]....
        /*00b4*/ 	.word	0xffffffff


	//   ....[23]....
        /*00b8*/ 	.word	0xffffffff


	//   ....[24]....
        /*00bc*/ 	.word	0xffffffff


	//   ....[25]....
        /*00c0*/ 	.word	0xffffffff


	//   ....[26]....
        /*00c4*/ 	.word	0xffffffff


	//   ....[27]....
        /*00c8*/ 	.word	0xffffffff


	//   ....[28]....
        /*00cc*/ 	.word	0xffffffff


	//   ....[29]....
        /*00d0*/ 	.word	0xffffffff


	//   ....[30]....
        /*00d4*/ 	.word	0xffffffff


	//   ....[31]....
        /*00d8*/ 	.word	0xffffffff


	//   ....[32]....
        /*00dc*/ 	.word	0xffffffff


	//   ....[33]....
        /*00e0*/ 	.word	0xffffffff


	//   ....[34]....
        /*00e4*/ 	.word	0xffffffff


	//   ....[35]....
        /*00e8*/ 	.word	0xffffffff


	//   ....[36]....
        /*00ec*/ 	.word	0xffffffff


	//   ....[37]....
        /*00f0*/ 	.word	0xffffffff


	//   ....[38]....
        /*00f4*/ 	.word	0xffffffff


	//   ....[39]....
        /*00f8*/ 	.word	0xffffffff


	//   ....[40]....
        /*00fc*/ 	.word	0xffffffff


	//   ....[41]....
        /*0100*/ 	.word	0xffffffff


	//   ....[42]....
        /*0104*/ 	.word	0xffffffff


	//   ....[43]....
        /*0108*/ 	.word	0xffffffff


	//   ....[44]....
        /*010c*/ 	.word	0xffffffff


	//   ....[45]....
        /*0110*/ 	.word	0xffffffff


	//   ....[46]....
        /*0114*/ 	.word	0xffffffff


	//   ....[47]....
        /*0118*/ 	.word	0xffffffff


	//   ....[48]....
        /*011c*/ 	.word	0xffffffff


	//   ....[49]....
        /*0120*/ 	.word	0xffffffff


	//   ....[50]....
        /*0124*/ 	.word	0xffffffff


	//   ....[51]....
        /*0128*/ 	.word	0xffffffff


	//   ....[52]....
        /*012c*/ 	.word	0xffffffff


	//   ....[53]....
        /*0130*/ 	.word	0xffffffff


	//   ....[54]....
        /*0134*/ 	.word	0xffffffff


	//   ....[55]....
        /*0138*/ 	.word	0xffffffff


	//   ....[56]....
        /*013c*/ 	.word	0xffffffff


	//   ....[57]....
        /*0140*/ 	.word	0xffffffff


	//   ....[58]....
        /*0144*/ 	.word	0xffffffff


	//   ....[59]....
        /*0148*/ 	.word	0xffffffff


	//----- nvinfo : EIATTR_COOP_GROUP_INSTR_OFFSETS
	.align		4
.L_591:
        /*014c*/ 	.byte	0x04, 0x28
        /*014e*/ 	.short	(.L_593 - .L_592)


	//   ....[0]....
.L_592:
        /*0150*/ 	.word	0x00005470


	//   ....[1]....
        /*0154*/ 	.word	0x000054e0


	//   ....[2]....
        /*0158*/ 	.word	0x000055f0


	//   ....[3]....
        /*015c*/ 	.word	0x00005e60


	//   ....[4]....
        /*0160*/ 	.word	0x00005e70


	//   ....[5]....
        /*0164*/ 	.word	0x00005e80


	//   ....[6]....
        /*0168*/ 	.word	0x00005e90


	//   ....[7]....
        /*016c*/ 	.word	0x00005ea0


	//   ....[8]....
        /*0170*/ 	.word	0x00005eb0


	//   ....[9]....
        /*0174*/ 	.word	0x00005ec0


	//   ....[10]....
        /*0178*/ 	.word	0x00005ed0


	//   ....[11]....
        /*017c*/ 	.word	0x00005ee0


	//   ....[12]....
        /*0180*/ 	.word	0x00005f80


	//   ....[13]....
        /*0184*/ 	.word	0x00005f90


	//   ....[14]....
        /*0188*/ 	.word	0x00005fa0


	//   ....[15]....
        /*018c*/ 	.word	0x00005fb0


	//   ....[16]....
        /*0190*/ 	.word	0x00005fc0


	//   ....[17]....
        /*0194*/ 	.word	0x00005fd0


	//   ....[18]....
        /*0198*/ 	.word	0x00005fe0


	//   ....[19]....
        /*019c*/ 	.word	0x00005ff0


	//   ....[20]....
        /*01a0*/ 	.word	0x00006000


	//   ....[21]....
        /*01a4*/ 	.word	0x00006010


	//   ....[22]....
        /*01a8*/ 	.word	0x00006020


	//   ....[23]....
        /*01ac*/ 	.word	0x00006030


	//   ....[24]....
        /*01b0*/ 	.word	0x00006100


	//   ....[25]....
        /*01b4*/ 	.word	0x00006110


	//   ....[26]....
        /*01b8*/ 	.word	0x00006120


	//   ....[27]....
        /*01bc*/ 	.word	0x00006130


	//   ....[28]....
        /*01c0*/ 	.word	0x00006140


	//   ....[29]....
        /*01c4*/ 	.word	0x00006150


	//   ....[30]....
        /*01c8*/ 	.word	0x00006160


	//   ....[31]....
        /*01cc*/ 	.word	0x00006170


	//   ....[32]....
        /*01d0*/ 	.word	0x00006180


	//   ....[33]....
        /*01d4*/ 	.word	0x00006190


	//   ....[34]....
        /*01d8*/ 	.word	0x000061a0


	//   ....[35]....
        /*01dc*/ 	.word	0x000061b0


	//   ....[36]....
        /*01e0*/ 	.word	0x00006280


	//   ....[37]....
        /*01e4*/ 	.word	0x00006290


	//   ....[38]....
        /*01e8*/ 	.word	0x000062a0


	//   ....[39]....
        /*01ec*/ 	.word	0x000062b0


	//   ....[40]....
        /*01f0*/ 	.word	0x000062c0


	//   ....[41]....
        /*01f4*/ 	.word	0x000062d0


	//   ....[42]....
        /*01f8*/ 	.word	0x000062e0


	//   ....[43]....
        /*01fc*/ 	.word	0x000062f0


	//   ....[44]....
        /*0200*/ 	.word	0x00006300


	//   ....[45]....
        /*0204*/ 	.word	0x00006310


	//   ....[46]....
        /*0208*/ 	.word	0x00006320


	//   ....[47]....
        /*020c*/ 	.word	0x00006330


	//   ....[48]....
        /*0210*/ 	.word	0x00006400


	//   ....[49]....
        /*0214*/ 	.word	0x00006410


	//   ....[50]....
        /*0218*/ 	.word	0x00006420


	//   ....[51]....
        /*021c*/ 	.word	0x00006430


	//   ....[52]....
        /*0220*/ 	.word	0x00006440


	//   ....[53]....
        /*0224*/ 	.word	0x00006450


	//   ....[54]....
        /*0228*/ 	.word	0x00006460


	//   ....[55]....
        /*022c*/ 	.word	0x00006470


	//   ....[56]....
        /*0230*/ 	.word	0x00006480


	//   ....[57]....
        /*0234*/ 	.word	0x00006490


	//   ....[58]....
        /*0238*/ 	.word	0x000064a0


	//   ....[59]....
        /*023c*/ 	.word	0x000064b0


	//----- nvinfo : EIATTR_EXIT_INSTR_OFFSETS
	.align		4
.L_593:
        /*0240*/ 	.byte	0x04, 0x1c
        /*0242*/ 	.short	(.L_595 - .L_594)


	//   ....[0]....
.L_594:
        /*0244*/ 	.word	0x000066a0


	//   ....[1]....
        /*0248*/ 	.word	0x00006b50


	//----- nvinfo : EIATTR_MAX_THREADS
	.align		4
.L_595:
        /*024c*/ 	.byte	0x04, 0x05
        /*024e*/ 	.short	(.L_597 - .L_596)
.L_596:
        /*0250*/ 	.word	0x00000080
        /*0254*/ 	.word	0x00000001
        /*0258*/ 	.word	0x00000001
.L_597:


//--------------------- .nv.info._Z31router_gemm_kernel_float_outputI13__nv_bfloat16Li128ELi8ELi11ELi256ELi7168EEvPfPKT_S4_ --------------------------
	.section	.nv.info._Z31router_gemm_kernel_float_outputI13__nv_bfloat16Li128ELi8ELi11ELi256ELi7168EEvPfPKT_S4_,"",@"SHT_CUDA_INFO"
	.sectionflags	@""
	.align	4


	//----- nvinfo : EIATTR_CUDA_API_VERSION
	.align		4
        /*0000*/ 	.byte	0x04, 0x37
        /*0002*/ 	.short	(.L_599 - .L_598)
.L_598:
        /*0004*/ 	.word	0x00000082


	//----- nvinfo : EIATTR_SW2861232_WAR
	.align		4
.L_599:
        /*0008*/ 	.byte	0x01, 0x35
	.zero		2


	//----- nvinfo : EIATTR_PARAM_CBANK
	.align		4
        /*000c*/ 	.byte	0x04, 0x0a
        /*000e*/ 	.short	(.L_601 - .L_600)
	.align		4
.L_600:
        /*0010*/ 	.word	index@(.nv.constant0._Z31router_gemm_kernel_float_outputI13__nv_bfloat16Li128ELi8ELi11ELi256ELi7168EEvPfPKT_S4_)
        /*0014*/ 	.short	0x0160
        /*0016*/ 	.short	0x0018


	//----- nvinfo : EIATTR_CBANK_PARAM_SIZE
	.align		4
.L_601:
        /*0018*/ 	.byte	0x03, 0x19
        /*001a*/ 	.short	0x0018


	//----- nvinfo : EIATTR_KPARAM_INFO
	.align		4
        /*001c*/ 	.byte	0x04, 0x17
        /*001e*/ 	.short	(.L_603 - .L_602)
.L_602:
        /*0020*/ 	.word	0x00000000
        /*0024*/ 	.short	0x0002
        /*0026*/ 	.short	0x0010
        /*0028*/ 	.byte	0x00, 0xf0, 0x21, 0x00


	//----- nvinfo : EIATTR_KPARAM_INFO
	.align		4
.L_603:
        /*002c*/ 	.byte	0x04, 0x17
        /*002e*/ 	.short	(.L_605 - .L_604)
.L_604:
        /*0030*/ 	.word	0x00000000
        /*0034*/ 	.short	0x0001
        /*0036*/ 	.short	0x0008
        /*0038*/ 	.byte	0x00, 0xf0, 0x21, 0x00


	//----- nvinfo : EIATTR_KPARAM_INFO
	.align		4
.L_605:
        /*003c*/ 	.byte	0x04, 0x17
        /*003e*/ 	.short	(.L_607 - .L_606)
.L_606:
        /*0040*/ 	.word	0x00000000
        /*0044*/ 	.short	0x0000
        /*0046*/ 	.short	0x0000
        /*0048*/ 	.byte	0x00, 0xf0, 0x21, 0x00


	//----- nvinfo : EIATTR_MAXREG_COUNT
	.align		4
.L_607:
        /*004c*/ 	.byte	0x03, 0x1b
        /*004e*/ 	.short	0x00ff


	//----- nvinfo : EIATTR_NUM_BARRIERS
	.align		4
        /*0050*/ 	.byte	0x02, 0x4c
        /*0052*/ 	.byte	0x01
	.zero		1


	//----- nvinfo : EIATTR_MERCURY_ISA_VERSION
	.align		4
        /*0054*/ 	.byte	0x03, 0x5f
        /*0056*/ 	.short	0x0000


	//----- nvinfo : EIATTR_COOP_GROUP_MASK_REGIDS
	.align		4
        /*0058*/ 	.byte	0x04, 0x29
        /*005a*/ 	.short	(.L_609 - .L_608)


	//   ....[0]....
.L_608:
        /*005c*/ 	.word	0xffffffff


	//   ....[1]....
        /*0060*/ 	.word	0xffffffff


	//   ....[2]....
        /*0064*/ 	.word	0xffffffff


	//   ....[3]....
        /*0068*/ 	.word	0xffffffff


	//   ....[4]....
        /*006c*/ 	.word	0xffffffff


	//   ....[5]....
        /*0070*/ 	.word	0xffffffff


	//   ....[6]....
        /*0074*/ 	.word	0xffffffff


	//   ....[7]....
        /*0078*/ 	.word	0xffffffff


	//   ....[8]....
        /*007c*/ 	.word	0xffffffff


	//   ....[9]....
        /*0080*/ 	.word	0xffffffff


	//   ....[10]....
        /*0084*/ 	.word	0xffffffff


	//   ....[11]....
        /*0088*/ 	.word	0xffffffff


	//   ....[12]....
        /*008c*/ 	.word	0xffffffff


	//   ....[13]....
        /*0090*/ 	.word	0xffffffff


	//   ....[14]....
        /*0094*/ 	.word	0xffffffff


	//   ....[15]....
        /*0098*/ 	.word	0xffffffff


	//   ....[16]....
        /*009c*/ 	.word	0xffffffff


	//   ....[17]....
        /*00a0*/ 	.word	0xffffffff


	//   ....[18]....
        /*00a4*/ 	.word	0xffffffff


	//   ....[19]....
        /*00a8*/ 	.word	0xffffffff


	//   ....[20]....
        /*00ac*/ 	.word	0xffffffff


	//   ....[21]....
        /*00b0*/ 	.word	0xffffffff


	//   ....[22]....
        /*00b4*/ 	.word	0xffffffff


	//   ....[23]....
        /*00b8*/ 	.word	0xffffffff


	//   ....[24]....
        /*00bc*/ 	.word	0xffffffff


	//   ....[25]....
        /*00c0*/ 	.word	0xffffffff


	//   ....[26]....
        /*00c4*/ 	.word	0xffffffff


	//   ....[27]....
        /*00c8*/ 	.word	0xffffffff


	//   ....[28]....
        /*00cc*/ 	.word	0xffffffff


	//   ....[29]....
        /*00d0*/ 	.word	0xffffffff


	//   ....[30]....
        /*00d4*/ 	.word	0xffffffff


	//   ....[31]....
        /*00d8*/ 	.word	0xffffffff


	//   ....[32]....
        /*00dc*/ 	.word	0xffffffff


	//   ....[33]....
        /*00e0*/ 	.word	0xffffffff


	//   ....[34]....
        /*00e4*/ 	.word	0xffffffff


	//   ....[35]....
        /*00e8*/ 	.word	0xffffffff


	//   ....[36]....
        /*00ec*/ 	.word	0xffffffff


	//   ....[37]....
        /*00f0*/ 	.word	0xffffffff


	//   ....[38]....
        /*00f4*/ 	.word	0xffffffff


	//   ....[39]....
        /*00f8*/ 	.word	0xffffffff


	//   ....[40]....
        /*00fc*/ 	.word	0xffffffff


	//   ....[41]....
        /*0100*/ 	.word	0xffffffff


	//   ....[42]....
        /*0104*/ 	.word	0xffffffff


	//   ....[43]....
        /*0108*/ 	.word	0xffffffff


	//   ....[44]....
        /*010c*/ 	.word	0xffffffff


	//   ....[45]....
        /*0110*/ 	.word	0xffffffff


	//   ....[46]....
        /*0114*/ 	.word	0xffffffff


	//   ....[47]....
        /*0118*/ 	.word	0xffffffff


	//   ....[48]....
        /*011c*/ 	.word	0xffffffff


	//   ....[49]....
        /*0120*/ 	.word	0xffffffff


	//   ....[50]....
        /*0124*/ 	.word	0xffffffff


	//   ....[51]....
        /*0128*/ 	.word	0xffffffff


	//   ....[52]....
        /*012c*/ 	.word	0xffffffff


	//   ....[53]....
        /*0130*/ 	.word	0xffffffff


	//   ....[54]....
        /*0134*/ 	.word	0xffffffff


	//----- nvinfo : EIATTR_COOP_GROUP_INSTR_OFFSETS
	.align		4
.L_609:
        /*0138*/ 	.byte	0x04, 0x28
        /*013a*/ 	.short	(.L_611 - .L_610)


	//   ....[0]....
.L_610:
        /*013c*/ 	.word	0x00005690


	//   ....[1]....
        /*0140*/ 	.word	0x000056a0


	//   ....[2]....
        /*0144*/ 	.word	0x000056b0


	//   ....[3]....
        /*0148*/ 	.word	0x000056c0


	//   ....[4]....
        /*014c*/ 	.word	0x000056d0


	//   ....[5]....
        /*0150*/ 	.word	0x000056e0


	//   ....[6]....
        /*0154*/ 	.word	0x000056f0


	//   ....[7]....
        /*0158*/ 	.word	0x00005700


	//   ....[8]....
        /*015c*/ 	.word	0x00005710


	//   ....[9]....
        /*0160*/ 	.word	0x00005720


	//   ....[10]....
        /*0164*/ 	.word	0x00005730


	//   ....[11]....
        /*0168*/ 	.word	0x000057f0


	//   ....[12]....
        /*016c*/ 	.word	0x00005800


	//   ....[13]....
        /*0170*/ 	.word	0x00005810


	//   ....[14]....
        /*0174*/ 	.word	0x00005820


	//   ....[15]....
        /*0178*/ 	.word	0x00005830


	//   ....[16]....
        /*017c*/ 	.word	0x00005840


	//   ....[17]....
        /*0180*/ 	.word	0x00005850


	//   ....[18]....
        /*0184*/ 	.word	0x00005860


	//   ....[19]....
        /*0188*/ 	.word	0x00005870


	//   ....[20]....
        /*018c*/ 	.word	0x00005880


	//   ....[21]....
        /*0190*/ 	.word	0x00005890


	//   ....[22]....
        /*0194*/ 	.word	0x00005950


	//   ....[23]....
        /*0198*/ 	.word	0x00005960


	//   ....[24]....
        /*019c*/ 	.word	0x00005970


	//   ....[25]....
        /*01a0*/ 	.word	0x00005980


	//   ....[26]....
        /*01a4*/ 	.word	0x00005990


	//   ....[27]....
        /*01a8*/ 	.word	0x000059a0


	//   ....[28]....
        /*01ac*/ 	.word	0x000059b0


	//   ....[29]....
        /*01b0*/ 	.word	0x000059c0


	//   ....[30]....
        /*01b4*/ 	.word	0x000059d0


	//   ....[31]....
        /*01b8*/ 	.word	0x000059e0


	//   ....[32]....
        /*01bc*/ 	.word	0x000059f0


	//   ....[33]....
        /*01c0*/ 	.word	0x00005ab0


	//   ....[34]....
        /*01c4*/ 	.word	0x00005ac0


	//   ....[35]....
        /*01c8*/ 	.word	0x00005ad0


	//   ....[36]....
        /*01cc*/ 	.word	0x00005ae0


	//   ....[37]....
        /*01d0*/ 	.word	0x00005af0


	//   ....[38]....
        /*01d4*/ 	.word	0x00005b00


	//   ....[39]....
        /*01d8*/ 	.word	0x00005b10


	//   ....[40]....
        /*01dc*/ 	.word	0x00005b20


	//   ....[41]....
        /*01e0*/ 	.word	0x00005b30


	//   ....[42]....
        /*01e4*/ 	.word	0x00005b40


	//   ....[43]....
        /*01e8*/ 	.word	0x00005b50


	//   ....[44]....
        /*01ec*/ 	.word	0x00005c10


	//   ....[45]....
        /*01f0*/ 	.word	0x00005c20


	//   ....[46]....
        /*01f4*/ 	.word	0x00005c30


	//   ....[47]....
        /*01f8*/ 	.word	0x00005c40


	//   ....[48]....
        /*01fc*/ 	.word	0x00005c50


	//   ....[49]....
        /*0200*/ 	.word	0x00005c60


	//   ....[50]....
        /*0204*/ 	.word	0x00005c70


	//   ....[51]....
        /*0208*/ 	.word	0x00005c80


	//   ....[52]....
        /*020c*/ 	.word	0x00005c90


	//   ....[53]....
        /*0210*/ 	.word	0x00005ca0


	//   ....[54]....
        /*0214*/ 	.word	0x00005cb0


	//----- nvinfo : EIATTR_EXIT_INSTR_OFFSETS
	.align		4
.L_611:
        /*0218*/ 	.byte	0x04, 0x1c
        /*021a*/ 	.short	(.L_613 - .L_612)


	//   ....[0]....
.L_612:
        /*021c*/ 	.word	0x00005e80


	//   ....[1]....
        /*0220*/ 	.word	0x000062d0


	//----- nvinfo : EIATTR_MAX_THREADS
	.align		4
.L_613:
        /*0224*/ 	.byte	0x04, 0x05
        /*0226*/ 	.short	(.L_615 - .L_614)
.L_614:
        /*0228*/ 	.word	0x00000080
        /*022c*/ 	.word	0x00000001
        /*0230*/ 	.word	0x00000001
.L_615:


//--------------------- .nv.info._Z31router_gemm_kernel_float_outputI13__nv_bfloat16Li128ELi8ELi10ELi256ELi7168EEvPfPKT_S4_ --------------------------
	.section	.nv.info._Z31router_gemm_kernel_float_outputI13__nv_bfloat16Li128ELi8ELi10ELi256ELi7168EEvPfPKT_S4_,"",@"SHT_CUDA_INFO"
	.sectionflags	@""
	.align	4


	//----- nvinfo : EIATTR_CUDA_API_VERSION
	.align		4
        /*0000*/ 	.byte	0x04, 0x37
        /*0002*/ 	.short	(.L_617 - .L_616)
.L_616:
        /*0004*/ 	.word	0x00000082


	//----- nvinfo : EIATTR_SW2861232_WAR
	.align		4
.L_617:
        /*0008*/ 	.byte	0x01, 0x35
	.zero		2


	//----- nvinfo : EIATTR_PARAM_CBANK
	.align		4
        /*000c*/ 	.byte	0x04, 0x0a
        /*000e*/ 	.short	(.L_619 - .L_618)
	.align		4
.L_618:
        /*0010*/ 	.word	index@(.nv.constant0._Z31router_gemm_kernel_float_outputI13__nv_bfloat16Li128ELi8ELi10ELi256ELi7168EEvPfPKT_S4_)
        /*0014*/ 	.short	0x0160
        /*0016*/ 	.short	0x0018


	//----- nvinfo : EIATTR_CBANK_PARAM_SIZE
	.align		4
.L_619:
        /*0018*/ 	.byte	0x03, 0x19
        /*001a*/ 	.short	0x0018


	//----- nvinfo : EIATTR_KPARAM_INFO
	.align		4
        /*001c*/ 	.byte	0x04, 0x17
        /*001e*/ 	.short	(.L_621 - .L_620)
.L_620:
        /*0020*/ 	.word	0x00000000
        /*0024*/ 	.short	0x0002
        /*0026*/ 	.short	0x0010
        /*0028*/ 	.byte	0x00, 0xf0, 0x21, 0x00


	//----- nvinfo : EIATTR_KPARAM_INFO
	.align		4
.L_621:
        /*002c*/ 	.byte	0x04, 0x17
        /*002e*/ 	.short	(.L_623 - .L_622)
.L_622:
        /*0030*/ 	.word	0x00000000
        /*0034*/ 	.short	0x0001
        /*0036*/ 	.short	0x0008
        /*0038*/ 	.byte	0x00, 0xf0, 0x21, 0x00


	//----- nvinfo : EIATTR_KPARAM_INFO
	.align		4
.L_623:
        /*003c*/ 	.byte	0x04, 0x17
        /*003e*/ 	.short	(.L_625 - .L_624)
.L_624:
        /*0040*/ 	.word	0x00000000
        /*0044*/ 	.short	0x0000
        /*0046*/ 	.short	0x0000
        /*0048*/ 	.byte	0x00, 0xf0, 0x21, 0x00


	//----- nvinfo : EIATTR_MAXREG_COUNT
	.align		4
.L_625:
        /*004c*/ 	.byte	0x03, 0x1b
        /*004e*/ 	.short	0x00ff


	//----- nvinfo : EIATTR_NUM_BARRIERS
	.align		4
        /*0050*/ 	.byte	0x02, 0x4c
        /*0052*/ 	.byte	0x01
	.zero		1


	//----- nvinfo : EIATTR_MERCURY_ISA_VERSION
	.align		4
        /*0054*/ 	.byte	0x03, 0x5f
        /*0056*/ 	.short	0x0000


	//----- nvinfo : EIATTR_COOP_GROUP_MASK_REGIDS
	.align		4
        /*0058*/ 	.byte	0x04, 0x29
        /*005a*/ 	.short	(.L_627 - .L_626)


	//   ....[0]....
.L_626:
        /*005c*/ 	.word	0xffffffff


	//   ....[1]....
        /*0060*/ 	.word	0xffffffff


	//   ....[2]....
        /*0064*/ 	.word	0xffffffff


	//   ....[3]....
        /*0068*/ 	.word	0xffffffff


	//   ....[4]....
        /*006c*/ 	.word	0xffffffff


	//   ....[5]....
        /*0070*/ 	.word	0xffffffff


	//   ....[6]....
        /*0074*/ 	.word	0xffffffff


	//   ....[7]....
        /*0078*/ 	.word	0xffffffff


	//   ....[8]....
        /*007c*/ 	.word	0xffffffff


	//   ....[9]....
        /*0080*/ 	.word	0xffffffff


	//   ....[10]....
        /*0084*/ 	.word	0xffffffff


	//   ....[11]....
        /*0088*/ 	.word	0xffffffff


	//   ....[12]....
        /*008c*/ 	.word	0xffffffff


	//   ....[13]....
        /*0090*/ 	.word	0xffffffff


	//   ....[14]....
        /*0094*/ 	.word	0xffffffff


	//   ....[15]....
        /*0098*/ 	.word	0xffffffff


	//   ....[16]....
        /*009c*/ 	.word	0xffffffff


	//   ....[17]....
        /*00a0*/ 	.word	0xffffffff


	//   ....[18]....
        /*00a4*/ 	.word	0xffffffff


	//   ....[19]....
        /*00a8*/ 	.word	0xffffffff


	//   ....[20]....
        /*00ac*/ 	.word	0xffffffff


	//   ....[21]....
        /*00b0*/ 	.word	0xffffffff


	//   ....[22]....
        /*00b4*/ 	.word	0xffffffff


	//   ....[23]....
        /*00b8*/ 	.word	0xffffffff


	//   ....[24]....
        /*00bc*/ 	.word	0xffffffff


	//   ....[25]....
        /*00c0*/ 	.word	0xffffffff


	//   ....[26]....
        /*00c4*/ 	.word	0xffffffff


	//   ....[27]....
        /*00c8*/ 	.word	0xffffffff


	//   ....[28]....
        /*00cc*/ 	.word	0xffffffff


	//   ....[29]....
        /*00d0*/ 	.word	0xffffffff


	//   ....[30]....
        /*00d4*/ 	.word	0xffffffff


	//   ....[31]....
        /*00d8*/ 	.word	0xffffffff


	//   ....[32]....
        /*00dc*/ 	.word	0xffffffff


	//   ....[33]....
        /*00e0*/ 	.word	0xffffffff


	//   ....[34]....
        /*00e4*/ 	.word	0xffffffff


	//   ....[35]....
        /*00e8*/ 	.word	0xffffffff


	//   ....[36]....
        /*00ec*/ 	.word	0xffffffff


	//   ....[37]....
        /*00f0*/ 	.word	0xffffffff


	//   ....[38]....
        /*00f4*/ 	.word	0xffffffff


	//   ....[39]....
        /*00f8*/ 	.word	0xffffffff


	//   ....[40]....
        /*00fc*/ 	.word	0xffffffff


	//   ....[41]....
        /*0100*/ 	.word	0xffffffff


	//   ....[42]....
        /*0104*/ 	.word	0xffffffff


	//   ....[43]....
        /*0108*/ 	.word	0xffffffff


	//   ....[44]....
        /*010c*/ 	.word	0xffffffff


	//   ....[45]....
        /*0110*/ 	.word	0xffffffff


	//   ....[46]....
        /*0114*/ 	.word	0xffffffff


	//   ....[47]....
        /*0118*/ 	.word	0xffffffff


	//   ....[48]....
        /*011c*/ 	.word	0xffffffff


	//   ....[49]....
        /*0120*/ 	.word	0xffffffff


	//----- nvinfo : EIATTR_COOP_GROUP_INSTR_OFFSETS
	.align		4
.L_627:
        /*0124*/ 	.byte	0x04, 0x28
        /*0126*/ 	.short	(.L_629 - .L_628)


	//   ....[0]....
.L_628:
        /*0128*/ 	.word	0x00004f20


	//   ....[1]....
        /*012c*/ 	.word	0x00004f30


	//   ....[2]....
        /*0130*/ 	.word	0x00004f40


	//   ....[3]....
        /*0134*/ 	.word	0x00004f50


	//   ....[4]....
        /*0138*/ 	.word	0x00004f60


	//   ....[5]....
        /*013c*/ 	.word	0x00004f70


	//   ....[6]....
        /*0140*/ 	.word	0x00004f80


	//   ....[7]....
        /*0144*/ 	.word	0x00004f90


	//   ....[8]....
        /*0148*/ 	.word	0x00004fa0


	//   ....[9]....
        /*014c*/ 	.word	0x00004fb0


	//   ....[10]....
        /*0150*/ 	.word	0x00005060


	//   ....[11]....
        /*0154*/ 	.word	0x00005070


	//   ....[12]....
        /*0158*/ 	.word	0x00005080


	//   ....[13]....
        /*015c*/ 	.word	0x00005090


	//   ....[14]....
        /*0160*/ 	.word	0x000050a0


	//   ....[15]....
        /*0164*/ 	.word	0x000050b0


	//   ....[16]....
        /*0168*/ 	.word	0x000050c0


	//   ....[17]....
        /*016c*/ 	.word	0x000050d0


	//   ....[18]....
        /*0170*/ 	.word	0x000050e0


	//   ....[19]....
        /*0174*/ 	.word	0x000050f0


	//   ....[20]....
        /*0178*/ 	.word	0x000051a0


	//   ....[21]....
        /*017c*/ 	.word	0x000051b0


	//   ....[22]....
        /*0180*/ 	.word	0x000051c0


	//   ....[23]....
        /*0184*/ 	.word	0x000051d0


	//   ....[24]....
        /*0188*/ 	.word	0x000051e0


	//   ....[25]....
        /*018c*/ 	.word	0x000051f0


	//   ....[26]....
        /*0190*/ 	.word	0x00005200


	//   ....[27]....
        /*0194*/ 	.word	0x00005210


	//   ....[28]....
        /*0198*/ 	.word	0x00005220


	//   ....[29]....
        /*019c*/ 	.word	0x00005230


	//   ....[30]....
        /*01a0*/ 	.word	0x000052e0


	//   ....[31]....
        /*01a4*/ 	.word	0x000052f0


	//   ....[32]....
        /*01a8*/ 	.word	0x00005300


	//   ....[33]....
        /*01ac*/ 	.word	0x00005310


	//   ....[34]....
        /*01b0*/ 	.word	0x00005320


	//   ....[35]....
        /*01b4*/ 	.word	0x00005330


	//   ....[36]....
        /*01b8*/ 	.word	0x00005340


	//   ....[37]....
        /*01bc*/ 	.word	0x00005350


	//   ....[38]....
        /*01c0*/ 	.word	0x00005360


	//   ....[39]....
        /*01c4*/ 	.word	0x00005370


	//   ....[40]....
        /*01c8*/ 	.word	0x00005420


	//   ....[41]....
        /*01cc*/ 	.word	0x00005430


	//   ....[42]....
        /*01d0*/ 	.word	0x00005440


	//   ....[43]....
        /*01d4*/ 	.word	0x00005450


	//   ....[44]....
        /*01d8*/ 	.word	0x00005460


	//   ....[45]....
        /*01dc*/ 	.word	0x00005470


	//   ....[46]....
        /*01e0*/ 	.word	0x00005480


	//   ....[47]....
        /*01e4*/ 	.word	0x00005490


	//   ....[48]....
        /*01e8*/ 	.word	0x000054a0


	//   ....[49]....
        /*01ec*/ 	.word	0x000054b0


	//----- nvinfo : EIATTR_EXIT_INSTR_OFFSETS
	.align		4
.L_629:
        /*01f0*/ 	.byte	0x04, 0x1c
        /*01f2*/ 	.short	(.L_631 - .L_630)


	//   ....[0]....
.L_630:
        /*01f4*/ 	.word	0x00005660


	//   ....[1]....
        /*01f8*/ 	.word	0x00005a50


	//----- nvinfo : EIATTR_MAX_THREADS
	.align		4
.L_631:
        /*01fc*/ 	.byte	0x04, 0x05
        /*01fe*/ 	.short	(.L_633 - .L_632)
.L_632:
        /*0200*/ 	.word	0x00000080
        /*0204*/ 	.word	0x00000001
        /*0208*/ 	.word	0x00000001
.L_633:


//--------------------- .nv.info._Z31router_gemm_kernel_float_outputI13__nv_bfloat16Li128ELi8ELi9ELi256ELi7168EEvPfPKT_S4_ --------------------------
	.section	.nv.info._Z31router_gemm_kernel_float_outputI13__nv_bfloat16Li128ELi8ELi9ELi256ELi7168EEvPfPKT_S4_,"",@"SHT_CUDA_INFO"
	.sectionflags	@""
	.align	4


	//----- nvinfo : EIATTR_CUDA_API_VERSION
	.align		4
        /*0000*/ 	.byte	0x04, 0x37
        /*0002*/ 	.short	(.L_635 - .L_634)
.L_634:
        /*0004*/ 	.word	0x00000082


	//----- nvinfo : EIATTR_SW2861232_WAR
	.align		4
.L_635:
        /*0008*/ 	.byte	0x01, 0x35
	.zero		2


	//----- nvinfo : EIATTR_PARAM_CBANK
	.align		4
        /*000c*/ 	.byte	0x04, 0x0a
        /*000e*/ 	.short	(.L_637 - .L_636)
	.align		4
.L_636:
        /*0010*/ 	.word	index@(.nv.constant0._Z31router_gemm_kernel_float_outputI13__nv_bfloat16Li128ELi8ELi9ELi256ELi7168EEvPfPKT_S4_)
        /*0014*/ 	.short	0x0160
        /*0016*/ 	.short	0x0018


	//----- nvinfo : EIATTR_CBANK_PARAM_SIZE
	.align		4
.L_637:
        /*0018*/ 	.byte	0x03, 0x19
        /*001a*/ 	.short	0x0018


	//----- nvinfo : EIATTR_KPARAM_INFO
	.align		4
        /*001c*/ 	.byte	0x04, 0x17
        /*001e*/ 	.short	(.L_639 - .L_638)
.L_638:
        /*0020*/ 	.word	0x00000000
        /*0024*/ 	.short	0x0002
        /*0026*/ 	.short	0x0010
        /*0028*/ 	.byte	0x00, 0xf0, 0x21, 0x00


	//----- nvinfo : EIATTR_KPARAM_INFO
	.align		4
.L_639:
        /*002c*/ 	.byte	0x04, 0x17
        /*002e*/ 	.short	(.L_641 - .L_640)
.L_640:
        /*0030*/ 	.word	0x00000000
        /*0034*/ 	.short	0x0001
        /*0036*/ 	.short	0x0008
        /*0038*/ 	.byte	0x00, 0xf0, 0x21, 0x00


	//----- nvinfo : EIATTR_KPARAM_INFO
	.align		4
.L_641:
        /*003c*/ 	.byte	0x04, 0x17
        /*003e*/ 	.short	(.L_643 - .L_642)
.L_642:
        /*0040*/ 	.word	0x00000000
        /*0044*/ 	.short	0x0000
        /*0046*/ 	.short	0x0000
        /*0048*/ 	.byte	0x00, 0xf0, 0x21, 0x00


	//----- nvinfo : EIATTR_MAXREG_COUNT
	.align		4
.L_643:
        /*004c*/ 	.byte	0x03, 0x1b
        /*004e*/ 	.short	0x00ff


	//----- nvinfo : EIATTR_NUM_BARRIERS
	.align		4
        /*0050*/ 	.byte	0x02, 0x4c
        /*0052*/ 	.byte	0x01
	.zero		1


	//----- nvinfo : EIATTR_MERCURY_ISA_VERSION
	.align		4
        /*0054*/ 	.byte	0x03, 0x5f
        /*0056*/ 	.short	0x0000


	//----- nvinfo : EIATTR_COOP_GROUP_MASK_REGIDS
	.align		4
        /*0058*/ 	.byte	0x04, 0x29
        /*005a*/ 	.short	(.L_645 - .L_644)


	//   ....[0]....
.L_644:
        /*005c*/ 	.word	0xffffffff


	//   ....[1]....
        /*0060*/ 	.word	0xffffffff


	//   ....[2]....
        /*0064*/ 	.word	0xffffffff


	//   ....[3]....
        /*0068*/ 	.word	0xffffffff


	//   ....[4]....
        /*006c*/ 	.word	0xffffffff


	//   ....[5]....
        /*0070*/ 	.word	0xffffffff


	//   ....[6]....
        /*0074*/ 	.word	0xffffffff


	//   ....[7]....
        /*0078*/ 	.word	0xffffffff


	//   ....[8]....
        /*007c*/ 	.word	0xffffffff


	//   ....[9]....
        /*0080*/ 	.word	0xffffffff


	//   ....[10]....
        /*0084*/ 	.word	0xffffffff


	//   ....[11]....
        /*0088*/ 	.word	0xffffffff


	//   ....[12]....
        /*008c*/ 	.word	0xffffffff


	//   ....[13]....
        /*0090*/ 	.word	0xffffffff


	//   ....[14]....
        /*0094*/ 	.word	0xffffffff


	//   ....[15]....
        /*0098*/ 	.word	0xffffffff


	//   ....[16]....
        /*009c*/ 	.word	0xffffffff


	//   ....[17]....
        /*00a0*/ 	.word	0xffffffff


	//   ....[18]....
        /*00a4*/ 	.word	0xffffffff


	//   ....[19]....
        /*00a8*/ 	.word	0xffffffff


	//   ....[20]....
        /*00ac*/ 	.word	0xffffffff


	//   ....[21]....
        /*00b0*/ 	.word	0xffffffff


	//   ....[22]....
        /*00b4*/ 	.word	0xffffffff


	//   ....[23]....
        /*00b8*/ 	.word	0xffffffff


	//   ....[24]....
        /*00bc*/ 	.word	0xffffffff


	//   ....[25]....
        /*00c0*/ 	.word	0xffffffff


	//   ....[26]....
        /*00c4*/ 	.word	0xffffffff


	//   ....[27]....
        /*00c8*/ 	.word	0xffffffff


	//   ....[28]....
        /*00cc*/ 	.word	0xffffffff


	//   ....[29]....
        /*00d0*/ 	.word	0xffffffff


	//   ....[30]....
        /*00d4*/ 	.word	0xffffffff


	//   ....[31]....
        /*00d8*/ 	.word	0xffffffff


	//   ....[32]....
        /*00dc*/ 	.word	0xffffffff


	//   ....[33]....
        /*00e0*/ 	.word	0xffffffff


	//   ....[34]....
        /*00e4*/ 	.word	0xffffffff


	//   ....[35]....
        /*00e8*/ 	.word	0xffffffff


	//   ....[36]....
        /*00ec*/ 	.word	0xffffffff


	//   ....[37]....
        /*00f0*/ 	.word	0xffffffff


	//   ....[38]....
        /*00f4*/ 	.word	0xffffffff


	//   ....[39]....
        /*00f8*/ 	.word	0xffffffff


	//   ....[40]....
        /*00fc*/ 	.word	0xffffffff


	//   ....[41]....
        /*0100*/ 	.word	0xffffffff


	//   ....[42]....
        /*0104*/ 	.word	0xffffffff


	//   ....[43]....
        /*0108*/ 	.word	0xffffffff


	//   ....[44]....
        /*010c*/ 	.word	0xffffffff


	//----- nvinfo : EIATTR_COOP_GROUP_INSTR_OFFSETS
	.align		4
.L_645:
        /*0110*/ 	.byte	0x04, 0x28
        /*0112*/ 	.short	(.L_647 - .L_646)


	//   ....[0]....
.L_646:
        /*0114*/ 	.word	0x000047b0


	//   ....[1]....
        /*0118*/ 	.word	0x000047c0


	//   ....[2]....
        /*011c*/ 	.word	0x000047d0


	//   ....[3]....
        /*0120*/ 	.word	0x000047e0


	//   ....[4]....
        /*0124*/ 	.word	0x000047f0


	//   ....[5]....
        /*0128*/ 	.word	0x00004800


	//   ....[6]....
        /*012c*/ 	.word	0x00004810


	//   ....[7]....
        /*0130*/ 	.word	0x00004820


	//   ....[8]....
        /*0134*/ 	.word	0x00004830


	//   ....[9]....
        /*0138*/ 	.word	0x000048d0


	//   ....[10]....
        /*013c*/ 	.word	0x000048e0


	//   ....[11]....
        /*0140*/ 	.word	0x000048f0


	//   ....[12]....
        /*0144*/ 	.word	0x00004900


	//   ....[13]....
        /*0148*/ 	.word	0x00004910


	//   ....[14]....
        /*014c*/ 	.word	0x00004920


	//   ....[15]....
        /*0150*/ 	.word	0x00004930


	//   ....[16]....
        /*0154*/ 	.word	0x00004940


	//   ....[17]....
        /*0158*/ 	.word	0x00004950


	//   ....[18]....
        /*015c*/ 	.word	0x000049f0


	//   ....[19]....
        /*0160*/ 	.word	0x00004a00


	//   ....[20]....
        /*0164*/ 	.word	0x00004a10


	//   ....[21]....
        /*0168*/ 	.word	0x00004a20


	//   ....[22]....
        /*016c*/ 	.word	0x00004a30


	//   ....[23]....
        /*0170*/ 	.word	0x00004a40


	//   ....[24]....
        /*0174*/ 	.word	0x00004a50


	//   ....[25]....
        /*0178*/ 	.word	0x00004a60


	//   ....[26]....
        /*017c*/ 	.word	0x00004a70


	//   ....[27]....
        /*0180*/ 	.word	0x00004b10


	//   ....[28]....
        /*0184*/ 	.word	0x00004b20


	//   ....[29]....
        /*0188*/ 	.word	0x00004b30


	//   ....[30]....
        /*018c*/ 	.word	0x00004b40


	//   ....[31]....
        /*0190*/ 	.word	0x00004b50


	//   ....[32]....
        /*0194*/ 	.word	0x00004b60


	//   ....[33]....
        /*0198*/ 	.word	0x00004b70


	//   ....[34]....
        /*019c*/ 	.word	0x00004b80


	//   ....[35]....
        /*01a0*/ 	.word	0x00004b90


	//   ....[36]....
        /*01a4*/ 	.word	0x00004c30


	//   ....[37]....
        /*01a8*/ 	.word	0x00004c40


	//   ....[38]....
        /*01ac*/ 	.word	0x00004c50


	//   ....[39]....
        /*01b0*/ 	.word	0x00004c60


	//   ....[40]....
        /*01b4*/ 	.word	0x00004c70


	//   ....[41]....
        /*01b8*/ 	.word	0x00004c80


	//   ....[42]....
        /*01bc*/ 	.word	0x00004c90


	//   ....[43]....
        /*01c0*/ 	.word	0x00004ca0


	//   ....[44]....
        /*01c4*/ 	.word	0x00004cb0


	//----- nvinfo : EIATTR_EXIT_INSTR_OFFSETS
	.align		4
.L_647:
        /*01c8*/ 	.byte	0x04, 0x1c
        /*01ca*/ 	.short	(.L_649 - .L_648)


	//   ....[0]....
.L_648:
        /*01cc*/ 	.word	0x00004e40


	//   ....[1]....
        /*01d0*/ 	.word	0x000051d0


	//----- nvinfo : EIATTR_MAX_THREADS
	.align		4
.L_649:
        /*01d4*/ 	.byte	0x04, 0x05
        /*01d6*/ 	.short	(.L_651 - .L_650)
.L_650:
        /*01d8*/ 	.word	0x00000080
        /*01dc*/ 	.word	0x00000001
        /*01e0*/ 	.word	0x00000001
.L_651:


//--------------------- .nv.info._Z31router_gemm_kernel_float_outputI13__nv_bfloat16Li128ELi8ELi8ELi256ELi7168EEvPfPKT_S4_ --------------------------
	.section	.nv.info._Z31router_gemm_kernel_float_outputI13__nv_bfloat16Li128ELi8ELi8ELi256ELi7168EEvPfPKT_S4_,"",@"SHT_CUDA_INFO"
	.sectionflags	@""
	.align	4


	//----- nvinfo : EIATTR_CUDA_API_VERSION
	.align		4
        /*0000*/ 	.byte	0x04, 0x37
        /*0002*/ 	.short	(.L_653 - .L_652)
.L_652:
        /*0004*/ 	.word	0x00000082


	//----- nvinfo : EIATTR_SW2861232_WAR
	.align		4
.L_653:
        /*0008*/ 	.byte	0x01, 0x35
	.zero		2


	//----- nvinfo : EIATTR_PARAM_CBANK
	.align		4
        /*000c*/ 	.byte	0x04, 0x0a
        /*000e*/ 	.short	(.L_655 - .L_654)
	.align		4
.L_654:
        /*0010*/ 	.word	index@(.nv.constant0._Z31router_gemm_kernel_float_outputI13__nv_bfloat16Li128ELi8ELi8ELi256ELi7168EEvPfPKT_S4_)
        /*0014*/ 	.short	0x0160
        /*0016*/ 	.short	0x0018


	//----- nvinfo : EIATTR_CBANK_PARAM_SIZE
	.align		4
.L_655:
        /*0018*/ 	.byte	0x03, 0x19
        /*001a*/ 	.short	0x0018


	//----- nvinfo : EIATTR_KPARAM_INFO
	.align		4
        /*001c*/ 	.byte	0x04, 0x17
        /*001e*/ 	.short	(.L_657 - .L_656)
.L_656:
        /*0020*/ 	.word	0x00000000
        /*0024*/ 	.short	0x0002
        /*0026*/ 	.short	0x0010
        /*0028*/ 	.byte	0x00, 0xf0, 0x21, 0x00


	//----- nvinfo : EIATTR_KPARAM_INFO
	.align		4
.L_657:
        /*002c*/ 	.byte	0x04, 0x17
        /*002e*/ 	.short	(.L_659 - .L_658)
.L_658:
        /*0030*/ 	.word	0x00000000
        /*0034*/ 	.short	0x0001
        /*0036*/ 	.short	0x0008
        /*0038*/ 	.byte	0x00, 0xf0, 0x21, 0x00


	//----- nvinfo : EIATTR_KPARAM_INFO
	.align		4
.L_659:
        /*003c*/ 	.byte	0x04, 0x17
        /*003e*/ 	.short	(.L_661 - .L_660)
.L_660:
        /*0040*/ 	.word	0x00000000
        /*0044*/ 	.short	0x0000
        /*0046*/ 	.short	0x0000
        /*0048*/ 	.byte	0x00, 0xf0, 0x21, 0x00


	//----- nvinfo : EIATTR_MAXREG_COUNT
	.align		4
.L_661:
        /*004c*/ 	.byte	0x03, 0x1b
        /*004e*/ 	.short	0x00ff


	//----- nvinfo : EIATTR_NUM_BARRIERS
	.align		4
        /*0050*/ 	.byte	0x02, 0x4c
        /*0052*/ 	.byte	0x01
	.zero		1


	//----- nvinfo : EIATTR_MERCURY_ISA_VERSION
	.align		4
        /*0054*/ 	.byte	0x03, 0x5f
        /*0056*/ 	.short	0x0000


	//----- nvinfo : EIATTR_COOP_GROUP_MASK_REGIDS
	.align		4
        /*0058*/ 	.byte	0x04, 0x29
        /*005a*/ 	.short	(.L_663 - .L_662)


	//   ....[0]....
.L_662:
        /*005c*/ 	.word	0xffffffff


	//   ....[1]....
        /*0060*/ 	.word	0xffffffff


	//   ....[2]....
        /*0064*/ 	.word	0xffffffff


	//   ....[3]....
        /*0068*/ 	.word	0xffffffff


	//   ....[4]....
        /*006c*/ 	.word	0xffffffff


	//   ....[5]....
        /*0070*/ 	.word	0xffffffff


	//   ....[6]....
        /*0074*/ 	.word	0xffffffff


	//   ....[7]....
        /*0078*/ 	.word	0xffffffff


	//   ....[8]....
        /*007c*/ 	.word	0xffffffff


	//   ....[9]....
        /*0080*/ 	.word	0xffffffff


	//   ....[10]....
        /*0084*/ 	.word	0xffffffff


	//   ....[11]....
        /*0088*/ 	.word	0xffffffff


	//   ....[12]....
        /*008c*/ 	.word	0xffffffff


	//   ....[13]....
        /*0090*/ 	.word	0xffffffff


	//   ....[14]....
        /*0094*/ 	.word	0xffffffff


	//   ....[15]....
        /*0098*/ 	.word	0xffffffff


	//   ....[16]....
        /*009c*/ 	.word	0xffffffff


	//   ....[17]....
        /*00a0*/ 	.word	0xffffffff


	//   ....[18]....
        /*00a4*/ 	.word	0xffffffff


	//   ....[19]....
        /*00a8*/ 	.word	0xffffffff


	//   ....[20]....
        /*00ac*/ 	.word	0xffffffff


	//   ....[21]....
        /*00b0*/ 	.word	0xffffffff


	//   ....[22]....
        /*00b4*/ 	.word	0xffffffff


	//   ....[23]....
        /*00b8*/ 	.word	0xffffffff


	//   ....[24]....
        /*00bc*/ 	.word	0xffffffff


	//   ....[25]....
        /*00c0*/ 	.word	0xffffffff


	//   ....[26]....
        /*00c4*/ 	.word	0xffffffff


	//   ....[27]....
        /*00c8*/ 	.word	0xffffffff


	//   ....[28]....
        /*00cc*/ 	.word	0xffffffff


	//   ....[29]....
        /*00d0*/ 	.word	0xffffffff


	//   ....[30]....
        /*00d4*/ 	.word	0xffffffff


	//   ....[31]....
        /*00d8*/ 	.word	0xffffffff


	//   ....[32]....
        /*00dc*/ 	.word	0xffffffff


	//   ....[33]....
        /*00e0*/ 	.word	0xffffffff


	//   ....[34]....
        /*00e4*/ 	.word	0xffffffff


	//   ....[35]....
        /*00e8*/ 	.word	0xffffffff


	//   ....[36]....
        /*00ec*/ 	.word	0xffffffff


	//   ....[37]....
        /*00f0*/ 	.word	0xffffffff


	//   ....[38]....
        /*00f4*/ 	.word	0xffffffff


	//   ....[39]....
        /*00f8*/ 	.word	0xffffffff


	//----- nvinfo : EIATTR_COOP_GROUP_INSTR_OFFSETS
	.align		4
.L_663:
        /*00fc*/ 	.byte	0x04, 0x28
        /*00fe*/ 	.short	(.L_665 - .L_664)


	//   ....[0]....
.L_664:
        /*0100*/ 	.word	0x00004040


	//   ....[1]....
        /*0104*/ 	.word	0x00004050


	//   ....[2]....
        /*0108*/ 	.word	0x00004060


	//   ....[3]....
        /*010c*/ 	.word	0x00004070


	//   ....[4]....
        /*0110*/ 	.word	0x00004080


	//   ....[5]....
        /*0114*/ 	.word	0x00004090


	//   ....[6]....
        /*0118*/ 	.word	0x000040a0


	//   ....[7]....
        /*011c*/ 	.word	0x000040b0


	//   ....[8]....
        /*0120*/ 	.word	0x00004140


	//   ....[9]....
        /*0124*/ 	.word	0x00004150


	//   ....[10]....
        /*0128*/ 	.word	0x00004160


	//   ....[11]....
        /*012c*/ 	.word	0x00004170


	//   ....[12]....
        /*0130*/ 	.word	0x00004180


	//   ....[13]....
        /*0134*/ 	.word	0x00004190


	//   ....[14]....
        /*0138*/ 	.word	0x000041a0


	//   ....[15]....
        /*013c*/ 	.word	0x000041b0


	//   ....[16]....
        /*0140*/ 	.word	0x00004240


	//   ....[17]....
        /*0144*/ 	.word	0x00004250


	//   ....[18]....
        /*0148*/ 	.word	0x00004260


	//   ....[19]....
        /*014c*/ 	.word	0x00004270


	//   ....[20]....
        /*0150*/ 	.word	0x00004280


	//   ....[21]....
        /*0154*/ 	.word	0x00004290


	//   ....[22]....
        /*0158*/ 	.word	0x000042a0


	//   ....[23]....
        /*015c*/ 	.word	0x000042b0


	//   ....[24]....
        /*0160*/ 	.word	0x00004340


	//   ....[25]....
        /*0164*/ 	.word	0x00004350


	//   ....[26]....
        /*0168*/ 	.word	0x00004360


	//   ....[27]....
        /*016c*/ 	.word	0x00004370


	//   ....[28]....
        /*0170*/ 	.word	0x00004380


	//   ....[29]....
        /*0174*/ 	.word	0x00004390


	//   ....[30]....
        /*0178*/ 	.word	0x000043a0


	//   ....[31]....
        /*017c*/ 	.word	0x000043b0


	//   ....[32]....
        /*0180*/ 	.word	0x00004440


	//   ....[33]....
        /*0184*/ 	.word	0x00004450


	//   ....[34]....
        /*0188*/ 	.word	0x00004460


	//   ....[35]....
        /*018c*/ 	.word	0x00004470


	//   ....[36]....
        /*0190*/ 	.word	0x00004480


	//   ....[37]....
        /*0194*/ 	.word	0x00004490


	//   ....[38]....
        /*0198*/ 	.word	0x000044a0


	//   ....[39]....
        /*019c*/ 	.word	0x000044b0


	//----- nvinfo : EIATTR_EXIT_INSTR_OFFSETS
	.align		4
.L_665:
        /*01a0*/ 	.byte	0x04, 0x1c
        /*01a2*/ 	.short	(.L_667 - .L_666)


	//   ....[0]....
.L_666:
        /*01a4*/ 	.word	0x00004620


	//   ....[1]....
        /*01a8*/ 	.word	0x00004950


	//----- nvinfo : EIATTR_MAX_THREADS
	.align		4
.L_667:
        /*01ac*/ 	.byte	0x04, 0x05
        /*01ae*/ 	.short	(.L_669 - .L_668)
.L_668:
        /*01b0*/ 	.word	0x00000080
        /*01b4*/ 	.word	0x00000001
        /*01b8*/ 	.word	0x00000001
.L_669:


//--------------------- .nv.info._Z31router_gemm_kernel_float_outputI13__nv_bfloat16Li128ELi8ELi7ELi256ELi7168EEvPfPKT_S4_ --------------------------
	.section	.nv.info._Z31router_gemm_kernel_float_outputI13__nv_bfloat16Li128ELi8ELi7ELi256ELi7168EEvPfPKT_S4_,"",@"SHT_CUDA_INFO"
	.sectionflags	@""
	.align	4


	//----- nvinfo : EIATTR_CUDA_API_VERSION
	.align		4
        /*0000*/ 	.byte	0x04, 0x37
        /*0002*/ 	.short	(.L_671 - .L_670)
.L_670:
        /*0004*/ 	.word	0x00000082


	//----- nvinfo : EIATTR_SW2861232_WAR
	.align		4
.L_671:
        /*0008*/ 	.byte	0x01, 0x35
	.zero		2


	//----- nvinfo : EIATTR_PARAM_CBANK
	.align		4
        /*000c*/ 	.byte	0x04, 0x0a
        /*000e*/ 	.short	(.L_673 - .L_672)
	.align		4
.L_672:
        /*0010*/ 	.word	index@(.nv.constant0._Z31router_gemm_kernel_float_outputI13__nv_bfloat16Li128ELi8ELi7ELi256ELi7168EEvPfPKT_S4_)
        /*0014*/ 	.short	0x0160
        /*0016*/ 	.short	0x0018


	//----- nvinfo : EIATTR_CBANK_PARAM_SIZE
	.align		4
.L_673:
        /*0018*/ 	.byte	0x03, 0x19
        /*001a*/ 	.short	0x0018


	//----- nvinfo : EIATTR_KPARAM_INFO
	.align		4
        /*001c*/ 	.byte	0x04, 0x17
        /*001e*/ 	.short	(.L_675 - .L_674)
.L_674:
        /*0020*/ 	.word	0x00000000
        /*0024*/ 	.short	0x0002
        /*0026*/ 	.short	0x0010
        /*0028*/ 	.byte	0x00, 0xf0, 0x21, 0x00


	//----- nvinfo : EIATTR_KPARAM_INFO
	.align		4
.L_675:
        /*002c*/ 	.byte	0x04, 0x17
        /*002e*/ 	.short	(.L_677 - .L_676)
.L_676:
        /*0030*/ 	.word	0x00000000
        /*0034*/ 	.short	0x0001
        /*0036*/ 	.short	0x0008
        /*0038*/ 	.byte	0x00, 0xf0, 0x21, 0x00


	//----- nvinfo : EIATTR_KPARAM_INFO
	.align		4
.L_677:
        /*003c*/ 	.byte	0x04, 0x17
        /*003e*/ 	.short	(.L_679 - .L_678)
.L_678:
        /*0040*/ 	.word	0x00000000
        /*0044*/ 	.short	0x0000
        /*0046*/ 	.short	0x0000
        /*0048*/ 	.byte	0x00, 0xf0, 0x21, 0x00


	//----- nvinfo : EIATTR_MAXREG_COUNT
	.align		4
.L_679:
        /*004c*/ 	.byte	0x03, 0x1b
        /*004e*/ 	.short	0x00ff


	//----- nvinfo : EIATTR_NUM_BARRIERS
	.align		4
        /*0050*/ 	.byte	0x02, 0x4c
        /*0052*/ 	.byte	0x01
	.zero		1


	//----- nvinfo : EIATTR_MERCURY_ISA_VERSION
	.align		4
        /*0054*/ 	.byte	0x03, 0x5f
        /*0056*/ 	.short	0x0000


	//----- nvinfo : EIATTR_COOP_GROUP_MASK_REGIDS
	.align		4
        /*0058*/ 	.byte	0x04, 0x29
        /*005a*/ 	.short	(.L_681 - .L_680)


	//   ....[0]....
.L_680:
        /*005c*/ 	.word	0xffffffff


	//   ....[1]....
        /*0060*/ 	.word	0xffffffff


	//   ....[2]....
        /*0064*/ 	.word	0xffffffff


	//   ....[3]....
        /*0068*/ 	.word	0xffffffff


	//   ....[4]....
        /*006c*/ 	.word	0xffffffff


	//   ....[5]....
        /*0070*/ 	.word	0xffffffff


	//   ....[6]....
        /*0074*/ 	.word	0xffffffff


	//   ....[7]....
        /*0078*/ 	.word	0xffffffff


	//   ....[8]....
        /*007c*/ 	.word	0xffffffff


	//   ....[9]....
        /*0080*/ 	.word	0xffffffff


	//   ....[10]....
        /*0084*/ 	.word	0xffffffff


	//   ....[11]....
        /*0088*/ 	.word	0xffffffff


	//   ....[12]....
        /*008c*/ 	.word	0xffffffff


	//   ....[13]....
        /*0090*/ 	.word	0xffffffff


	//   ....[14]....
        /*0094*/ 	.word	0xffffffff


	//   ....[15]....
        /*0098*/ 	.word	0xffffffff


	//   ....[16]....
        /*009c*/ 	.word	0xffffffff


	//   ....[17]....
        /*00a0*/ 	.word	0xffffffff


	//   ....[18]....
        /*00a4*/ 	.word	0xffffffff


	//   ....[19]....
        /*00a8*/ 	.word	0xffffffff


	//   ....[20]....
        /*00ac*/ 	.word	0xffffffff


	//   ....[21]....
        /*00b0*/ 	.word	0xffffffff


	//   ....[22]....
        /*00b4*/ 	.word	0xffffffff


	//   ....[23]....
        /*00b8*/ 	.word	0xffffffff


	//   ....[24]....
        /*00bc*/ 	.word	0xffffffff


	//   ....[25]....
        /*00c0*/ 	.word	0xffffffff


	//   ....[26]....
        /*00c4*/ 	.word	0xffffffff


	//   ....[27]....
        /*00c8*/ 	.word	0xffffffff


	//   ....[28]....
        /*00cc*/ 	.word	0xffffffff


	//   ....[29]....
        /*00d0*/ 	.word	0xffffffff


	//   ....[30]....
        /*00d4*/ 	.word	0xffffffff


	//   ....[31]....
        /*00d8*/ 	.word	0xffffffff


	//   ....[32]....
        /*00dc*/ 	.word	0xffffffff


	//   ....[33]....
        /*00e0*/ 	.word	0xffffffff


	//   ....[34]....
        /*00e4*/ 	.word	0xffffffff


	//----- nvinfo : EIATTR_COOP_GROUP_INSTR_OFFSETS
	.align		4
.L_681:
        /*00e8*/ 	.byte	0x04, 0x28
        /*00ea*/ 	.short	(.L_683 - .L_682)


	//   ....[0]....
.L_682:
        /*00ec*/ 	.word	0x000038d0


	//   ....[1]....
        /*00f0*/ 	.word	0x000038e0


	//   ....[2]....
        /*00f4*/ 	.word	0x000038f0


	//   ....[3]....
        /*00f8*/ 	.word	0x00003900


	//   ....[4]....
        /*00fc*/ 	.word	0x00003910


	//   ....[5]....
        /*0100*/ 	.word	0x00003920


	//   ....[6]....
        /*0104*/ 	.word	0x00003930


	//   ....[7]....
        /*0108*/ 	.word	0x000039b0


	//   ....[8]....
        /*010c*/ 	.word	0x000039c0


	//   ....[9]....
        /*0110*/ 	.word	0x000039d0


	//   ....[10]....
        /*0114*/ 	.word	0x000039e0


	//   ....[11]....
        /*0118*/ 	.word	0x000039f0


	//   ....[12]....
        /*011c*/ 	.word	0x00003a00


	//   ....[13]....
        /*0120*/ 	.word	0x00003a10


	//   ....[14]....
        /*0124*/ 	.word	0x00003a90


	//   ....[15]....
        /*0128*/ 	.word	0x00003aa0


	//   ....[16]....
        /*012c*/ 	.word	0x00003ab0


	//   ....[17]....
        /*0130*/ 	.word	0x00003ac0


	//   ....[18]....
        /*0134*/ 	.word	0x00003ad0


	//   ....[19]....
        /*0138*/ 	.word	0x00003ae0


	//   ....[20]....
        /*013c*/ 	.word	0x00003af0


	//   ....[21]....
        /*0140*/ 	.word	0x00003b70


	//   ....[22]....
        /*0144*/ 	.word	0x00003b80


	//   ....[23]....
        /*0148*/ 	.word	0x00003b90


	//   ....[24]....
        /*014c*/ 	.word	0x00003ba0


	//   ....[25]....
        /*0150*/ 	.word	0x00003bb0


	//   ....[26]....
        /*0154*/ 	.word	0x00003bc0


	//   ....[27]....
        /*0158*/ 	.word	0x00003bd0


	//   ....[28]....
        /*015c*/ 	.word	0x00003c50


	//   ....[29]....
        /*0160*/ 	.word	0x00003c60


	//   ....[30]....
        /*0164*/ 	.word	0x00003c70


	//   ....[31]....
        /*0168*/ 	.word	0x00003c80


	//   ....[32]....
        /*016c*/ 	.word	0x00003c90


	//   ....[33]....
        /*0170*/ 	.word	0x00003ca0


	//   ....[34]....
        /*0174*/ 	.word	0x00003cb0


	//----- nvinfo : EIATTR_EXIT_INSTR_OFFSETS
	.align		4
.L_683:
        /*0178*/ 	.byte	0x04, 0x1c
        /*017a*/ 	.short	(.L_685 - .L_684)


	//   ....[0]....
.L_684:
        /*017c*/ 	.word	0x00003e00


	//   ....[1]....
        /*0180*/ 	.word	0x000040d0


	//----- nvinfo : EIATTR_MAX_THREADS
	.align		4
.L_685:
        /*0184*/ 	.byte	0x04, 0x05
        /*0186*/ 	.short	(.L_687 - .L_686)
.L_686:
        /*0188*/ 	.word	0x00000080
        /*018c*/ 	.word	0x00000001
        /*0190*/ 	.word	0x00000001
.L_687:


//--------------------- .nv.info._Z31router_gemm_kernel_float_outputI13__nv_bfloat16Li128ELi8ELi6ELi256ELi7168EEvPfPKT_S4_ --------------------------
	.section	.nv.info._Z31router_gemm_kernel_float_outputI13__nv_bfloat16Li128ELi8ELi6ELi256ELi7168EEvPfPKT_S4_,"",@"SHT_CUDA_INFO"
	.sectionflags	@""
	.align	4


	//----- nvinfo : EIATTR_CUDA_API_VERSION
	.align		4
        /*0000*/ 	.byte	0x04, 0x37
        /*0002*/ 	.short	(.L_689 - .L_688)
.L_688:
        /*0004*/ 	.word	0x00000082


	//----- nvinfo : EIATTR_SW2861232_WAR
	.align		4
.L_689:
        /*0008*/ 	.byte	0x01, 0x35
	.zero		2


	//----- nvinfo : EIATTR_PARAM_CBANK
	.align		4
        /*000c*/ 	.byte	0x04, 0x0a
        /*000e*/ 	.short	(.L_691 - .L_690)
	.align		4
.L_690:
        /*0010*/ 	.word	index@(.nv.constant0._Z31router_gemm_kernel_float_outputI13__nv_bfloat16Li128ELi8ELi6ELi256ELi7168EEvPfPKT_S4_)
        /*0014*/ 	.short	0x0160
        /*0016*/ 	.short	0x0018


	//----- nvinfo : EIATTR_CBANK_PARAM_SIZE
	.align		4
.L_691:
        /*0018*/ 	.byte	0x03, 0x19
        /*001a*/ 	.short	0x0018


	//----- nvinfo : EIATTR_KPARAM_INFO
	.align		4
        /*001c*/ 	.byte	0x04, 0x17
        /*001e*/ 	.short	(.L_693 - .L_692)
.L_692:
        /*0020*/ 	.word	0x00000000
        /*0024*/ 	.short	0x0002
        /*0026*/ 	.short	0x0010
        /*0028*/ 	.byte	0x00, 0xf0, 0x21, 0x00


	//----- nvinfo : EIATTR_KPARAM_INFO
	.align		4
.L_693:
        /*002c*/ 	.byte	0x04, 0x17
        /*002e*/ 	.short	(.L_695 - .L_694)
.L_694:
        /*0030*/ 	.word	0x00000000
        /*0034*/ 	.short	0x0001
        /*0036*/ 	.short	0x0008
        /*0038*/ 	.byte	0x00, 0xf0, 0x21, 0x00


	//----- nvinfo : EIATTR_KPARAM_INFO
	.align		4
.L_695:
        /*003c*/ 	.byte	0x04, 0x17
        /*003e*/ 	.short	(.L_697 - .L_696)
.L_696:
        /*0040*/ 	.word	0x00000000
        /*0044*/ 	.short	0x0000
        /*0046*/ 	.short	0x0000
        /*0048*/ 	.byte	0x00, 0xf0, 0x21, 0x00


	//----- nvinfo : EIATTR_MAXREG_COUNT
	.align		4
.L_697:
        /*004c*/ 	.byte	0x03, 0x1b
        /*004e*/ 	.short	0x00ff


	//----- nvinfo : EIATTR_NUM_BARRIERS
	.align		4
        /*0050*/ 	.byte	0x02, 0x4c
        /*0052*/ 	.byte	0x01
	.zero		1


	//----- nvinfo : EIATTR_MERCURY_ISA_VERSION
	.align		4
        /*0054*/ 	.byte	0x03, 0x5f
        /*0056*/ 	.short	0x0000


	//----- nvinfo : EIATTR_COOP_GROUP_MASK_REGIDS
	.align		4
        /*0058*/ 	.byte	0x04, 0x29
        /*005a*/ 	.short	(.L_699 - .L_698)


	//   ....[0]....
.L_698:
        /*005c*/ 	.word	0xffffffff


	//   ....[1]....
        /*0060*/ 	.word	0xffffffff


	//   ....[2]....
        /*0064*/ 	.word	0xffffffff


	//   ....[3]....
        /*0068*/ 	.word	0xffffffff


	//   ....[4]....
        /*006c*/ 	.word	0xffffffff


	//   ....[5]....
        /*0070*/ 	.word	0xffffffff


	//   ....[6]....
        /*0074*/ 	.word	0xffffffff


	//   ....[7]....
        /*0078*/ 	.word	0xffffffff


	//   ....[8]....
        /*007c*/ 	.word	0xffffffff


	//   ....[9]....
        /*0080*/ 	.word	0xffffffff


	//   ....[10]....
        /*0084*/ 	.word	0xffffffff


	//   ....[11]....
        /*0088*/ 	.word	0xffffffff


	//   ....[12]....
        /*008c*/ 	.word	0xffffffff


	//   ....[13]....
        /*0090*/ 	.word	0xffffffff


	//   ....[14]....
        /*0094*/ 	.word	0xffffffff


	//   ....[15]....
        /*0098*/ 	.word	0xffffffff


	//   ....[16]....
        /*009c*/ 	.word	0xffffffff


	//   ....[17]....
        /*00a0*/ 	.word	0xffffffff


	//   ....[18]....
        /*00a4*/ 	.word	0xffffffff


	//   ....[19]....
        /*00a8*/ 	.word	0xffffffff


	//   ....[20]....
        /*00ac*/ 	.word	0xffffffff


	//   ....[21]....
        /*00b0*/ 	.word	0xffffffff


	//   ....[22]....
        /*00b4*/ 	.word	0xffffffff


	//   ....[23]....
        /*00b8*/ 	.word	0xffffffff


	//   ....[24]....
        /*00bc*/ 	.word	0xffffffff


	//   ....[25]....
        /*00c0*/ 	.word	0xffffffff


	//   ....[26]....
        /*00c4*/ 	.word	0xffffffff


	//   ....[27]....
        /*00c8*/ 	.word	0xffffffff


	//   ....[28]....
        /*00cc*/ 	.word	0xffffffff


	//   ....[29]....
        /*00d0*/ 	.word	0xffffffff


	//----- nvinfo : EIATTR_COOP_GROUP_INSTR_OFFSETS
	.align		4
.L_699:
        /*00d4*/ 	.byte	0x04, 0x28
        /*00d6*/ 	.short	(.L_701 - .L_700)


	//   ....[0]....
.L_700:
        /*00d8*/ 	.word	0x00003160


	//   ....[1]....
        /*00dc*/ 	.word	0x00003170


	//   ....[2]....
        /*00e0*/ 	.word	0x00003180


	//   ....[3]....
        /*00e4*/ 	.word	0x00003190


	//   ....[4]....
        /*00e8*/ 	.word	0x000031a0


	//   ....[5]....
        /*00ec*/ 	.word	0x000031b0


	//   ....[6]....
        /*00f0*/ 	.word	0x00003220


	//   ....[7]....
        /*00f4*/ 	.word	0x00003230


	//   ....[8]....
        /*00f8*/ 	.word	0x00003240


	//   ....[9]....
        /*00fc*/ 	.word	0x00003250


	//   ....[10]....
        /*0100*/ 	.word	0x00003260


	//   ....[11]....
        /*0104*/ 	.word	0x00003270


	//   ....[12]....
        /*0108*/ 	.word	0x000032e0


	//   ....[13]....
        /*010c*/ 	.word	0x000032f0


	//   ....[14]....
        /*0110*/ 	.word	0x00003300


	//   ....[15]....
        /*0114*/ 	.word	0x00003310


	//   ....[16]....
        /*0118*/ 	.word	0x00003320


	//   ....[17]....
        /*011c*/ 	.word	0x00003330


	//   ....[18]....
        /*0120*/ 	.word	0x000033a0


	//   ....[19]....
        /*0124*/ 	.word	0x000033b0


	//   ....[20]....
        /*0128*/ 	.word	0x000033c0


	//   ....[21]....
        /*012c*/ 	.word	0x000033d0


	//   ....[22]....
        /*0130*/ 	.word	0x000033e0


	//   ....[23]....
        /*0134*/ 	.word	0x000033f0


	//   ....[24]....
        /*0138*/ 	.word	0x00003460


	//   ....[25]....
        /*013c*/ 	.word	0x00003470


	//   ....[26]....
        /*0140*/ 	.word	0x00003480


	//   ....[27]....
        /*0144*/ 	.word	0x00003490


	//   ....[28]....
        /*0148*/ 	.word	0x000034a0


	//   ....[29]....
        /*014c*/ 	.word	0x000034b0


	//----- nvinfo : EIATTR_EXIT_INSTR_OFFSETS
	.align		4
.L_701:
        /*0150*/ 	.byte	0x04, 0x1c
        /*0152*/ 	.short	(.L_703 - .L_702)


	//   ....[0]....
.L_702:
        /*0154*/ 	.word	0x000035e0


	//   ....[1]....
        /*0158*/ 	.word	0x00003850


	//----- nvinfo : EIATTR_MAX_THREADS
	.align		4
.L_703:
        /*015c*/ 	.byte	0x04, 0x05
        /*015e*/ 	.short	(.L_705 - .L_704)
.L_704:
        /*0160*/ 	.word	0x00000080
        /*0164*/ 	.word	0x00000001
        /*0168*/ 	.word	0x00000001
.L_705:


//--------------------- .nv.info._Z31router_gemm_kernel_float_outputI13__nv_bfloat16Li128ELi8ELi5ELi256ELi7168EEvPfPKT_S4_ --------------------------
	.section	.nv.info._Z31router_gemm_kernel_float_outputI13__nv_bfloat16Li128ELi8ELi5ELi256ELi7168EEvPfPKT_S4_,"",@"SHT_CUDA_INFO"
	.sectionflags	@""
	.align	4


	//----- nvinfo : EIATTR_CUDA_API_VERSION
	.align		4
        /*0000*/ 	.byte	0x04, 0x37
        /*0002*/ 	.short	(.L_707 - .L_706)
.L_706:
        /*0004*/ 	.word	0x00000082


	//----- nvinfo : EIATTR_SW2861232_WAR
	.align		4
.L_707:
        /*0008*/ 	.byte	0x01, 0x35
	.zero		2


	//----- nvinfo : EIATTR_PARAM_CBANK
	.align		4
        /*000c*/ 	.byte	0x04, 0x0a
        /*000e*/ 	.short	(.L_709 - .L_708)
	.align		4
.L_708:
        /*0010*/ 	.word	index@(.nv.constant0._Z31router_gemm_kernel_float_outputI13__nv_bfloat16Li128ELi8ELi5ELi256ELi7168EEvPfPKT_S4_)
        /*0014*/ 	.short	0x0160
        /*0016*/ 	.short	0x0018


	//----- nvinfo : EIATTR_CBANK_PARAM_SIZE
	.align		4
.L_709:
        /*0018*/ 	.byte	0x03, 0x19
        /*001a*/ 	.short	0x0018


	//----- nvinfo : EIATTR_KPARAM_INFO
	.align		4
        /*001c*/ 	.byte	0x04, 0x17
        /*001e*/ 	.short	(.L_711 - .L_710)
.L_710:
        /*0020*/ 	.word	0x00000000
        /*0024*/ 	.short	0x0002
        /*0026*/ 	.short	0x0010
        /*0028*/ 	.byte	0x00, 0xf0, 0x21, 0x00


	//----- nvinfo : EIATTR_KPARAM_INFO
	.align		4
.L_711:
        /*002c*/ 	.byte	0x04, 0x17
        /*002e*/ 	.short	(.L_713 - .L_712)
.L_712:
        /*0030*/ 	.word	0x00000000
        /*0034*/ 	.short	0x0001
        /*0036*/ 	.short	0x0008
        /*0038*/ 	.byte	0x00, 0xf0, 0x21, 0x00


	//----- nvinfo : EIATTR_KPARAM_INFO
	.align		4
.L_713:
        /*003c*/ 	.byte	0x04, 0x17
        /*003e*/ 	.short	(.L_715 - .L_714)
.L_714:
        /*0040*/ 	.word	0x00000000
        /*0044*/ 	.short	0x0000
        /*0046*/ 	.short	0x0000
        /*0048*/ 	.byte	0x00, 0xf0, 0x21, 0x00


	//----- nvinfo : EIATTR_MAXREG_COUNT
	.align		4
.L_715:
        /*004c*/ 	.byte	0x03, 0x1b
        /*004e*/ 	.short	0x00ff


	//----- nvinfo : EIATTR_NUM_BARRIERS
	.align		4
        /*0050*/ 	.byte	0x02, 0x4c
        /*0052*/ 	.byte	0x01
	.zero		1


	//----- nvinfo : EIATTR_MERCURY_ISA_VERSION
	.align		4
        /*0054*/ 	.byte	0x03, 0x5f
        /*0056*/ 	.short	0x0000


	//----- nvinfo : EIATTR_COOP_GROUP_MASK_REGIDS
	.align		4
        /*0058*/ 	.byte	0x04, 0x29
        /*005a*/ 	.short	(.L_717 - .L_716)


	//   ....[0]....
.L_716:
        /*005c*/ 	.word	0xffffffff


	//   ....[1]....
        /*0060*/ 	.word	0xffffffff


	//   ....[2]....
        /*0064*/ 	.word	0xffffffff


	//   ....[3]....
        /*0068*/ 	.word	0xffffffff


	//   ....[4]....
        /*006c*/ 	.word	0xffffffff


	//   ....[5]....
        /*0070*/ 	.word	0xffffffff


	//   ....[6]....
        /*0074*/ 	.word	0xffffffff


	//   ....[7]....
        /*0078*/ 	.word	0xffffffff


	//   ....[8]....
        /*007c*/ 	.word	0xffffffff


	//   ....[9]....
        /*0080*/ 	.word	0xffffffff


	//   ....[10]....
        /*0084*/ 	.word	0xffffffff


	//   ....[11]....
        /*0088*/ 	.word	0xffffffff


	//   ....[12]....
        /*008c*/ 	.word	0xffffffff


	//   ....[13]....
        /*0090*/ 	.word	0xffffffff


	//   ....[14]....
        /*0094*/ 	.word	0xffffffff


	//   ....[15]....
        /*0098*/ 	.word	0xffffffff


	//   ....[16]....
        /*009c*/ 	.word	0xffffffff


	//   ....[17]....
        /*00a0*/ 	.word	0xffffffff


	//   ....[18]....
        /*00a4*/ 	.word	0xffffffff


	//   ....[19]....
        /*00a8*/ 	.word	0xffffffff


	//   ....[20]....
        /*00ac*/ 	.word	0xffffffff


	//   ....[21]....
        /*00b0*/ 	.word	0xffffffff


	//   ....[22]....
        /*00b4*/ 	.word	0xffffffff


	//   ....[23]....
        /*00b8*/ 	.word	0xffffffff


	//   ....[24]....
        /*00bc*/ 	.word	0xffffffff


	//----- nvinfo : EIATTR_COOP_GROUP_INSTR_OFFSETS
	.align		4
.L_717:
        /*00c0*/ 	.byte	0x04, 0x28
        /*00c2*/ 	.short	(.L_719 - .L_718)


	//   ....[0]....
.L_718:
        /*00c4*/ 	.word	0x000029e0


	//   ....[1]....
        /*00c8*/ 	.word	0x00002a00


	//   ....[2]....
        /*00cc*/ 	.word	0x00002a10


	//   ....[3]....
        /*00d0*/ 	.word	0x00002a20


	//   ....[4]....
        /*00d4*/ 	.word	0x00002a30


	//   ....[5]....
        /*00d8*/ 	.word	0x00002a70


	//   ....[6]....
        /*00dc*/ 	.word	0x00002a90


	//   ....[7]....
        /*00e0*/ 	.word	0x00002ab0


	//   ....[8]....
        /*00e4*/ 	.word	0x00002ac0


	//   ....[9]....
        /*00e8*/ 	.word	0x00002ad0


	//   ....[10]....
        /*00ec*/ 	.word	0x00002b10


	//   ....[11]....
        /*00f0*/ 	.word	0x00002b30


	//   ....[12]....
        /*00f4*/ 	.word	0x00002b50


	//   ....[13]....
        /*00f8*/ 	.word	0x00002b60


	//   ....[14]....
        /*00fc*/ 	.word	0x00002b70


	//   ....[15]....
        /*0100*/ 	.word	0x00002bb0


	//   ....[16]....
        /*0104*/ 	.word	0x00002bd0


	//   ....[17]....
        /*0108*/ 	.word	0x00002bf0


	//   ....[18]....
        /*010c*/ 	.word	0x00002c00


	//   ....[19]....
        /*0110*/ 	.word	0x00002c10


	//   ....[20]....
        /*0114*/ 	.word	0x00002c60


	//   ....[21]....
        /*0118*/ 	.word	0x00002c80


	//   ....[22]....
        /*011c*/ 	.word	0x00002c90


	//   ....[23]....
        /*0120*/ 	.word	0x00002ca0


	//   ....[24]....
        /*0124*/ 	.word	0x00002cb0


	//----- nvinfo : EIATTR_EXIT_INSTR_OFFSETS
	.align		4
.L_719:
        /*0128*/ 	.byte	0x04, 0x1c
        /*012a*/ 	.short	(.L_721 - .L_720)


	//   ....[0]....
.L_720:
        /*012c*/ 	.word	0x00002dc0


	//   ....[1]....
        /*0130*/ 	.word	0x00002fd0


	//----- nvinfo : EIATTR_MAX_THREADS
	.align		4
.L_721:
        /*0134*/ 	.byte	0x04, 0x05
        /*0136*/ 	.short	(.L_723 - .L_722)
.L_722:
        /*0138*/ 	.word	0x00000080
        /*013c*/ 	.word	0x00000001
        /*0140*/ 	.word	0x00000001
.L_723:


//--------------------- .nv.info._Z31router_gemm_kernel_float_outputI13__nv_bfloat16Li128ELi8ELi4ELi256ELi7168EEvPfPKT_S4_ --------------------------
	.section	.nv.info._Z31router_gemm_kernel_float_outputI13__nv_bfloat16Li128ELi8ELi4ELi256ELi7168EEvPfPKT_S4_,"",@"SHT_CUDA_INFO"
	.sectionflags	@""
	.align	4


	//----- nvinfo : EIATTR_CUDA_API_VERSION
	.align		4
        /*0000*/ 	.byte	0x04, 0x37
        /*0002*/ 	.short	(.L_725 - .L_724)
.L_724:
        /*0004*/ 	.word	0x00000082


	//----- nvinfo : EIATTR_SW2861232_WAR
	.align		4
.L_725:
        /*0008*/ 	.byte	0x01, 0x35
	.zero		2


	//----- nvinfo : EIATTR_PARAM_CBANK
	.align		4
        /*000c*/ 	.byte	0x04, 0x0a
        /*000e*/ 	.short	(.L_727 - .L_726)
	.align		4
.L_726:
        /*0010*/ 	.word	index@(.nv.constant0._Z31router_gemm_kernel_float_outputI13__nv_bfloat16Li128ELi8ELi4ELi256ELi7168EEvPfPKT_S4_)
        /*0014*/ 	.short	0x0160
        /*0016*/ 	.short	0x0018


	//----- nvinfo : EIATTR_CBANK_PARAM_SIZE
	.align		4
.L_727:
        /*0018*/ 	.byte	0x03, 0x19
        /*001a*/ 	.short	0x0018


	//----- nvinfo : EIATTR_KPARAM_INFO
	.align		4
        /*001c*/ 	.byte	0x04, 0x17
        /*001e*/ 	.short	(.L_729 - .L_728)
.L_728:
        /*0020*/ 	.word	0x00000000
        /*0024*/ 	.short	0x0002
        /*0026*/ 	.short	0x0010
        /*0028*/ 	.byte	0x00, 0xf0, 0x21, 0x00


	//----- nvinfo : EIATTR_KPARAM_INFO
	.align		4
.L_729:
        /*002c*/ 	.byte	0x04, 0x17
        /*002e*/ 	.short	(.L_731 - .L_730)
.L_730:
        /*0030*/ 	.word	0x00000000
        /*0034*/ 	.short	0x0001
        /*0036*/ 	.short	0x0008
        /*0038*/ 	.byte	0x00, 0xf0, 0x21, 0x00


	//----- nvinfo : EIATTR_KPARAM_INFO
	.align		4
.L_731:
        /*003c*/ 	.byte	0x04, 0x17
        /*003e*/ 	.short	(.L_733 - .L_732)
.L_732:
        /*0040*/ 	.word	0x00000000
        /*0044*/ 	.short	0x0000
        /*0046*/ 	.short	0x0000
        /*0048*/ 	.byte	0x00, 0xf0, 0x21, 0x00


	//----- nvinfo : EIATTR_MAXREG_COUNT
	.align		4
.L_733:
        /*004c*/ 	.byte	0x03, 0x1b
        /*004e*/ 	.short	0x00ff


	//----- nvinfo : EIATTR_NUM_BARRIERS
	.align		4
        /*0050*/ 	.byte	0x02, 0x4c
        /*0052*/ 	.byte	0x01
	.zero		1


	//----- nvinfo : EIATTR_MERCURY_ISA_VERSION
	.align		4
        /*0054*/ 	.byte	0x03, 0x5f
        /*0056*/ 	.short	0x0000


	//----- nvinfo : EIATTR_COOP_GROUP_MASK_REGIDS
	.align		4
        /*0058*/ 	.byte	0x04, 0x29
        /*005a*/ 	.short	(.L_735 - .L_734)


	//   ....[0]....
.L_734:
        /*005c*/ 	.word	0xffffffff


	//   ....[1]....
        /*0060*/ 	.word	0xffffffff


	//   ....[2]....
        /*0064*/ 	.word	0xffffffff


	//   ....[3]....
        /*0068*/ 	.word	0xffffffff


	//   ....[4]....
        /*006c*/ 	.word	0xffffffff


	//   ....[5]....
        /*0070*/ 	.word	0xffffffff


	//   ....[6]....
        /*0074*/ 	.word	0xffffffff


	//   ....[7]....
        /*0078*/ 	.word	0xffffffff


	//   ....[8]....
        /*007c*/ 	.word	0xffffffff


	//   ....[9]....
        /*0080*/ 	.word	0xffffffff


	//   ....[10]....
        /*0084*/ 	.word	0xffffffff


	//   ....[11]....
        /*0088*/ 	.word	0xffffffff


	//   ....[12]....
        /*008c*/ 	.word	0xffffffff


	//   ....[13]....
        /*0090*/ 	.word	0xffffffff


	//   ....[14]....
        /*0094*/ 	.word	0xffffffff


	//   ....[15]....
        /*0098*/ 	.word	0xffffffff


	//   ....[16]....
        /*009c*/ 	.word	0xffffffff


	//   ....[17]....
        /*00a0*/ 	.word	0xffffffff


	//   ....[18]....
        /*00a4*/ 	.word	0xffffffff


	//   ....[19]....
        /*00a8*/ 	.word	0xffffffff


	//----- nvinfo : EIATTR_COOP_GROUP_INSTR_OFFSETS
	.align		4
.L_735:
        /*00ac*/ 	.byte	0x04, 0x28
        /*00ae*/ 	.short	(.L_737 - .L_736)


	//   ....[0]....
.L_736:
        /*00b0*/ 	.word	0x00002280


	//   ....[1]....
        /*00b4*/ 	.word	0x00002290


	//   ....[2]....
        /*00b8*/ 	.word	0x000022a0


	//   ....[3]....
        /*00bc*/ 	.word	0x000022b0


	//   ....[4]....
        /*00c0*/ 	.word	0x00002300


	//   ....[5]....
        /*00c4*/ 	.word	0x00002310


	//   ....[6]....
        /*00c8*/ 	.word	0x00002320


	//   ....[7]....
        /*00cc*/ 	.word	0x00002330


	//   ....[8]....
        /*00d0*/ 	.word	0x00002380


	//   ....[9]....
        /*00d4*/ 	.word	0x00002390


	//   ....[10]....
        /*00d8*/ 	.word	0x000023a0


	//   ....[11]....
        /*00dc*/ 	.word	0x000023b0


	//   ....[12]....
        /*00e0*/ 	.word	0x00002400


	//   ....[13]....
        /*00e4*/ 	.word	0x00002410


	//   ....[14]....
        /*00e8*/ 	.word	0x00002420


	//   ....[15]....
        /*00ec*/ 	.word	0x00002430


	//   ....[16]....
        /*00f0*/ 	.word	0x00002480


	//   ....[17]....
        /*00f4*/ 	.word	0x00002490


	//   ....[18]....
        /*00f8*/ 	.word	0x000024a0


	//   ....[19]....
        /*00fc*/ 	.word	0x000024b0


	//----- nvinfo : EIATTR_EXIT_INSTR_OFFSETS
	.align		4
.L_737:
        /*0100*/ 	.byte	0x04, 0x1c
        /*0102*/ 	.short	(.L_739 - .L_738)


	//   ....[0]....
.L_738:
        /*0104*/ 	.word	0x000025a0


	//   ....[1]....
        /*0108*/ 	.word	0x00002750


	//----- nvinfo : EIATTR_MAX_THREADS
	.align		4
.L_739:
        /*010c*/ 	.byte	0x04, 0x05
        /*010e*/ 	.short	(.L_741 - .L_740)
.L_740:
        /*0110*/ 	.word	0x00000080
        /*0114*/ 	.word	0x00000001
        /*0118*/ 	.word	0x00000001
.L_741:


//--------------------- .nv.info._Z31router_gemm_kernel_float_outputI13__nv_bfloat16Li128ELi8ELi3ELi256ELi7168EEvPfPKT_S4_ --------------------------
	.section	.nv.info._Z31router_gemm_kernel_float_outputI13__nv_bfloat16Li128ELi8ELi3ELi256ELi7168EEvPfPKT_S4_,"",@"SHT_CUDA_INFO"
	.sectionflags	@""
	.align	4


	//----- nvinfo : EIATTR_CUDA_API_VERSION
	.align		4
        /*0000*/ 	.byte	0x04, 0x37
        /*0002*/ 	.short	(.L_743 - .L_742)
.L_742:
        /*0004*/ 	.word	0x00000082


	//----- nvinfo : EIATTR_SW2861232_WAR
	.align		4
.L_743:
        /*0008*/ 	.byte	0x01, 0x35
	.zero		2


	//----- nvinfo : EIATTR_PARAM_CBANK
	.align		4
        /*000c*/ 	.byte	0x04, 0x0a
        /*000e*/ 	.short	(.L_745 - .L_744)
	.align		4
.L_744:
        /*0010*/ 	.word	index@(.nv.constant0._Z31router_gemm_kernel_float_outputI13__nv_bfloat16Li128ELi8ELi3ELi256ELi7168EEvPfPKT_S4_)
        /*0014*/ 	.short	0x0160
        /*0016*/ 	.short	0x0018


	//----- nvinfo : EIATTR_CBANK_PARAM_SIZE
	.align		4
.L_745:
        /*0018*/ 	.byte	0x03, 0x19
        /*001a*/ 	.short	0x0018


	//----- nvinfo : EIATTR_KPARAM_INFO
	.align		4
        /*001c*/ 	.byte	0x04, 0x17
        /*001e*/ 	.short	(.L_747 - .L_746)
.L_746:
        /*0020*/ 	.word	0x00000000
        /*0024*/ 	.short	0x0002
        /*0026*/ 	.short	0x0010
        /*0028*/ 	.byte	0x00, 0xf0, 0x21, 0x00


	//----- nvinfo : EIATTR_KPARAM_INFO
	.align		4
.L_747:
        /*002c*/ 	.byte	0x04, 0x17
        /*002e*/ 	.short	(.L_749 - .L_748)
.L_748:
        /*0030*/ 	.word	0x00000000
        /*0034*/ 	.short	0x0001
        /*0036*/ 	.short	0x0008
        /*0038*/ 	.byte	0x00, 0xf0, 0x21, 0x00


	//----- nvinfo : EIATTR_KPARAM_INFO
	.align		4
.L_749:
        /*003c*/ 	.byte	0x04, 0x17
        /*003e*/ 	.short	(.L_751 - .L_750)
.L_750:
        /*0040*/ 	.word	0x00000000
        /*0044*/ 	.short	0x0000
        /*0046*/ 	.short	0x0000
        /*0048*/ 	.byte	0x00, 0xf0, 0x21, 0x00


	//----- nvinfo : EIATTR_MAXREG_COUNT
	.align		4
.L_751:
        /*004c*/ 	.byte	0x03, 0x1b
        /*004e*/ 	.short	0x00ff


	//----- nvinfo : EIATTR_NUM_BARRIERS
	.align		4
        /*0050*/ 	.byte	0x02, 0x4c
        /*0052*/ 	.byte	0x01
	.zero		1


	//----- nvinfo : EIATTR_MERCURY_ISA_VERSION
	.align		4
        /*0054*/ 	.byte	0x03, 0x5f
        /*0056*/ 	.short	0x0000


	//----- nvinfo : EIATTR_COOP_GROUP_MASK_REGIDS
	.align		4
        /*0058*/ 	.byte	0x04, 0x29
        /*005a*/ 	.short	(.L_753 - .L_752)


	//   ....[0]....
.L_752:
        /*005c*/ 	.word	0xffffffff


	//   ....[1]....
        /*0060*/ 	.word	0xffffffff


	//   ....[2]....
        /*0064*/ 	.word	0xffffffff


	//   ....[3]....
        /*0068*/ 	.word	0xffffffff


	//   ....[4]....
        /*006c*/ 	.word	0xffffffff


	//   ....[5]....
        /*0070*/ 	.word	0xffffffff


	//   ....[6]....
        /*0074*/ 	.word	0xffffffff


	//   ....[7]....
        /*0078*/ 	.word	0xffffffff


	//   ....[8]....
        /*007c*/ 	.word	0xffffffff


	//   ....[9]....
        /*0080*/ 	.word	0xffffffff


	//   ....[10]....
        /*0084*/ 	.word	0xffffffff


	//   ....[11]....
        /*0088*/ 	.word	0xffffffff


	//   ....[12]....
        /*008c*/ 	.word	0xffffffff


	//   ....[13]....
        /*0090*/ 	.word	0xffffffff


	//   ....[14]....
        /*0094*/ 	.word	0xffffffff


	//----- nvinfo : EIATTR_COOP_GROUP_INSTR_OFFSETS
	.align		4
.L_753:
        /*0098*/ 	.byte	0x04, 0x28
        /*009a*/ 	.short	(.L_755 - .L_754)


	//   ....[0]....
.L_754:
        /*009c*/ 	.word	0x00001b10


	//   ....[1]....
        /*00a0*/ 	.word	0x00001b20


	//   ....[2]....
        /*00a4*/ 	.word	0x00001b30


	//   ....[3]....
        /*00a8*/ 	.word	0x00001b70


	//   ....[4]....
        /*00ac*/ 	.word	0x00001b80


	//   ....[5]....
        /*00b0*/ 	.word	0x00001b90


	//   ....[6]....
        /*00b4*/ 	.word	0x00001bd0


	//   ....[7]....
        /*00b8*/ 	.word	0x00001be0


	//   ....[8]....
        /*00bc*/ 	.word	0x00001bf0


	//   ....[9]....
        /*00c0*/ 	.word	0x00001c30


	//   ....[10]....
        /*00c4*/ 	.word	0x00001c40


	//   ....[11]....
        /*00c8*/ 	.word	0x00001c50


	//   ....[12]....
        /*00cc*/ 	.word	0x00001c90


	//   ....[13]....
        /*00d0*/ 	.word	0x00001ca0


	//   ....[14]....
        /*00d4*/ 	.word	0x00001cb0


	//----- nvinfo : EIATTR_EXIT_INSTR_OFFSETS
	.align		4
.L_755:
        /*00d8*/ 	.byte	0x04, 0x1c
        /*00da*/ 	.short	(.L_757 - .L_756)


	//   ....[0]....
.L_756:
        /*00dc*/ 	.word	0x00001d80


	//   ....[1]....
        /*00e0*/ 	.word	0x00001ed0


	//----- nvinfo : EIATTR_MAX_THREADS
	.align		4
.L_757:
        /*00e4*/ 	.byte	0x04, 0x05
        /*00e6*/ 	.short	(.L_759 - .L_758)
.L_758:
        /*00e8*/ 	.word	0x00000080
        /*00ec*/ 	.word	0x00000001
        /*00f0*/ 	.word	0x00000001
.L_759:


//--------------------- .nv.info._Z31router_gemm_kernel_float_outputI13__nv_bfloat16Li128ELi8ELi2ELi256ELi7168EEvPfPKT_S4_ --------------------------
	.section	.nv.info._Z31router_gemm_kernel_float_outputI13__nv_bfloat16Li128ELi8ELi2ELi256ELi7168EEvPfPKT_S4_,"",@"SHT_CUDA_INFO"
	.sectionflags	@""
	.align	4


	//----- nvinfo : EIATTR_CUDA_API_VERSION
	.align		4
        /*0000*/ 	.byte	0x04, 0x37
        /*0002*/ 	.short	(.L_761 - .L_760)
.L_760:
        /*0004*/ 	.word	0x00000082


	//----- nvinfo : EIATTR_SW2861232_WAR
	.align		4
.L_761:
        /*0008*/ 	.byte	0x01, 0x35
	.zero		2


	//----- nvinfo : EIATTR_PARAM_CBANK
	.align		4
        /*000c*/ 	.byte	0x04, 0x0a
        /*000e*/ 	.short	(.L_763 - .L_762)
	.align		4
.L_762:
        /*0010*/ 	.word	index@(.nv.constant0._Z31router_gemm_kernel_float_outputI13__nv_bfloat16Li128ELi8ELi2ELi256ELi7168EEvPfPKT_S4_)
        /*0014*/ 	.short	0x0160
        /*0016*/ 	.short	0x0018


	//----- nvinfo : EIATTR_CBANK_PARAM_SIZE
	.align		4
.L_763:
        /*0018*/ 	.byte	0x03, 0x19
        /*001a*/ 	.short	0x0018


	//----- nvinfo : EIATTR_KPARAM_INFO
	.align		4
        /*001c*/ 	.byte	0x04, 0x17
        /*001e*/ 	.short	(.L_765 - .L_764)
.L_764:
        /*0020*/ 	.word	0x00000000
        /*0024*/ 	.short	0x0002
        /*0026*/ 	.short	0x0010
        /*0028*/ 	.byte	0x00, 0xf0, 0x21, 0x00


	//----- nvinfo : EIATTR_KPARAM_INFO
	.align		4
.L_765:
        /*002c*/ 	.byte	0x04, 0x17
        /*002e*/ 	.short	(.L_767 - .L_766)
.L_766:
        /*0030*/ 	.word	0x00000000
        /*0034*/ 	.short	0x0001
        /*0036*/ 	.short	0x0008
        /*0038*/ 	.byte	0x00, 0xf0, 0x21, 0x00


	//----- nvinfo : EIATTR_KPARAM_INFO
	.align		4
.L_767:
        /*003c*/ 	.byte	0x04, 0x17
        /*003e*/ 	.short	(.L_769 - .L_768)
.L_768:
        /*0040*/ 	.word	0x00000000
        /*0044*/ 	.short	0x0000
        /*0046*/ 	.short	0x0000
        /*0048*/ 	.byte	0x00, 0xf0, 0x21, 0x00


	//----- nvinfo : EIATTR_MAXREG_COUNT
	.align		4
.L_769:
        /*004c*/ 	.byte	0x03, 0x1b
        /*004e*/ 	.short	0x00ff


	//----- nvinfo : EIATTR_NUM_BARRIERS
	.align		4
        /*0050*/ 	.byte	0x02, 0x4c
        /*0052*/ 	.byte	0x01
	.zero		1


	//----- nvinfo : EIATTR_MERCURY_ISA_VERSION
	.align		4
        /*0054*/ 	.byte	0x03, 0x5f
        /*0056*/ 	.short	0x0000


	//----- nvinfo : EIATTR_COOP_GROUP_MASK_REGIDS
	.align		4
        /*0058*/ 	.byte	0x04, 0x29
        /*005a*/ 	.short	(.L_771 - .L_770)


	//   ....[0]....
.L_770:
        /*005c*/ 	.word	0xffffffff


	//   ....[1]....
        /*0060*/ 	.word	0xffffffff


	//   ....[2]....
        /*0064*/ 	.word	0xffffffff


	//   ....[3]....
        /*0068*/ 	.word	0xffffffff


	//   ....[4]....
        /*006c*/ 	.word	0xffffffff


	//   ....[5]....
        /*0070*/ 	.word	0xffffffff


	//   ....[6]....
        /*0074*/ 	.word	0xffffffff


	//   ....[7]....
        /*0078*/ 	.word	0xffffffff


	//   ....[8]....
        /*007c*/ 	.word	0xffffffff


	//   ....[9]....
        /*0080*/ 	.word	0xffffffff


	//----- nvinfo : EIATTR_COOP_GROUP_INSTR_OFFSETS
	.align		4
.L_771:
        /*0084*/ 	.byte	0x04, 0x28
        /*0086*/ 	.short	(.L_773 - .L_772)


	//   ....[0]....
.L_772:
        /*0088*/ 	.word	0x000013a0


	//   ....[1]....
        /*008c*/ 	.word	0x000013b0


	//   ....[2]....
        /*0090*/ 	.word	0x000013e0


	//   ....[3]....
        /*0094*/ 	.word	0x000013f0


	//   ....[4]....
        /*0098*/ 	.word	0x00001420


	//   ....[5]....
        /*009c*/ 	.word	0x00001430


	//   ....[6]....
        /*00a0*/ 	.word	0x00001460


	//   ....[7]....
        /*00a4*/ 	.word	0x00001470


	//   ....[8]....
        /*00a8*/ 	.word	0x000014b0


	//   ....[9]....
        /*00ac*/ 	.word	0x000014c0


	//----- nvinfo : EIATTR_EXIT_INSTR_OFFSETS
	.align		4
.L_773:
        /*00b0*/ 	.byte	0x04, 0x1c
        /*00b2*/ 	.short	(.L_775 - .L_774)


	//   ....[0]....
.L_774:
        /*00b4*/ 	.word	0x00001560


	//   ....[1]....
        /*00b8*/ 	.word	0x00001650


	//----- nvinfo : EIATTR_MAX_THREADS
	.align		4
.L_775:
        /*00bc*/ 	.byte	0x04, 0x05
        /*00be*/ 	.short	(.L_777 - .L_776)
.L_776:
        /*00c0*/ 	.word	0x00000080
        /*00c4*/ 	.word	0x00000001
        /*00c8*/ 	.word	0x00000001
.L_777:


//--------------------- .nv.info._Z31router_gemm_kernel_float_outputI13__nv_bfloat16Li128ELi8ELi1ELi256ELi7168EEvPfPKT_S4_ --------------------------
	.section	.nv.info._Z31router_gemm_kernel_float_outputI13__nv_bfloat16Li128ELi8ELi1ELi256ELi7168EEvPfPKT_S4_,"",@"SHT_CUDA_INFO"
	.sectionflags	@""
	.align	4


	//----- nvinfo : EIATTR_CUDA_API_VERSION
	.align		4
        /*0000*/ 	.byte	0x04, 0x37
        /*0002*/ 	.short	(.L_779 - .L_778)
.L_778:
        /*0004*/ 	.word	0x00000082


	//----- nvinfo : EIATTR_SW2861232_WAR
	.align		4
.L_779:
        /*0008*/ 	.byte	0x01, 0x35
	.zero		2


	//----- nvinfo : EIATTR_PARAM_CBANK
	.align		4
        /*000c*/ 	.byte	0x04, 0x0a
        /*000e*/ 	.short	(.L_781 - .L_780)
	.align		4
.L_780:
        /*0010*/ 	.word	index@(.nv.constant0._Z31router_gemm_kernel_float_outputI13__nv_bfloat16Li128ELi8ELi1ELi256ELi7168EEvPfPKT_S4_)
        /*0014*/ 	.short	0x0160
        /*0016*/ 	.short	0x0018


	//----- nvinfo : EIATTR_CBANK_PARAM_SIZE
	.align		4
.L_781:
        /*0018*/ 	.byte	0x03, 0x19
        /*001a*/ 	.short	0x0018


	//----- nvinfo : EIATTR_KPARAM_INFO
	.align		4
        /*001c*/ 	.byte	0x04, 0x17
        /*001e*/ 	.short	(.L_783 - .L_782)
.L_782:
        /*0020*/ 	.word	0x00000000
        /*0024*/ 	.short	0x0002
        /*0026*/ 	.short	0x0010
        /*0028*/ 	.byte	0x00, 0xf0, 0x21, 0x00


	//----- nvinfo : EIATTR_KPARAM_INFO
	.align		4
.L_783:
        /*002c*/ 	.byte	0x04, 0x17
        /*002e*/ 	.short	(.L_785 - .L_784)
.L_784:
        /*0030*/ 	.word	0x00000000
        /*0034*/ 	.short	0x0001
        /*0036*/ 	.short	0x0008
        /*0038*/ 	.byte	0x00, 0xf0, 0x21, 0x00


	//----- nvinfo : EIATTR_KPARAM_INFO
	.align		4
.L_785:
        /*003c*/ 	.byte	0x04, 0x17
        /*003e*/ 	.short	(.L_787 - .L_786)
.L_786:
        /*0040*/ 	.word	0x00000000
        /*0044*/ 	.short	0x0000
        /*0046*/ 	.short	0x0000
        /*0048*/ 	.byte	0x00, 0xf0, 0x21, 0x00


	//----- nvinfo : EIATTR_MAXREG_COUNT
	.align		4
.L_787:
        /*004c*/ 	.byte	0x03, 0x1b
        /*004e*/ 	.short	0x00ff


	//----- nvinfo : EIATTR_NUM_BARRIERS
	.align		4
        /*0050*/ 	.byte	0x02, 0x4c
        /*0052*/ 	.byte	0x01
	.zero		1


	//----- nvinfo : EIATTR_MERCURY_ISA_VERSION
	.align		4
        /*0054*/ 	.byte	0x03, 0x5f
        /*0056*/ 	.short	0x0000


	//----- nvinfo : EIATTR_COOP_GROUP_MASK_REGIDS
	.align		4
        /*0058*/ 	.byte	0x04, 0x29
        /*005a*/ 	.short	(.L_789 - .L_788)


	//   ....[0]....
.L_788:
        /*005c*/ 	.word	0xffffffff


	//   ....[1]....
        /*0060*/ 	.word	0xffffffff


	//   ....[2]....
        /*0064*/ 	.word	0xffffffff


	//   ....[3]....
        /*0068*/ 	.word	0xffffffff


	//   ....[4]....
        /*006c*/ 	.word	0xffffffff


	//----- nvinfo : EIATTR_COOP_GROUP_INSTR_OFFSETS
	.align		4
.L_789:
        /*0070*/ 	.byte	0x04, 0x28
        /*0072*/ 	.short	(.L_791 - .L_790)


	//   ....[0]....
.L_790:
        /*0074*/ 	.word	0x00000c30


	//   ....[1]....
        /*0078*/ 	.word	0x00000c50


	//   ....[2]....
        /*007c*/ 	.word	0x00000c70


	//   ....[3]....
        /*0080*/ 	.word	0x00000c90


	//   ....[4]....
        /*0084*/ 	.word	0x00000cc0


	//----- nvinfo : EIATTR_EXIT_INSTR_OFFSETS
	.align		4
.L_791:
        /*0088*/ 	.byte	0x04, 0x1c
        /*008a*/ 	.short	(.L_793 - .L_792)


	//   ....[0]....
.L_792:
        /*008c*/ 	.word	0x00000d40


	//   ....[1]....
        /*0090*/ 	.word	0x00000dd0


	//----- nvinfo : EIATTR_MAX_THREADS
	.align		4
.L_793:
        /*0094*/ 	.byte	0x04, 0x05
        /*0096*/ 	.short	(.L_795 - .L_794)
.L_794:
        /*0098*/ 	.word	0x00000080
        /*009c*/ 	.word	0x00000001
        /*00a0*/ 	.word	0x00000001
.L_795:


//--------------------- .nv.callgraph             --------------------------
	.section	.nv.callgraph,"",@"SHT_CUDA_CALLGRAPH"
	.align	4
	.sectionentsize	8
	.align		4
        /*0000*/ 	.word	0x00000000
	.align		4
        /*0004*/ 	.word	0xffffffff
	.align		4
        /*0008*/ 	.word	0x00000000
	.align		4
        /*000c*/ 	.word	0xfffffffe
	.align		4
        /*0010*/ 	.word	0x00000000
	.align		4
        /*0014*/ 	.word	0xfffffffd
	.align		4
        /*0018*/ 	.word	0x00000000
	.align		4
        /*001c*/ 	.word	0xfffffffc


//--------------------- .nv.rel.action            --------------------------
	.section	.nv.rel.action,"",@"SHT_CUDA_RELOCINFO"
	.align	8
	.sectionentsize	8
        /*0000*/ 	.byte	0x73, 0x00, 0x00, 0x00, 0x00, 0x00, 0x00, 0x00, 0x00, 0x00, 0x00, 0x11, 0x25, 0x00, 0x05, 0x36


//--------------------- .nv.constant4             --------------------------
	.section	.nv.constant4,"a",@progbits
	.align	8
	.align		8
.nv.constant4:
        /*0000*/ 	.dword	_ZN65_INTERNAL_cc3c4f23_29_dsv3_router_gemm_float_out_cu_e5f455ae_29444cuda3std3__45__cpo5beginE
	.align		8
        /*0008*/ 	.dword	_ZN65_INTERNAL_cc3c4f23_29_dsv3_router_gemm_float_out_cu_e5f455ae_29444cuda3std3__45__cpo3endE
	.align		8
        /*0010*/ 	.dword	_ZN65_INTERNAL_cc3c4f23_29_dsv3_router_gemm_float_out_cu_e5f455ae_29444cuda3std3__45__cpo6cbeginE
	.align		8
        /*0018*/ 	.dword	_ZN65_INTERNAL_cc3c4f23_29_dsv3_router_gemm_float_out_cu_e5f455ae_29444cuda3std3__45__cpo4cendE
	.align		8
        /*0020*/ 	.dword	_ZN65_INTERNAL_cc3c4f23_29_dsv3_router_gemm_float_out_cu_e5f455ae_29444cuda3std3__45__cpo6rbeginE
	.align		8
        /*0028*/ 	.dword	_ZN65_INTERNAL_cc3c4f23_29_dsv3_router_gemm_float_out_cu_e5f455ae_29444cuda3std3__45__cpo4rendE
	.align		8
        /*0030*/ 	.dword	_ZN65_INTERNAL_cc3c4f23_29_dsv3_router_gemm_float_out_cu_e5f455ae_29444cuda3std3__45__cpo7crbeginE
	.align		8
        /*0038*/ 	.dword	_ZN65_INTERNAL_cc3c4f23_29_dsv3_router_gemm_float_out_cu_e5f455ae_29444cuda3std3__45__cpo5crendE
	.align		8
        /*0040*/ 	.dword	_ZN65_INTERNAL_cc3c4f23_29_dsv3_router_gemm_float_out_cu_e5f455ae_29444cuda3std3__467_GLOBAL__N__cc3c4f23_29_dsv3_router_gemm_float_out_cu_e5f455ae_29446ignoreE
	.align		8
        /*0048*/ 	.dword	_ZN65_INTERNAL_cc3c4f23_29_dsv3_router_gemm_float_out_cu_e5f455ae_29444cuda3std3__419piecewise_constructE
	.align		8
        /*0050*/ 	.dword	_ZN65_INTERNAL_cc3c4f23_29_dsv3_router_gemm_float_out_cu_e5f455ae_29444cuda3std3__48in_placeE
	.align		8
        /*0058*/ 	.dword	_ZN65_INTERNAL_cc3c4f23_29_dsv3_router_gemm_float_out_cu_e5f455ae_29444cuda3std3__420unreachable_sentinelE
	.align		8
        /*0060*/ 	.dword	_ZN65_INTERNAL_cc3c4f23_29_dsv3_router_gemm_float_out_cu_e5f455ae_29444cuda3std6ranges3__45__cpo4swapE
	.align		8
        /*0068*/ 	.dword	_ZN65_INTERNAL_cc3c4f23_29_dsv3_router_gemm_float_out_cu_e5f455ae_29444cuda3std6ranges3__45__cpo9iter_moveE
	.align		8
        /*0070*/ 	.dword	_ZN65_INTERNAL_cc3c4f23_29_dsv3_router_gemm_float_out_cu_e5f455ae_29444cuda3std6ranges3__45__cpo5beginE
	.align		8
        /*0078*/ 	.dword	_ZN65_INTERNAL_cc3c4f23_29_dsv3_router_gemm_float_out_cu_e5f455ae_29444cuda3std6ranges3__45__cpo3endE
	.align		8
        /*0080*/ 	.dword	_ZN65_INTERNAL_cc3c4f23_29_dsv3_router_gemm_float_out_cu_e5f455ae_29444cuda3std6ranges3__45__cpo6cbeginE
	.align		8
        /*0088*/ 	.dword	_ZN65_INTERNAL_cc3c4f23_29_dsv3_router_gemm_float_out_cu_e5f455ae_29444cuda3std6ranges3__45__cpo4cendE
	.align		8
        /*0090*/ 	.dword	_ZN65_INTERNAL_cc3c4f23_29_dsv3_router_gemm_float_out_cu_e5f455ae_29444cuda3std6ranges3__45__cpo7advanceE
	.align		8
        /*0098*/ 	.dword	_ZN65_INTERNAL_cc3c4f23_29_dsv3_router_gemm_float_out_cu_e5f455ae_29444cuda3std6ranges3__45__cpo9iter_swapE
	.align		8
        /*00a0*/ 	.dword	_ZN65_INTERNAL_cc3c4f23_29_dsv3_router_gemm_float_out_cu_e5f455ae_29444cuda3std6ranges3__45__cpo4nextE
	.align		8
        /*00a8*/ 	.dword	_ZN65_INTERNAL_cc3c4f23_29_dsv3_router_gemm_float_out_cu_e5f455ae_29444cuda3std6ranges3__45__cpo4prevE
	.align		8
        /*00b0*/ 	.dword	_ZN65_INTERNAL_cc3c4f23_29_dsv3_router_gemm_float_out_cu_e5f455ae_29444cuda3std6ranges3__45__cpo4dataE
	.align		8
        /*00b8*/ 	.dword	_ZN65_INTERNAL_cc3c4f23_29_dsv3_router_gemm_float_out_cu_e5f455ae_29444cuda3std6ranges3__45__cpo5cdataE
	.align		8
        /*00c0*/ 	.dword	_ZN65_INTERNAL_cc3c4f23_29_dsv3_router_gemm_float_out_cu_e5f455ae_29444cuda3std6ranges3__45__cpo4sizeE
	.align		8
        /*00c8*/ 	.dword	_ZN65_INTERNAL_cc3c4f23_29_dsv3_router_gemm_float_out_cu_e5f455ae_29444cuda3std6ranges3__45__cpo5ssizeE
	.align		8
        /*00d0*/ 	.dword	_ZN65_INTERNAL_cc3c4f23_29_dsv3_router_gemm_float_out_cu_e5f455ae_29444cuda3std6ranges3__45__cpo8distanceE
	.align		8
        /*00d8*/ 	.dword	_ZN65_INTERNAL_cc3c4f23_29_dsv3_router_gemm_float_out_cu_e5f455ae_29446thrust23THRUST_300001_SM_800_NS6system6detail10sequential3seqE


//--------------------- .nv.constant0._Z31router_gemm_kernel_float_outputI13__nv_bfloat16Li128ELi8ELi16ELi384ELi7168EEvPfPKT_S4_ --------------------------
	.section	.nv.constant0._Z31router_gemm_kernel_float_outputI13__nv_bfloat16Li128ELi8ELi16ELi384ELi7168EEvPfPKT_S4_,"a",@progbits
	.sectionflags	@""
	.align	4
.nv.constant0._Z31router_gemm_kernel_float_outputI13__nv_bfloat16Li128ELi8ELi16ELi384ELi7168EEvPfPKT_S4_:
	.zero		376


//--------------------- .nv.constant0._Z31router_gemm_kernel_float_outputI13__nv_bfloat16Li128ELi8ELi15ELi384ELi7168EEvPfPKT_S4_ --------------------------
	.section	.nv.constant0._Z31router_gemm_kernel_float_outputI13__nv_bfloat16Li128ELi8ELi15ELi384ELi7168EEvPfPKT_S4_,"a",@progbits
	.sectionflags	@""
	.align	4
.nv.constant0._Z31router_gemm_kernel_float_outputI13__nv_bfloat16Li128ELi8ELi15ELi384ELi7168EEvPfPKT_S4_:
	.zero		376


//--------------------- .nv.constant0._Z31router_gemm_kernel_float_outputI13__nv_bfloat16Li128ELi8ELi14ELi384ELi7168EEvPfPKT_S4_ --------------------------
	.section	.nv.constant0._Z31router_gemm_kernel_float_outputI13__nv_bfloat16Li128ELi8ELi14ELi384ELi7168EEvPfPKT_S4_,"a",@progbits
	.sectionflags	@""
	.align	4
.nv.constant0._Z31router_gemm_kernel_float_outputI13__nv_bfloat16Li128ELi8ELi14ELi384ELi7168EEvPfPKT_S4_:
	.zero		376


//--------------------- .nv.constant0._Z31router_gemm_kernel_float_outputI13__nv_bfloat16Li128ELi8ELi13ELi384ELi7168EEvPfPKT_S4_ --------------------------
	.section	.nv.constant0._Z31router_gemm_kernel_float_outputI13__nv_bfloat16Li128ELi8ELi13ELi384ELi7168EEvPfPKT_S4_,"a",@progbits
	.sectionflags	@""
	.align	4
.nv.constant0._Z31router_gemm_kernel_float_outputI13__nv_bfloat16Li128ELi8ELi13ELi384ELi7168EEvPfPKT_S4_:
	.zero		376


//--------------------- .nv.constant0._Z31router_gemm_kernel_float_outputI13__nv_bfloat16Li128ELi8ELi12ELi384ELi7168EEvPfPKT_S4_ --------------------------
	.section	.nv.constant0._Z31router_gemm_kernel_float_outputI13__nv_bfloat16Li128ELi8ELi12ELi384ELi7168EEvPfPKT_S4_,"a",@progbits
	.sectionflags	@""
	.align	4
.nv.constant0._Z31router_gemm_kernel_float_outputI13__nv_bfloat16Li128ELi8ELi12ELi384ELi7168EEvPfPKT_S4_:
	.zero		376


//--------------------- .nv.constant0._Z31router_gemm_kernel_float_outputI13__nv_bfloat16Li128ELi8ELi11ELi384ELi7168EEvPfPKT_S4_ --------------------------
	.section	.nv.constant0._Z31router_gemm_kernel_float_outputI13__nv_bfloat16Li128ELi8ELi11ELi384ELi7168EEvPfPKT_S4_,"a",@progbits
	.sectionflags	@""
	.align	4
.nv.constant0._Z31router_gemm_kernel_float_outputI13__nv_bfloat16Li128ELi8ELi11ELi384ELi7168EEvPfPKT_S4_:
	.zero		376


//--------------------- .nv.constant0._Z31router_gemm_kernel_float_outputI13__nv_bfloat16Li128ELi8ELi10ELi384ELi7168EEvPfPKT_S4_ --------------------------
	.section	.nv.constant0._Z31router_gemm_kernel_float_outputI13__nv_bfloat16Li128ELi8ELi10ELi384ELi7168EEvPfPKT_S4_,"a",@progbits
	.sectionflags	@""
	.align	4
.nv.constant0._Z31router_gemm_kernel_float_outputI13__nv_bfloat16Li128ELi8ELi10ELi384ELi7168EEvPfPKT_S4_:
	.zero		376


//--------------------- .nv.constant0._Z31router_gemm_kernel_float_outputI13__nv_bfloat16Li128ELi8ELi9ELi384ELi7168EEvPfPKT_S4_ --------------------------
	.section	.nv.constant0._Z31router_gemm_kernel_float_outputI13__nv_bfloat16Li128ELi8ELi9ELi384ELi7168EEvPfPKT_S4_,"a",@progbits
	.sectionflags	@""
	.align	4
.nv.constant0._Z31router_gemm_kernel_float_outputI13__nv_bfloat16Li128ELi8ELi9ELi384ELi7168EEvPfPKT_S4_:
	.zero		376


//--------------------- .nv.constant0._Z31router_gemm_kernel_float_outputI13__nv_bfloat16Li128ELi8ELi8ELi384ELi7168EEvPfPKT_S4_ --------------------------
	.section	.nv.constant0._Z31router_gemm_kernel_float_outputI13__nv_bfloat16Li128ELi8ELi8ELi384ELi7168EEvPfPKT_S4_,"a",@progbits
	.sectionflags	@""
	.align	4
.nv.constant0._Z31router_gemm_kernel_float_outputI13__nv_bfloat16Li128ELi8ELi8ELi384ELi7168EEvPfPKT_S4_:
	.zero		376


//--------------------- .nv.constant0._Z31router_gemm_kernel_float_outputI13__nv_bfloat16Li128ELi8ELi7ELi384ELi7168EEvPfPKT_S4_ --------------------------
	.section	.nv.constant0._Z31router_gemm_kernel_float_outputI13__nv_bfloat16Li128ELi8ELi7ELi384ELi7168EEvPfPKT_S4_,"a",@progbits
	.sectionflags	@""
	.align	4
.nv.constant0._Z31router_gemm_kernel_float_outputI13__nv_bfloat16Li128ELi8ELi7ELi384ELi7168EEvPfPKT_S4_:
	.zero		376


//--------------------- .nv.constant0._Z31router_gemm_kernel_float_outputI13__nv_bfloat16Li128ELi8ELi6ELi384ELi7168EEvPfPKT_S4_ --------------------------
	.section	.nv.constant0._Z31router_gemm_kernel_float_outputI13__nv_bfloat16Li128ELi8ELi6ELi384ELi7168EEvPfPKT_S4_,"a",@progbits
	.sectionflags	@""
	.align	4
.nv.constant0._Z31router_gemm_kernel_float_outputI13__nv_bfloat16Li128ELi8ELi6ELi384ELi7168EEvPfPKT_S4_:
	.zero		376


//--------------------- .nv.constant0._Z31router_gemm_kernel_float_outputI13__nv_bfloat16Li128ELi8ELi5ELi384ELi7168EEvPfPKT_S4_ --------------------------
	.section	.nv.constant0._Z31router_gemm_kernel_float_outputI13__nv_bfloat16Li128ELi8ELi5ELi384ELi7168EEvPfPKT_S4_,"a",@progbits
	.sectionflags	@""
	.align	4
.nv.constant0._Z31router_gemm_kernel_float_outputI13__nv_bfloat16Li128ELi8ELi5ELi384ELi7168EEvPfPKT_S4_:
	.zero		376


//--------------------- .nv.constant0._Z31router_gemm_kernel_float_outputI13__nv_bfloat16Li128ELi8ELi4ELi384ELi7168EEvPfPKT_S4_ --------------------------
	.section	.nv.constant0._Z31router_gemm_kernel_float_outputI13__nv_bfloat16Li128ELi8ELi4ELi384ELi7168EEvPfPKT_S4_,"a",@progbits
	.sectionflags	@""
	.align	4
.nv.constant0._Z31router_gemm_kernel_float_outputI13__nv_bfloat16Li128ELi8ELi4ELi384ELi7168EEvPfPKT_S4_:
	.zero		376


//--------------------- .nv.constant0._Z31router_gemm_kernel_float_outputI13__nv_bfloat16Li128ELi8ELi3ELi384ELi7168EEvPfPKT_S4_ --------------------------
	.section	.nv.constant0._Z31router_gemm_kernel_float_outputI13__nv_bfloat16Li128ELi8ELi3ELi384ELi7168EEvPfPKT_S4_,"a",@progbits
	.sectionflags	@""
	.align	4
.nv.constant0._Z31router_gemm_kernel_float_outputI13__nv_bfloat16Li128ELi8ELi3ELi384ELi7168EEvPfPKT_S4_:
	.zero		376


//--------------------- .nv.constant0._Z31router_gemm_kernel_float_outputI13__nv_bfloat16Li128ELi8ELi2ELi384ELi7168EEvPfPKT_S4_ --------------------------
	.section	.nv.constant0._Z31router_gemm_kernel_float_outputI13__nv_bfloat16Li128ELi8ELi2ELi384ELi7168EEvPfPKT_S4_,"a",@progbits
	.sectionflags	@""
	.align	4
.nv.constant0._Z31router_gemm_kernel_float_outputI13__nv_bfloat16Li128ELi8ELi2ELi384ELi7168EEvPfPKT_S4_:
	.zero		376


//--------------------- .nv.constant0._Z31router_gemm_kernel_float_outputI13__nv_bfloat16Li128ELi8ELi1ELi384ELi7168EEvPfPKT_S4_ --------------------------
	.section	.nv.constant0._Z31router_gemm_kernel_float_outputI13__nv_bfloat16Li128ELi8ELi1ELi384ELi7168EEvPfPKT_S4_,"a",@progbits
	.sectionflags	@""
	.align	4
.nv.constant0._Z31router_gemm_kernel_float_outputI13__nv_bfloat16Li128ELi8ELi1ELi384ELi7168EEvPfPKT_S4_:
	.zero		376


//--------------------- .nv.constant0._Z31router_gemm_kernel_float_outputI13__nv_bfloat16Li128ELi8ELi16ELi256ELi7168EEvPfPKT_S4_ --------------------------
	.section	.nv.constant0._Z31router_gemm_kernel_float_outputI13__nv_bfloat16Li128ELi8ELi16ELi256ELi7168EEvPfPKT_S4_,"a",@progbits
	.sectionflags	@""
	.align	4
.nv.constant0._Z31router_gemm_kernel_float_outputI13__nv_bfloat16Li128ELi8ELi16ELi256ELi7168EEvPfPKT_S4_:
	.zero		376


//--------------------- .nv.constant0._Z31router_gemm_kernel_float_outputI13__nv_bfloat16Li128ELi8ELi15ELi256ELi7168EEvPfPKT_S4_ --------------------------
	.section	.nv.constant0._Z31router_gemm_kernel_float_outputI13__nv_bfloat16Li128ELi8ELi15ELi256ELi7168EEvPfPKT_S4_,"a",@progbits
	.sectionflags	@""
	.align	4
.nv.constant0._Z31router_gemm_kernel_float_outputI13__nv_bfloat16Li128ELi8ELi15ELi256ELi7168EEvPfPKT_S4_:
	.zero		376


//--------------------- .nv.constant0._Z31router_gemm_kernel_float_outputI13__nv_bfloat16Li128ELi8ELi14ELi256ELi7168EEvPfPKT_S4_ --------------------------
	.section	.nv.constant0._Z31router_gemm_kernel_float_outputI13__nv_bfloat16Li128ELi8ELi14ELi256ELi7168EEvPfPKT_S4_,"a",@progbits
	.sectionflags	@""
	.align	4
.nv.constant0._Z31router_gemm_kernel_float_outputI13__nv_bfloat16Li128ELi8ELi14ELi256ELi7168EEvPfPKT_S4_:
	.zero		376


//--------------------- .nv.constant0._Z31router_gemm_kernel_float_outputI13__nv_bfloat16Li128ELi8ELi13ELi256ELi7168EEvPfPKT_S4_ --------------------------
	.section	.nv.constant0._Z31router_gemm_kernel_float_outputI13__nv_bfloat16Li128ELi8ELi13ELi256ELi7168EEvPfPKT_S4_,"a",@progbits
	.sectionflags	@""
	.align	4
.nv.constant0._Z31router_gemm_kernel_float_outputI13__nv_bfloat16Li128ELi8ELi13ELi256ELi7168EEvPfPKT_S4_:
	.zero		376


//--------------------- .nv.constant0._Z31router_gemm_kernel_float_outputI13__nv_bfloat16Li128ELi8ELi12ELi256ELi7168EEvPfPKT_S4_ --------------------------
	.section	.nv.constant0._Z31router_gemm_kernel_float_outputI13__nv_bfloat16Li128ELi8ELi12ELi256ELi7168EEvPfPKT_S4_,"a",@progbits
	.sectionflags	@""
	.align	4
.nv.constant0._Z31router_gemm_kernel_float_outputI13__nv_bfloat16Li128ELi8ELi12ELi256ELi7168EEvPfPKT_S4_:
	.zero		376


//--------------------- .nv.constant0._Z31router_gemm_kernel_float_outputI13__nv_bfloat16Li128ELi8ELi11ELi256ELi7168EEvPfPKT_S4_ --------------------------
	.section	.nv.constant0._Z31router_gemm_kernel_float_outputI13__nv_bfloat16Li128ELi8ELi11ELi256ELi7168EEvPfPKT_S4_,"a",@progbits
	.sectionflags	@""
	.align	4
.nv.constant0._Z31router_gemm_kernel_float_outputI13__nv_bfloat16Li128ELi8ELi11ELi256ELi7168EEvPfPKT_S4_:
	.zero		376


//--------------------- .nv.constant0._Z31router_gemm_kernel_float_outputI13__nv_bfloat16Li128ELi8ELi10ELi256ELi7168EEvPfPKT_S4_ --------------------------
	.section	.nv.constant0._Z31router_gemm_kernel_float_outputI13__nv_bfloat16Li128ELi8ELi10ELi256ELi7168EEvPfPKT_S4_,"a",@progbits
	.sectionflags	@""
	.align	4
.nv.constant0._Z31router_gemm_kernel_float_outputI13__nv_bfloat16Li128ELi8ELi10ELi256ELi7168EEvPfPKT_S4_:
	.zero		376


//--------------------- .nv.constant0._Z31router_gemm_kernel_float_outputI13__nv_bfloat16Li128ELi8ELi9ELi256ELi7168EEvPfPKT_S4_ --------------------------
	.section	.nv.constant0._Z31router_gemm_kernel_float_outputI13__nv_bfloat16Li128ELi8ELi9ELi256ELi7168EEvPfPKT_S4_,"a",@progbits
	.sectionflags	@""
	.align	4
.nv.constant0._Z31router_gemm_kernel_float_outputI13__nv_bfloat16Li128ELi8ELi9ELi256ELi7168EEvPfPKT_S4_:
	.zero		376


//--------------------- .nv.constant0._Z31router_gemm_kernel_float_outputI13__nv_bfloat16Li128ELi8ELi8ELi256ELi7168EEvPfPKT_S4_ --------------------------
	.section	.nv.constant0._Z31router_gemm_kernel_float_outputI13__nv_bfloat16Li128ELi8ELi8ELi256ELi7168EEvPfPKT_S4_,"a",@progbits
	.sectionflags	@""
	.align	4
.nv.constant0._Z31router_gemm_kernel_float_outputI13__nv_bfloat16Li128ELi8ELi8ELi256ELi7168EEvPfPKT_S4_:
	.zero		376


//--------------------- .nv.constant0._Z31router_gemm_kernel_float_outputI13__nv_bfloat16Li128ELi8ELi7ELi256ELi7168EEvPfPKT_S4_ --------------------------
	.section	.nv.constant0._Z31router_gemm_kernel_float_outputI13__nv_bfloat16Li128ELi8ELi7ELi256ELi7168EEvPfPKT_S4_,"a",@progbits
	.sectionflags	@""
	.align	4
.nv.constant0._Z31router_gemm_kernel_float_outputI13__nv_bfloat16Li128ELi8ELi7ELi256ELi7168EEvPfPKT_S4_:
	.zero		376


//--------------------- .nv.constant0._Z31router_gemm_kernel_float_outputI13__nv_bfloat16Li128ELi8ELi6ELi256ELi7168EEvPfPKT_S4_ --------------------------
	.section	.nv.constant0._Z31router_gemm_kernel_float_outputI13__nv_bfloat16Li128ELi8ELi6ELi256ELi7168EEvPfPKT_S4_,"a",@progbits
	.sectionflags	@""
	.align	4
.nv.constant0._Z31router_gemm_kernel_float_outputI13__nv_bfloat16Li128ELi8ELi6ELi256ELi7168EEvPfPKT_S4_:
	.zero		376


//--------------------- .nv.constant0._Z31router_gemm_kernel_float_outputI13__nv_bfloat16Li128ELi8ELi5ELi256ELi7168EEvPfPKT_S4_ --------------------------
	.section	.nv.constant0._Z31router_gemm_kernel_float_outputI13__nv_bfloat16Li128ELi8ELi5ELi256ELi7168EEvPfPKT_S4_,"a",@progbits
	.sectionflags	@""
	.align	4
.nv.constant0._Z31router_gemm_kernel_float_outputI13__nv_bfloat16Li128ELi8ELi5ELi256ELi7168EEvPfPKT_S4_:
	.zero		376


//--------------------- .nv.constant0._Z31router_gemm_kernel_float_outputI13__nv_bfloat16Li128ELi8ELi4ELi256ELi7168EEvPfPKT_S4_ --------------------------
	.section	.nv.constant0._Z31router_gemm_kernel_float_outputI13__nv_bfloat16Li128ELi8ELi4ELi256ELi7168EEvPfPKT_S4_,"a",@progbits
	.sectionflags	@""
	.align	4
.nv.constant0._Z31router_gemm_kernel_float_outputI13__nv_bfloat16Li128ELi8ELi4ELi256ELi7168EEvPfPKT_S4_:
	.zero		376


//--------------------- .nv.constant0._Z31router_gemm_kernel_float_outputI13__nv_bfloat16Li128ELi8ELi3ELi256ELi7168EEvPfPKT_S4_ --------------------------
	.section	.nv.constant0._Z31router_gemm_kernel_float_outputI13__nv_bfloat16Li128ELi8ELi3ELi256ELi7168EEvPfPKT_S4_,"a",@progbits
	.sectionflags	@""
	.align	4
.nv.constant0._Z31router_gemm_kernel_float_outputI13__nv_bfloat16Li128ELi8ELi3ELi256ELi7168EEvPfPKT_S4_:
	.zero		376


//--------------------- .nv.constant0._Z31router_gemm_kernel_float_outputI13__nv_bfloat16Li128ELi8ELi2ELi256ELi7168EEvPfPKT_S4_ --------------------------
	.section	.nv.constant0._Z31router_gemm_kernel_float_outputI13__nv_bfloat16Li128ELi8ELi2ELi256ELi7168EEvPfPKT_S4_,"a",@progbits
	.sectionflags	@""
	.align	4
.nv.constant0._Z31router_gemm_kernel_float_outputI13__nv_bfloat16Li128ELi8ELi2ELi256ELi7168EEvPfPKT_S4_:
	.zero		376


//--------------------- .nv.constant0._Z31router_gemm_kernel_float_outputI13__nv_bfloat16Li128ELi8ELi1ELi256ELi7168EEvPfPKT_S4_ --------------------------
	.section	.nv.constant0._Z31router_gemm_kernel_float_outputI13__nv_bfloat16Li128ELi8ELi1ELi256ELi7168EEvPfPKT_S4_,"a",@progbits
	.sectionflags	@""
	.align	4
.nv.constant0._Z31router_gemm_kernel_float_outputI13__nv_bfloat16Li128ELi8ELi1ELi256ELi7168EEvPfPKT_S4_:
	.zero		376


//--------------------- .text._Z31router_gemm_kernel_float_outputI13__nv_bfloat16Li128ELi8ELi16ELi384ELi7168EEvPfPKT_S4_ --------------------------
	.section	.text._Z31router_gemm_kernel_float_outputI13__nv_bfloat16Li128ELi8ELi16ELi384ELi7168EEvPfPKT_S4_,"ax",@progbits
	.sectioninfo	@"SHI_REGISTERS=125"
	.align	128
        .global         _Z31router_gemm_kernel_float_outputI13__nv_bfloat16Li128ELi8ELi16ELi384ELi7168EEvPfPKT_S4_
        .type           _Z31router_gemm_kernel_float_outputI13__nv_bfloat16Li128ELi8ELi16ELi384ELi7168EEvPfPKT_S4_,@function
        .size           _Z31router_gemm_kernel_float_outputI13__nv_bfloat16Li128ELi8ELi16ELi384ELi7168EEvPfPKT_S4_,(.L_x_32 - _Z31router_gemm_kernel_float_outputI13__nv_bfloat16Li128ELi8ELi16ELi384ELi7168EEvPfPKT_S4_)
        .other          _Z31router_gemm_kernel_float_outputI13__nv_bfloat16Li128ELi8ELi16ELi384ELi7168EEvPfPKT_S4_,@"STO_CUDA_ENTRY STV_DEFAULT"
_Z31router_gemm_kernel_float_outputI13__nv_bfloat16Li128ELi8ELi16ELi384ELi7168EEvPfPKT_S4_:
.text._Z31router_gemm_kernel_float_outputI13__nv_bfloat16Li128ELi8ELi16ELi384ELi7168EEvPfPKT_S4_:
[----:B------:R-:W-:Y:S02]  /*0000*/  MOV R1, c[0x0][0x28] ;  /* 0x00000a0000017a02 */ /* 0x000fe40000000f00 */
[----:B------:R-:W0:Y:S01]  /*0010*/  S2R R0, SR_CTAID.X ;  /* 0x0000000000007919 */ /* 0x000e220000002500 */
[----:B------:R-:W-:Y:S01]  /*0020*/  HFMA2.MMA R119, -RZ, RZ, 0, 1.1920928955078125e-07 ;  /* 0x00000002ff777435 */ /* 0x000fe200000001ff */
[----:B------:R-:W-:Y:S02]  /*0030*/  ULDC.64 UR4, c[0x0][0x118] ;  /* 0x0000460000047ab9 */ /* 0x000fe40000000a00 */
[----:B------:R-:W1:Y:S01]  /*0040*/  S2R R5, SR_TID.X ;  /* 0x0000000000057919 */ /* 0x000e620000002100 */
[----:B0-----:R-:W-:Y:S01]  /*0050*/  IMAD R3, R0, 0x1c00, RZ ;  /* 0x00001c0000037824 */ /* 0x001fe200078e02ff */
[----:B-1----:R-:W-:-:S04]  /*0060*/  SHF.L.U32 R118, R5, 0x3, RZ ;  /* 0x0000000305767819 */ /* 0x002fc800000006ff */
[----:B------:R-:W-:Y:S02]  /*0070*/  SHF.R.S32.HI R2, RZ, 0x1f, R118 ;  /* 0x0000001fff027819 */ /* 0x000fe40000011476 */
[C---:B------:R-:W-:Y:S01]  /*0080*/  IADD3 R4, P0, R118.reuse, R3, RZ ;  /* 0x0000000376047210 */ /* 0x040fe20007f1e0ff */
[----:B------:R-:W-:-:S03]  /*0090*/  IMAD.WIDE R118, R118, R119, c[0x0][0x168] ;  /* 0x00005a0076767625 */ /* 0x000fc600078e0277 */
[----:B------:R-:W-:Y:S02]  /*00a0*/  LEA.HI.X.SX32 R3, R3, R2, 0x1, P0 ;  /* 0x0000000203037211 */ /* 0x000fe400000f0eff */
[C---:B------:R-:W-:Y:S01]  /*00b0*/  LEA R120, P0, R4.reuse, c[0x0][0x170], 0x1 ;  /* 0x00005c0004787a11 */ /* 0x040fe200078008ff */
[----:B------:R-:W2:Y:S03]  /*00c0*/  LDG.E.128 R56, [R118.64] ;  /* 0x0000000476387981 */ /* 0x000ea6000c1e1d00 */
[----:B------:R-:W-:Y:S01]  /*00d0*/  LEA.HI.X R121, R4, c[0x0][0x174], R3, 0x1, P0 ;  /* 0x00005d0004797a11 */ /* 0x000fe200000f0c03 */
[----:B------:R-:W3:Y:S04]  /*00e0*/  LDG.E.128 R52, [R118.64+0x3800] ;  /* 0x0038000476347981 */ /* 0x000ee8000c1e1d00 */
[----:B------:R-:W4:Y:S04]  /*00f0*/  LDG.E.128 R20, [R120.64] ;  /* 0x0000000478147981 */ /* 0x000f28000c1e1d00 */
[----:B------:R-:W5:Y:S04]  /*0100*/  LDG.E.128 R48, [R118.64+0x7000] ;  /* 0x0070000476307981 */ /* 0x000f68000c1e1d00 */
[----:B------:R-:W3:Y:S04]  /*0110*/  LDG.E.128 R40, [R118.64+0xa800] ;  /* 0x00a8000476287981 */ /* 0x000ee8000c1e1d00 */
[----:B------:R-:W3:Y:S04]  /*0120*/  LDG.E.128 R68, [R118.64+0xe000] ;  /* 0x00e0000476447981 */ /* 0x000ee8000c1e1d00 */
[----:B------:R-:W5:Y:S04]  /*0130*/  LDG.E.128 R8, [R118.64+0x11800] ;  /* 0x0118000476087981 */ /* 0x000f68000c1e1d00 */
[----:B------:R-:W5:Y:S04]  /*0140*/  LDG.E.128 R76, [R118.64+0x15000] ;  /* 0x01500004764c7981 */ /* 0x000f68000c1e1d00 */
[----:B------:R-:W5:Y:S04]  /*0150*/  LDG.E.128 R64, [R118.64+0x18800] ;  /* 0x0188000476407981 */ /* 0x000f68000c1e1d00 */
[----:B------:R-:W5:Y:S04]  /*0160*/  LDG.E.128 R72, [R118.64+0x1c000] ;  /* 0x01c0000476487981 */ /* 0x000f68000c1e1d00 */
[----:B------:R-:W5:Y:S04]  /*0170*/  LDG.E.128 R80, [R118.64+0x1f800] ;  /* 0x01f8000476507981 */ /* 0x000f68000c1e1d00 */
[----:B------:R-:W5:Y:S04]  /*0180*/  LDG.E.128 R60, [R118.64+0x23000] ;  /* 0x02300004763c7981 */ /* 0x000f68000c1e1d00 */
[----:B------:R-:W5:Y:S04]  /*0190*/  LDG.E.128 R36, [R118.64+0x26800] ;  /* 0x0268000476247981 */ /* 0x000f68000c1e1d00 */
[----:B------:R-:W5:Y:S04]  /*01a0*/  LDG.E.128 R28, [R118.64+0x2a000] ;  /* 0x02a00004761c7981 */ /* 0x000f68000c1e1d00 */
[----:B------:R-:W5:Y:S01]  /*01b0*/  LDG.E.128 R16, [R118.64+0x2d800] ;  /* 0x02d8000476107981 */ /* 0x000f62000c1e1d00 */
[----:B------:R-:W-:-:S02]  /*01c0*/  SHF.R.S32.HI R4, RZ, 0x1f, R5 ;  /* 0x0000001fff047819 */ /* 0x000fc40000011405 */
[C---:B------:R-:W-:Y:S01]  /*01d0*/  LOP3.LUT P0, RZ, R5.reuse, 0x1f, RZ, 0xc0, !PT ;  /* 0x0000001f05ff7812 */ /* 0x040fe2000780c0ff */
[----:B------:R-:W5:Y:S01]  /*01e0*/  LDG.E.128 R92, [R118.64+0x31000] ;  /* 0x03100004765c7981 */ /* 0x000f62000c1e1d00 */
[----:B------:R-:W-:Y:S02]  /*01f0*/  ISETP.NE.AND P1, PT, R5, RZ, PT ;  /* 0x000000ff0500720c */ /* 0x000fe40003f25270 */
[----:B------:R-:W-:Y:S01]  /*0200*/  LEA.HI R4, R4, R5, RZ, 0x5 ;  /* 0x0000000504047211 */ /* 0x000fe200078f28ff */
[----:B------:R-:W5:Y:S04]  /*0210*/  LDG.E.128 R32, [R118.64+0x34800] ;  /* 0x0348000476207981 */ /* 0x000f68000c1e1d00 */
[----:B------:R-:W5:Y:S04]  /*0220*/  LDG.E.128 R12, [R118.64+0x800] ;  /* 0x00080004760c7981 */ /* 0x000f68000c1e1d00 */
[----:B------:R-:W5:Y:S04]  /*0230*/  LDG.E.128 R24, [R120.64+0x800] ;  /* 0x0008000478187981 */ /* 0x000f68000c1e1d00 */
[----:B------:R-:W5:Y:S04]  /*0240*/  LDG.E.128 R44, [R118.64+0x4000] ;  /* 0x00400004762c7981 */ /* 0x000f68000c1e1d00 */
[----:B------:R-:W5:Y:S04]  /*0250*/  LDG.E.128 R88, [R118.64+0x2a800] ;  /* 0x02a8000476587981 */ /* 0x000f68000c1e1d00 */
[----:B------:R-:W5:Y:S01]  /*0260*/  LDG.E.128 R112, [R120.64+0x1800] ;  /* 0x0018000478707981 */ /* 0x000f62000c1e1d00 */
[----:B--2---:R-:W-:-:S02]  /*0270*/  PRMT R3, RZ, 0x5410, R56 ;  /* 0x00005410ff037816 */ /* 0x004fc40000000038 */
[----:B------:R-:W-:Y:S02]  /*0280*/  PRMT R56, RZ, 0x7610, R56 ;  /* 0x00007610ff387816 */ /* 0x000fe40000000038 */
[--C-:B----4-:R-:W-:Y:S02]  /*0290*/  PRMT R106, RZ, 0x5410, R20.reuse ;  /* 0x00005410ff6a7816 */ /* 0x110fe40000000014 */
[----:B------:R-:W-:-:S03]  /*02a0*/  PRMT R107, RZ, 0x7610, R20 ;  /* 0x00007610ff6b7816 */ /* 0x000fc60000000014 */
[----:B------:R-:W-:Y:S01]  /*02b0*/  FFMA.FTZ R3, R106, R3, RZ ;  /* 0x000000036a037223 */ /* 0x000fe200000100ff */
[----:B------:R-:W-:Y:S02]  /*02c0*/  PRMT R2, RZ, 0x5410, R57 ;  /* 0x00005410ff027816 */ /* 0x000fe40000000039 */
[----:B------:R-:W-:Y:S01]  /*02d0*/  PRMT R105, RZ, 0x5410, R21 ;  /* 0x00005410ff697816 */ /* 0x000fe20000000015 */
[----:B------:R-:W-:Y:S01]  /*02e0*/  FFMA.FTZ R3, R107, R56, R3 ;  /* 0x000000386b037223 */ /* 0x000fe20000010003 */
[----:B------:R-:W-:-:S03]  /*02f0*/  PRMT R100, RZ, 0x7610, R21 ;  /* 0x00007610ff647816 */ /* 0x000fc60000000015 */
[----:B------:R-:W-:Y:S01]  /*0300*/  FFMA.FTZ R2, R105, R2, R3 ;  /* 0x0000000269027223 */ /* 0x000fe20000010003 */
[----:B---3--:R-:W-:Y:S02]  /*0310*/  PRMT R3, RZ, 0x5410, R52 ;  /* 0x00005410ff037816 */ /* 0x008fe40000000034 */
[----:B------:R-:W-:Y:S02]  /*0320*/  PRMT R57, RZ, 0x7610, R57 ;  /* 0x00007610ff397816 */ /* 0x000fe40000000039 */
[----:B------:R-:W-:Y:S01]  /*0330*/  PRMT R104, RZ, 0x5410, R22 ;  /* 0x00005410ff687816 */ /* 0x000fe20000000016 */
[----:B------:R-:W-:Y:S01]  /*0340*/  FFMA.FTZ R5, R106, R3, RZ ;  /* 0x000000036a057223 */ /* 0x000fe200000100ff */
[----:B------:R-:W-:Y:S01]  /*0350*/  PRMT R3, RZ, 0x5410, R58 ;  /* 0x00005410ff037816 */ /* 0x000fe2000000003a */
[----:B------:R-:W-:Y:S01]  /*0360*/  FFMA.FTZ R2, R100, R57, R2 ;  /* 0x0000003964027223 */ /* 0x000fe20000010002 */
[----:B------:R-:W-:Y:S02]  /*0370*/  PRMT R103, RZ, 0x7610, R22 ;  /* 0x00007610ff677816 */ /* 0x000fe40000000016 */
[----:B------:R-:W-:Y:S01]  /*0380*/  PRMT R58, RZ, 0x7610, R58 ;  /* 0x00007610ff3a7816 */ /* 0x000fe2000000003a */
[----:B------:R-:W-:Y:S01]  /*0390*/  FFMA.FTZ R2, R104, R3, R2 ;  /* 0x0000000368027223 */ /* 0x000fe20000010002 */
[----:B------:R-:W-:-:S03]  /*03a0*/  PRMT R52, RZ, 0x7610, R52 ;  /* 0x00007610ff347816 */ /* 0x000fc60000000034 */
[----:B------:R-:W-:Y:S01]  /*03b0*/  FFMA.FTZ R58, R103, R58, R2 ;  /* 0x0000003a673a7223 */ /* 0x000fe20000010002 */
[----:B------:R-:W-:Y:S01]  /*03c0*/  PRMT R2, RZ, 0x5410, R53 ;  /* 0x00005410ff027816 */ /* 0x000fe20000000035 */
[----:B------:R-:W-:Y:S01]  /*03d0*/  FFMA.FTZ R5, R107, R52, R5 ;  /* 0x000000346b057223 */ /* 0x000fe20000010005 */
[----:B------:R-:W-:Y:S02]  /*03e0*/  PRMT R53, RZ, 0x7610, R53 ;  /* 0x00007610ff357816 */ /* 0x000fe40000000035 */
[----:B------:R-:W-:Y:S01]  /*03f0*/  PRMT R7, RZ, 0x5410, R23 ;  /* 0x00005410ff077816 */ /* 0x000fe20000000017 */
[----:B------:R-:W-:Y:S01]  /*0400*/  FFMA.FTZ R5, R105, R2, R5 ;  /* 0x0000000269057223 */ /* 0x000fe20000010005 */
[----:B------:R-:W-:Y:S02]  /*0410*/  PRMT R2, RZ, 0x5410, R59 ;  /* 0x00005410ff027816 */ /* 0x000fe4000000003b */
[----:B------:R-:W-:Y:S01]  /*0420*/  PRMT R3, RZ, 0x5410, R54 ;  /* 0x00005410ff037816 */ /* 0x000fe20000000036 */
[----:B------:R-:W-:Y:S01]  /*0430*/  FFMA.FTZ R5, R100, R53, R5 ;  /* 0x0000003564057223 */ /* 0x000fe20000010005 */
[----:B------:R-:W-:Y:S01]  /*0440*/  PRMT R109, RZ, 0x7610, R23 ;  /* 0x00007610ff6d7816 */ /* 0x000fe20000000017 */
[----:B------:R-:W-:Y:S01]  /*0450*/  FFMA.FTZ R2, R7, R2, R58 ;  /* 0x0000000207027223 */ /* 0x000fe2000001003a */
[----:B------:R-:W-:Y:S01]  /*0460*/  PRMT R6, RZ, 0x7610, R59 ;  /* 0x00007610ff067816 */ /* 0x000fe2000000003b */
[----:B------:R-:W-:Y:S01]  /*0470*/  FFMA.FTZ R3, R104, R3, R5 ;  /* 0x0000000368037223 */ /* 0x000fe20000010005 */
[----:B------:R-:W-:Y:S01]  /*0480*/  PRMT R54, RZ, 0x7610, R54 ;  /* 0x00007610ff367816 */ /* 0x000fe20000000036 */
[----:B------:R-:W2:Y:S01]  /*0490*/  LDG.E.128 R20, [R118.64+0x7800] ;  /* 0x0078000476147981 */ /* 0x000ea2000c1e1d00 */
[----:B-----5:R-:W-:Y:S01]  /*04a0*/  PRMT R5, RZ, 0x5410, R48 ;  /* 0x00005410ff057816 */ /* 0x020fe20000000030 */
[----:B------:R-:W-:Y:S01]  /*04b0*/  FFMA.FTZ R6, R109, R6, R2 ;  /* 0x000000066d067223 */ /* 0x000fe20000010002 */
[----:B------:R-:W-:Y:S01]  /*04c0*/  PRMT R2, RZ, 0x5410, R55 ;  /* 0x00005410ff027816 */ /* 0x000fe20000000037 */
[----:B------:R-:W-:Y:S01]  /*04d0*/  FFMA.FTZ R3, R103, R54, R3 ;  /* 0x0000003667037223 */ /* 0x000fe20000010003 */
[----:B------:R-:W-:Y:S01]  /*04e0*/  PRMT R48, RZ, 0x7610, R48 ;  /* 0x00007610ff307816 */ /* 0x000fe20000000030 */
[----:B------:R-:W-:Y:S01]  /*04f0*/  FFMA.FTZ R5, R106, R5, RZ ;  /* 0x000000056a057223 */ /* 0x000fe200000100ff */
[----:B------:R-:W3:Y:S01]  /*0500*/  LDG.E.128 R56, [R118.64+0xb000] ;  /* 0x00b0000476387981 */ /* 0x000ee2000c1e1d00 */
[----:B------:R-:W-:Y:S01]  /*0510*/  FFMA.FTZ R3, R7, R2, R3 ;  /* 0x0000000207037223 */ /* 0x000fe20000010003 */
[----:B------:R-:W-:Y:S01]  /*0520*/  PRMT R2, RZ, 0x5410, R49 ;  /* 0x00005410ff027816 */ /* 0x000fe20000000031 */
[----:B------:R-:W-:Y:S01]  /*0530*/  FFMA.FTZ R5, R107, R48, R5 ;  /* 0x000000306b057223 */ /* 0x000fe20000010005 */
[----:B------:R-:W-:-:S03]  /*0540*/  PRMT R49, RZ, 0x7610, R49 ;  /* 0x00007610ff317816 */ /* 0x000fc60000000031 */
[----:B------:R-:W-:Y:S01]  /*0550*/  FFMA.FTZ R5, R105, R2, R5 ;  /* 0x0000000269057223 */ /* 0x000fe20000010005 */
[----:B------:R-:W-:Y:S02]  /*0560*/  PRMT R2, RZ, 0x7610, R55 ;  /* 0x00007610ff027816 */ /* 0x000fe40000000037 */
[----:B------:R-:W-:Y:S01]  /*0570*/  PRMT R102, RZ, 0x7610, R71 ;  /* 0x00007610ff667816 */ /* 0x000fe20000000047 */
[----:B------:R-:W-:Y:S01]  /*0580*/  FFMA.FTZ R49, R100, R49, R5 ;  /* 0x0000003164317223 */ /* 0x000fe20000010005 */
[--C-:B------:R-:W-:Y:S01]  /*0590*/  PRMT R5, RZ, 0x5410, R40.reuse ;  /* 0x00005410ff057816 */ /* 0x100fe20000000028 */
[----:B------:R-:W-:Y:S01]  /*05a0*/  FFMA.FTZ R3, R109, R2, R3 ;  /* 0x000000026d037223 */ /* 0x000fe20000010003 */
[----:B------:R-:W-:Y:S01]  /*05b0*/  PRMT R40, RZ, 0x7610, R40 ;  /* 0x00007610ff287816 */ /* 0x000fe20000000028 */
[----:B------:R-:W4:Y:S02]  /*05c0*/  LDG.E.128 R52, [R118.64+0xe800] ;  /* 0x00e8000476347981 */ /* 0x000f24000c1e1d00 */
[----:B------:R-:W-:Y:S01]  /*05d0*/  FFMA.FTZ R2, R106, R5, RZ ;  /* 0x000000056a027223 */ /* 0x000fe200000100ff */
[----:B------:R-:W-:-:S03]  /*05e0*/  PRMT R5, RZ, 0x5410, R50 ;  /* 0x00005410ff057816 */ /* 0x000fc60000000032 */
[----:B------:R-:W-:Y:S01]  /*05f0*/  FFMA.FTZ R40, R107, R40, R2 ;  /* 0x000000286b287223 */ /* 0x000fe20000010002 */
[----:B------:R-:W-:Y:S01]  /*0600*/  PRMT R2, RZ, 0x5410, R41 ;  /* 0x00005410ff027816 */ /* 0x000fe20000000029 */
[----:B------:R-:W-:Y:S01]  /*0610*/  FFMA.FTZ R5, R104, R5, R49 ;  /* 0x0000000568057223 */ /* 0x000fe20000010031 */
        /* <DEDUP_REMOVED lines=16> */
[----:B------:R-:W-:Y:S01]  /*0720*/  FFMA.FTZ R41, R106, R41, RZ ;  /* 0x000000296a297223 */ /* 0x000fe200000100ff */
[----:B------:R-:W-:Y:S01]  /*0730*/  PRMT R85, RZ, 0x5410, R76 ;  /* 0x00005410ff557816 */ /* 0x000fe2000000004c */
[----:B------:R-:W-:Y:S01]  /*0740*/  FFMA.FTZ R5, R7, R40, R5 ;  /* 0x0000002807057223 */ /* 0x000fe20000010005 */
[----:B------:R-:W-:Y:S01]  /*0750*/  PRMT R40, RZ, 0x5410, R69 ;  /* 0x00005410ff287816 */ /* 0x000fe20000000045 */
[----:B------:R-:W-:Y:S01]  /*0760*/  FFMA.FTZ R41, R107, R68, R41 ;  /* 0x000000446b297223 */ /* 0x000fe20000010029 */
[----:B------:R-:W-:Y:S01]  /*0770*/  PRMT R69, RZ, 0x7610, R69 ;  /* 0x00007610ff457816 */ /* 0x000fe20000000045 */
[----:B------:R-:W5:Y:S02]  /*0780*/  LDG.E.128 R48, [R118.64+0x12000] ;  /* 0x0120000476307981 */ /* 0x000f64000c1e1d00 */
[----:B------:R-:W-:-:S04]  /*0790*/  FFMA.FTZ R41, R105, R40, R41 ;  /* 0x0000002869297223 */ /* 0x000fc80000010029 */
[----:B------:R-:W-:Y:S01]  /*07a0*/  FFMA.FTZ R68, R100, R69, R41 ;  /* 0x0000004564447223 */ /* 0x000fe20000010029 */
[--C-:B------:R-:W-:Y:S02]  /*07b0*/  PRMT R69, RZ, 0x5410, R8.reuse ;  /* 0x00005410ff457816 */ /* 0x100fe40000000008 */
[----:B------:R-:W-:-:S03]  /*07c0*/  PRMT R8, RZ, 0x7610, R8 ;  /* 0x00007610ff087816 */ /* 0x000fc60000000008 */
[----:B------:R-:W-:Y:S01]  /*07d0*/  FFMA.FTZ R84, R106, R69, RZ ;  /* 0x000000456a547223 */ /* 0x000fe200000100ff */
[----:B------:R-:W-:-:S03]  /*07e0*/  PRMT R69, RZ, 0x5410, R70 ;  /* 0x00005410ff457816 */ /* 0x000fc60000000046 */
[----:B------:R-:W-:Y:S01]  /*07f0*/  FFMA.FTZ R84, R107, R8, R84 ;  /* 0x000000086b547223 */ /* 0x000fe20000010054 */
[--C-:B------:R-:W-:Y:S01]  /*0800*/  PRMT R8, RZ, 0x5410, R9.reuse ;  /* 0x00005410ff087816 */ /* 0x100fe20000000009 */
[----:B------:R-:W-:Y:S01]  /*0810*/  FFMA.FTZ R68, R104, R69, R68 ;  /* 0x0000004568447223 */ /* 0x000fe20000010044 */
[----:B------:R-:W-:Y:S02]  /*0820*/  PRMT R70, RZ, 0x7610, R70 ;  /* 0x00007610ff467816 */ /* 0x000fe40000000046 */
[----:B------:R-:W-:Y:S01]  /*0830*/  PRMT R9, RZ, 0x7610, R9 ;  /* 0x00007610ff097816 */ /* 0x000fe20000000009 */
[----:B------:R-:W-:Y:S01]  /*0840*/  FFMA.FTZ R84, R105, R8, R84 ;  /* 0x0000000869547223 */ /* 0x000fe20000010054 */
[----:B------:R-:W-:Y:S01]  /*0850*/  PRMT R8, RZ, 0x5410, R71 ;  /* 0x00005410ff087816 */ /* 0x000fe20000000047 */
[----:B------:R-:W-:Y:S02]  /*0860*/  FFMA.FTZ R68, R103, R70, R68 ;  /* 0x0000004667447223 */ /* 0x000fe40000010044 */
        /* <DEDUP_REMOVED lines=10> */
[----:B------:R-:W-:Y:S01]  /*0910*/  FFMA.FTZ R9, R103, R10, R9 ;  /* 0x0000000a67097223 */ /* 0x000fe20000010009 */
[----:B------:R-:W-:Y:S01]  /*0920*/  PRMT R40, RZ, 0x7610, R43 ;  /* 0x00007610ff287816 */ /* 0x000fe2000000002b */
[----:B------:R-:W-:Y:S01]  /*0930*/  FFMA.FTZ R76, R107, R76, R85 ;  /* 0x0000004c6b4c7223 */ /* 0x000fe20000010055 */
[----:B------:R-:W3:Y:S01]  /*0940*/  LDG.E.128 R68, [R118.64+0x19000] ;  /* 0x0190000476447981 */ /* 0x000ee2000c1e1d00 */
[----:B------:R-:W-:Y:S01]  /*0950*/  FFMA.FTZ R9, R7, R8, R9 ;  /* 0x0000000807097223 */ /* 0x000fe20000010009 */
[----:B------:R-:W-:-:S02]  /*0960*/  PRMT R8, RZ, 0x5410, R77 ;  /* 0x00005410ff087816 */ /* 0x000fc4000000004d */
[----:B------:R-:W-:-:S03]  /*0970*/  PRMT R77, RZ, 0x7610, R77 ;  /* 0x00007610ff4d7816 */ /* 0x000fc6000000004d */
        /* <DEDUP_REMOVED lines=18> */
[C---:B------:R-:W-:Y:S01]  /*0aa0*/  FFMA.FTZ R5, R109.reuse, R40, R5 ;  /* 0x000000286d057223 */ /* 0x040fe20000010005 */
        /* <DEDUP_REMOVED lines=8> */
[----:B------:R-:W5:Y:S01]  /*0b30*/  LDG.E.128 R40, [R118.64+0x15800] ;  /* 0x0158000476287981 */ /* 0x000f62000c1e1d00 */
[----:B------:R-:W-:Y:S01]  /*0b40*/  FFMA.FTZ R65, R7, R64, R65 ;  /* 0x0000004007417223 */ /* 0x000fe20000010041 */
[----:B------:R-:W-:Y:S01]  /*0b50*/  PRMT R64, RZ, 0x5410, R73 ;  /* 0x00005410ff407816 */ /* 0x000fe20000000049 */
[----:B------:R-:W-:Y:S01]  /*0b60*/  FFMA.FTZ R72, R107, R72, R85 ;  /* 0x000000486b487223 */ /* 0x000fe20000010055 */
[----:B------:R-:W-:Y:S01]  /*0b70*/  PRMT R73, RZ, 0x7610, R73 ;  /* 0x00007610ff497816 */ /* 0x000fe20000000049 */
[----:B------:R-:W5:Y:S02]  /*0b80*/  LDG.E.128 R76, [R118.64+0x20000] ;  /* 0x02000004764c7981 */ /* 0x000f64000c1e1d00 */
[----:B------:R-:W-:-:S04]  /*0b90*/  FFMA.FTZ R72, R105, R64, R72 ;  /* 0x0000004069487223 */ /* 0x000fc80000010048 */
[----:B------:R-:W-:Y:S01]  /*0ba0*/  FFMA.FTZ R72, R100, R73, R72 ;  /* 0x0000004964487223 */ /* 0x000fe20000010048 */
[----:B------:R-:W-:-:S05]  /*0bb0*/  PRMT R73, RZ, 0x5410, R80 ;  /* 0x00005410ff497816 */ /* 0x000fca0000000050 */
[----:B------:R-:W-:Y:S01]  /*0bc0*/  FFMA.FTZ R84, R106, R73, RZ ;  /* 0x000000496a547223 */ /* 0x000fe200000100ff */
[--C-:B------:R-:W-:Y:S02]  /*0bd0*/  PRMT R73, RZ, 0x5410, R74.reuse ;  /* 0x00005410ff497816 */ /* 0x100fe4000000004a */
[----:B------:R-:W-:Y:S02]  /*0be0*/  PRMT R74, RZ, 0x7610, R74 ;  /* 0x00007610ff4a7816 */ /* 0x000fe4000000004a */
[----:B------:R-:W-:Y:S01]  /*0bf0*/  PRMT R80, RZ, 0x7610, R80 ;  /* 0x00007610ff507816 */ /* 0x000fe20000000050 */
[----:B------:R-:W-:-:S04]  /*0c00*/  FFMA.FTZ R72, R104, R73, R72 ;  /* 0x0000004968487223 */ /* 0x000fc80000010048 */
[----:B------:R-:W-:Y:S01]  /*0c10*/  FFMA.FTZ R74, R103, R74, R72 ;  /* 0x0000004a674a7223 */ /* 0x000fe20000010048 */
[--C-:B------:R-:W-:Y:S01]  /*0c20*/  PRMT R72, RZ, 0x5410, R81.reuse ;  /* 0x00005410ff487816 */ /* 0x100fe20000000051 */
[----:B------:R-:W-:Y:S01]  /*0c30*/  FFMA.FTZ R80, R107, R80, R84 ;  /* 0x000000506b507223 */ /* 0x000fe20000010054 */
[----:B------:R-:W-:-:S03]  /*0c40*/  PRMT R81, RZ, 0x7610, R81 ;  /* 0x00007610ff517816 */ /* 0x000fc60000000051 */
[----:B------:R-:W-:Y:S01]  /*0c50*/  FFMA.FTZ R73, R105, R72, R80 ;  /* 0x0000004869497223 */ /* 0x000fe20000010050 */
[----:B------:R-:W-:-:S03]  /*0c60*/  PRMT R85, RZ, 0x5410, R60 ;  /* 0x00005410ff557816 */ /* 0x000fc6000000003c */
[----:B------:R-:W-:Y:S01]  /*0c70*/  FFMA.FTZ R84, R100, R81, R73 ;  /* 0x0000005164547223 */ /* 0x000fe20000010049 */
[----:B------:R-:W-:Y:S01]  /*0c80*/  PRMT R81, RZ, 0x5410, R82 ;  /* 0x00005410ff517816 */ /* 0x000fe20000000052 */
[----:B------:R-:W-:Y:S01]  /*0c90*/  FFMA.FTZ R85, R106, R85, RZ ;  /* 0x000000556a557223 */ /* 0x000fe200000100ff */
[----:B------:R-:W-:Y:S02]  /*0ca0*/  PRMT R60, RZ, 0x7610, R60 ;  /* 0x00007610ff3c7816 */ /* 0x000fe4000000003c */
[----:B------:R-:W-:Y:S01]  /*0cb0*/  PRMT R82, RZ, 0x7610, R82 ;  /* 0x00007610ff527816 */ /* 0x000fe20000000052 */
[----:B------:R-:W-:Y:S02]  /*0cc0*/  FFMA.FTZ R81, R104, R81, R84 ;  /* 0x0000005168517223 */ /* 0x000fe40000010054 */
[----:B------:R-:W-:Y:S01]  /*0cd0*/  FFMA.FTZ R85, R107, R60, R85 ;  /* 0x0000003c6b557223 */ /* 0x000fe20000010055 */
[----:B------:R-:W-:Y:S01]  /*0ce0*/  PRMT R60, RZ, 0x5410, R83 ;  /* 0x00005410ff3c7816 */ /* 0x000fe20000000053 */
[----:B------:R-:W-:-:S04]  /*0cf0*/  FFMA.FTZ R81, R103, R82, R81 ;  /* 0x0000005267517223 */ /* 0x000fc80000010051 */
[----:B------:R-:W-:Y:S01]  /*0d00*/  FFMA.FTZ R81, R7, R60, R81 ;  /* 0x0000003c07517223 */ /* 0x000fe20000010051 */
[--C-:B------:R-:W-:Y:S02]  /*0d10*/  PRMT R60, RZ, 0x5410, R61.reuse ;  /* 0x00005410ff3c7816 */ /* 0x100fe4000000003d */
[----:B------:R-:W-:-:S03]  /*0d20*/  PRMT R61, RZ, 0x7610, R61 ;  /* 0x00007610ff3d7816 */ /* 0x000fc6000000003d */
[----:B------:R-:W-:Y:S01]  /*0d30*/  FFMA.FTZ R85, R105, R60, R85 ;  /* 0x0000003c69557223 */ /* 0x000fe20000010055 */
[----:B------:R-:W-:-:S03]  /*0d40*/  PRMT R60, RZ, 0x7610, R83 ;  /* 0x00007610ff3c7816 */ /* 0x000fc60000000053 */
[----:B------:R-:W-:Y:S01]  /*0d50*/  FFMA.FTZ R85, R100, R61, R85 ;  /* 0x0000003d64557223 */ /* 0x000fe20000010055 */
[--C-:B------:R-:W-:Y:S01]  /*0d60*/  PRMT R61, RZ, 0x5410, R36.reuse ;  /* 0x00005410ff3d7816 */ /* 0x100fe20000000024 */
[----:B------:R-:W-:Y:S01]  /*0d70*/  FFMA.FTZ R83, R109, R60, R81 ;  /* 0x0000003c6d537223 */ /* 0x000fe20000010051 */
[----:B------:R-:W-:-:S03]  /*0d80*/  PRMT R36, RZ, 0x7610, R36 ;  /* 0x00007610ff247816 */ /* 0x000fc60000000024 */
[----:B------:R-:W-:Y:S01]  /*0d90*/  FFMA.FTZ R60, R106, R61, RZ ;  /* 0x0000003d6a3c7223 */ /* 0x000fe200000100ff */
[----:B------:R-:W-:-:S03]  /*0da0*/  PRMT R61, RZ, 0x5410, R62 ;  /* 0x00005410ff3d7816 */ /* 0x000fc6000000003e */
[----:B------:R-:W-:Y:S01]  /*0db0*/  FFMA.FTZ R60, R107, R36, R60 ;  /* 0x000000246b3c7223 */ /* 0x000fe2000001003c */
        /* <DEDUP_REMOVED lines=8> */
[----:B------:R-:W5:Y:S01]  /*0e40*/  LDG.E.128 R8, [R118.64+0x1c800] ;  /* 0x01c8000476087981 */ /* 0x000f62000c1e1d00 */
[----:B------:R-:W-:-:S02]  /*0e50*/  FFMA.FTZ R60, R100, R37, R60 ;  /* 0x00000025643c7223 */ /* 0x000fc4000001003c */
[----:B------:R-:W-:Y:S01]  /*0e60*/  FFMA.FTZ R36, R7, R36, R61 ;  /* 0x0000002407247223 */ /* 0x000fe2000001003d */
[----:B------:R-:W-:Y:S01]  /*0e70*/  PRMT R61, RZ, 0x5410, R28 ;  /* 0x00005410ff3d7816 */ /* 0x000fe2000000001c */
[----:B------:R-:W5:Y:S01]  /*0e80*/  LDG.E.128 R84, [R118.64+0x2e000] ;  /* 0x02e0000476547981 */ /* 0x000f62000c1e1d00 */
[----:B------:R-:W-:Y:S02]  /*0e90*/  PRMT R37, RZ, 0x5410, R38 ;  /* 0x00005410ff257816 */ /* 0x000fe40000000026 */
[----:B------:R-:W-:Y:S01]  /*0ea0*/  PRMT R28, RZ, 0x7610, R28 ;  /* 0x00007610ff1c7816 */ /* 0x000fe2000000001c */
[----:B------:R-:W-:Y:S01]  /*0eb0*/  FFMA.FTZ R61, R106, R61, RZ ;  /* 0x0000003d6a3d7223 */ /* 0x000fe200000100ff */
        /* <DEDUP_REMOVED lines=9> */
[----:B------:R-:W-:Y:S02]  /*0f50*/  PRMT R28, RZ, 0x7610, R39 ;  /* 0x00007610ff1c7816 */ /* 0x000fe40000000027 */
[----:B------:R-:W-:-:S03]  /*0f60*/  PRMT R82, RZ, 0x7610, R63 ;  /* 0x00007610ff527816 */ /* 0x000fc6000000003f */
[C---:B------:R-:W-:Y:S02]  /*0f70*/  FFMA.FTZ R81, R109.reuse, R28, R37 ;  /* 0x0000001c6d517223 */ /* 0x040fe40000010025 */
[----:B------:R-:W-:Y:S01]  /*0f80*/  FFMA.FTZ R28, R100, R29, R61 ;  /* 0x0000001d641c7223 */ /* 0x000fe2000001003d */
[----:B------:R-:W-:Y:S01]  /*0f90*/  PRMT R29, RZ, 0x5410, R16 ;  /* 0x00005410ff1d7816 */ /* 0x000fe20000000010 */
[----:B------:R-:W-:Y:S01]  /*0fa0*/  FFMA.FTZ R82, R109, R82, R36 ;  /* 0x000000526d527223 */ /* 0x000fe20000010024 */
[----:B------:R-:W-:Y:S01]  /*0fb0*/  PRMT R16, RZ, 0x7610, R16 ;  /* 0x00007610ff107816 */ /* 0x000fe20000000010 */
[----:B------:R-:W5:Y:S02]  /*0fc0*/  LDG.E.128 R60, [R118.64+0x31800] ;  /* 0x03180004763c7981 */ /* 0x000f64000c1e1d00 */
[----:B------:R-:W-:Y:S01]  /*0fd0*/  FFMA.FTZ R36, R106, R29, RZ ;  /* 0x0000001d6a247223 */ /* 0x000fe200000100ff */
        /* <DEDUP_REMOVED lines=9> */
[----:B------:R-:W-:Y:S02]  /*1070*/  PRMT R64, RZ, 0x7610, R67 ;  /* 0x00007610ff407816 */ /* 0x000fe40000000043 */
[----:B------:R-:W-:Y:S01]  /*1080*/  PRMT R17, RZ, 0x7610, R17 ;  /* 0x00007610ff117816 */ /* 0x000fe20000000011 */
[C---:B------:R-:W-:Y:S01]  /*1090*/  FFMA.FTZ R80, R7.reuse, R72, R74 ;  /* 0x0000004807507223 */ /* 0x040fe2000001004a */
[----:B------:R-:W-:Y:S01]  /*10a0*/  PRMT R96, RZ, 0x7610, R75 ;  /* 0x00007610ff607816 */ /* 0x000fe2000000004b */
[----:B------:R-:W-:Y:S01]  /*10b0*/  FFMA.FTZ R16, R7, R16, R28 ;  /* 0x0000001007107223 */ /* 0x000fe2000001001c */
[----:B------:R-:W-:Y:S01]  /*10c0*/  PRMT R29, RZ, 0x5410, R92 ;  /* 0x00005410ff1d7816 */ /* 0x000fe2000000005c */
[C---:B------:R-:W-:Y:S01]  /*10d0*/  FFMA.FTZ R97, R109.reuse, R64, R65 ;  /* 0x000000406d617223 */ /* 0x040fe20000010041 */
[----:B------:R-:W5:Y:S01]  /*10e0*/  LDG.E.128 R72, [R118.64+0x27000] ;  /* 0x0270000476487981 */ /* 0x000f62000c1e1d00 */
[----:B------:R-:W-:Y:S01]  /*10f0*/  FFMA.FTZ R28, R100, R17, R36 ;  /* 0x00000011641c7223 */ /* 0x000fe20000010024 */
[----:B------:R-:W-:Y:S01]  /*1100*/  PRMT R17, RZ, 0x5410, R18 ;  /* 0x00005410ff117816 */ /* 0x000fe20000000012 */
[----:B------:R-:W-:Y:S01]  /*1110*/  FFMA.FTZ R96, R109, R96, R80 ;  /* 0x000000606d607223 */ /* 0x000fe20000010050 */
[----:B------:R-:W5:Y:S01]  /*1120*/  LDG.E.128 R64, [R118.64+0x23800] ;  /* 0x0238000476407981 */ /* 0x000f62000c1e1d00 */
[----:B------:R-:W-:-:S02]  /*1130*/  PRMT R80, RZ, 0x7610, R31 ;  /* 0x00007610ff507816 */ /* 0x000fc4000000001f */
        /* <DEDUP_REMOVED lines=11> */
[----:B------:R-:W-:-:S04]  /*11f0*/  FFMA.FTZ R29, R107, R92, R29 ;  /* 0x0000005c6b1d7223 */ /* 0x000fc8000001001d */
[----:B------:R-:W-:Y:S01]  /*1200*/  FFMA.FTZ R29, R105, R16, R29 ;  /* 0x00000010691d7223 */ /* 0x000fe2000001001d */
[----:B------:R-:W-:-:S05]  /*1210*/  PRMT R16, RZ, 0x7610, R19 ;  /* 0x00007610ff107816 */ /* 0x000fca0000000013 */
[----:B------:R-:W-:Y:S01]  /*1220*/  FFMA.FTZ R101, R109, R16, R17 ;  /* 0x000000106d657223 */ /* 0x000fe20000010011 */
[--C-:B------:R-:W-:Y:S02]  /*1230*/  PRMT R17, RZ, 0x5410, R32.reuse ;  /* 0x00005410ff117816 */ /* 0x100fe40000000020 */
[----:B------:R-:W-:-:S03]  /*1240*/  PRMT R32, RZ, 0x7610, R32 ;  /* 0x00007610ff207816 */ /* 0x000fc60000000020 */
        /* <DEDUP_REMOVED lines=14> */
[----:B------:R-:W5:Y:S01]  /*1330*/  LDG.E.128 R16, [R118.64+0x1000] ;  /* 0x0010000476107981 */ /* 0x000f62000c1e1d00 */
[----:B------:R-:W-:Y:S01]  /*1340*/  PRMT R34, RZ, 0x7610, R34 ;  /* 0x00007610ff227816 */ /* 0x000fe20000000022 */
[----:B------:R-:W-:-:S02]  /*1350*/  FFMA.FTZ R33, R104, R33, R106 ;  /* 0x0000002168217223 */ /* 0x000fc4000001006a */
[----:B------:R-:W-:Y:S01]  /*1360*/  FFMA.FTZ R32, R7, R32, R92 ;  /* 0x0000002007207223 */ /* 0x000fe2000001005c */
[----:B------:R-:W-:Y:S01]  /*1370*/  PRMT R92, RZ, 0x5410, R35 ;  /* 0x00005410ff5c7816 */ /* 0x000fe20000000023 */
[----:B------:R-:W-:Y:S01]  /*1380*/  FFMA.FTZ R103, R103, R34, R33 ;  /* 0x0000002267677223 */ /* 0x000fe20000010021 */
[----:B------:R-:W-:Y:S01]  /*1390*/  PRMT R93, RZ, 0x5410, R12 ;  /* 0x00005410ff5d7816 */ /* 0x000fe2000000000c */
[----:B------:R-:W5:Y:S01]  /*13a0*/  LDG.E.128 R28, [R120.64+0x1000] ;  /* 0x00100004781c7981 */ /* 0x000f62000c1e1d00 */
[----:B------:R-:W-:Y:S01]  /*13b0*/  PRMT R107, RZ, 0x5410, R24 ;  /* 0x00005410ff6b7816 */ /* 0x000fe20000000018 */
[----:B------:R-:W-:Y:S01]  /*13c0*/  FFMA.FTZ R92, R7, R92, R103 ;  /* 0x0000005c075c7223 */ /* 0x000fe20000010067 */
[----:B------:R-:W-:Y:S02]  /*13d0*/  PRMT R7, RZ, 0x7610, R12 ;  /* 0x00007610ff077816 */ /* 0x000fe4000000000c */
[----:B------:R-:W-:Y:S01]  /*13e0*/  PRMT R100, RZ, 0x7610, R95 ;  /* 0x00007610ff647816 */ /* 0x000fe2000000005f */
[----:B------:R-:W-:Y:S01]  /*13f0*/  FFMA.FTZ R6, R107, R93, R6 ;  /* 0x0000005d6b067223 */ /* 0x000fe20000010006 */
[----:B------:R-:W-:-:S02]  /*1400*/  PRMT R94, RZ, 0x7610, R35 ;  /* 0x00007610ff5e7816 */ /* 0x000fc40000000023 */
[----:B------:R-:W-:Y:S01]  /*1410*/  PRMT R106, RZ, 0x5410, R25 ;  /* 0x00005410ff6a7816 */ /* 0x000fe20000000019 */
[----:B------:R-:W-:Y:S01]  /*1420*/  FFMA.FTZ R6, R108, R7, R6 ;  /* 0x000000076c067223 */ /* 0x000fe20000010006 */
[----:B------:R-:W-:Y:S01]  /*1430*/  PRMT R7, RZ, 0x5410, R13 ;  /* 0x00005410ff077816 */ /* 0x000fe2000000000d */
[C---:B------:R-:W-:Y:S02]  /*1440*/  FFMA.FTZ R100, R109.reuse, R100, R32 ;  /* 0x000000646d647223 */ /* 0x040fe40000010020 */
[----:B------:R-:W-:Y:S01]  /*1450*/  FFMA.FTZ R109, R109, R94, R92 ;  /* 0x0000005e6d6d7223 */ /* 0x000fe2000001005c */
[----:B------:R-:W-:Y:S01]  /*1460*/  PRMT R92, RZ, 0x5410, R44 ;  /* 0x00005410ff5c7816 */ /* 0x000fe2000000002c */
[----:B------:R-:W-:Y:S01]  /*1470*/  FFMA.FTZ R24, R106, R7, R6 ;  /* 0x000000076a187223 */ /* 0x000fe20000010006 */
[----:B------:R-:W-:Y:S01]  /*1480*/  PRMT R105, RZ, 0x7610, R25 ;  /* 0x00007610ff697816 */ /* 0x000fe20000000019 */
[----:B------:R-:W5:Y:S01]  /*1490*/  LDG.E.128 R32, [R118.64+0x4800] ;  /* 0x0048000476207981 */ /* 0x000f62000c1e1d00 */
[----:B------:R-:W-:Y:S01]  /*14a0*/  PRMT R12, RZ, 0x7610, R13 ;  /* 0x00007610ff0c7816 */ /* 0x000fe2000000000d */
[----:B------:R-:W-:Y:S01]  /*14b0*/  FFMA.FTZ R92, R107, R92, R3 ;  /* 0x0000005c6b5c7223 */ /* 0x000fe20000010003 */
[----:B------:R-:W-:-:S02]  /*14c0*/  PRMT R94, RZ, 0x5410, R26 ;  /* 0x00005410ff5e7816 */ /* 0x000fc4000000001a */
        /* <DEDUP_REMOVED lines=17> */
[--C-:B------:R-:W-:Y:S01]  /*15e0*/  PRMT R45, RZ, 0x5410, R46.reuse ;  /* 0x00005410ff2d7816 */ /* 0x100fe2000000002e */
[----:B------:R-:W5:Y:S01]  /*15f0*/  LDG.E.128 R24, [R118.64+0x8000] ;  /* 0x0080000476187981 */ /* 0x000f62000c1e1d00 */
[----:B------:R-:W-:Y:S01]  /*1600*/  PRMT R46, RZ, 0x7610, R46 ;  /* 0x00007610ff2e7816 */ /* 0x000fe2000000002e */
[----:B------:R-:W-:Y:S01]  /*1610*/  FFMA.FTZ R3, R95, R44, R3 ;  /* 0x0000002c5f037223 */ /* 0x000fe20000010003 */
[----:B--2---:R-:W-:Y:S01]  /*1620*/  PRMT R44, RZ, 0x5410, R20 ;  /* 0x00005410ff2c7816 */ /* 0x004fe20000000014 */
[----:B------:R-:W-:Y:S01]  /*1630*/  FFMA.FTZ R45, R94, R45, R92 ;  /* 0x0000002d5e2d7223 */ /* 0x000fe2000001005c */
[----:B------:R-:W-:Y:S01]  /*1640*/  PRMT R93, RZ, 0x5410, R21 ;  /* 0x00005410ff5d7816 */ /* 0x000fe20000000015 */
[----:B------:R-:W2:Y:S02]  /*1650*/  LDG.E.128 R12, [R118.64+0xb800] ;  /* 0x00b80004760c7981 */ /* 0x000ea4000c1e1d00 */
[----:B------:R-:W-:Y:S01]  /*1660*/  FFMA.FTZ R46, R7, R46, R45 ;  /* 0x0000002e072e7223 */ /* 0x000fe2000001002d */
[----:B------:R-:W-:Y:S01]  /*1670*/  PRMT R45, RZ, 0x7610, R20 ;  /* 0x00007610ff2d7816 */ /* 0x000fe20000000014 */
[----:B------:R-:W-:Y:S01]  /*1680*/  FFMA.FTZ R2, R107, R44, R2 ;  /* 0x0000002c6b027223 */ /* 0x000fe20000010002 */
[----:B---3--:R-:W-:-:S03]  /*1690*/  PRMT R92, RZ, 0x5410, R56 ;  /* 0x00005410ff5c7816 */ /* 0x008fc60000000038 */
[----:B------:R-:W-:Y:S01]  /*16a0*/  FFMA.FTZ R2, R108, R45, R2 ;  /* 0x0000002d6c027223 */ /* 0x000fe20000010002 */
[----:B------:R-:W-:Y:S01]  /*16b0*/  PRMT R20, RZ, 0x7610, R21 ;  /* 0x00007610ff147816 */ /* 0x000fe20000000015 */
[----:B------:R-:W-:Y:S02]  /*16c0*/  FFMA.FTZ R92, R107, R92, R5 ;  /* 0x0000005c6b5c7223 */ /* 0x000fe40000010005 */
[----:B------:R-:W-:Y:S01]  /*16d0*/  FFMA.FTZ R93, R106, R93, R2 ;  /* 0x0000005d6a5d7223 */ /* 0x000fe20000010002 */
[----:B------:R-:W-:-:S03]  /*16e0*/  PRMT R5, RZ, 0x5410, R22 ;  /* 0x00005410ff057816 */ /* 0x000fc60000000016 */
[----:B------:R-:W-:Y:S01]  /*16f0*/  FFMA.FTZ R20, R105, R20, R93 ;  /* 0x0000001469147223 */ /* 0x000fe2000001005d */
        /* <DEDUP_REMOVED lines=8> */
[--C-:B------:R-:W-:Y:S02]  /*1780*/  PRMT R5, RZ, 0x5410, R23.reuse ;  /* 0x00005410ff057816 */ /* 0x100fe40000000017 */
[----:B------:R-:W-:Y:S01]  /*1790*/  PRMT R56, RZ, 0x7610, R23 ;  /* 0x00007610ff387816 */ /* 0x000fe20000000017 */
[----:B------:R-:W-:Y:S01]  /*17a0*/  FFMA.FTZ R92, R105, R20, R21 ;  /* 0x00000014695c7223 */ /* 0x000fe20000010015 */
[----:B------:R-:W-:Y:S01]  /*17b0*/  PRMT R57, RZ, 0x5410, R58 ;  /* 0x00005410ff397816 */ /* 0x000fe2000000003a */
[----:B------:R-:W-:Y:S01]  /*17c0*/  FFMA.FTZ R5, R6, R5, R22 ;  /* 0x0000000506057223 */ /* 0x000fe20000010016 */
[----:B------:R-:W-:Y:S01]  /*17d0*/  PRMT R58, RZ, 0x7610, R58 ;  /* 0x00007610ff3a7816 */ /* 0x000fe2000000003a */
[----:B------:R-:W3:Y:S02]  /*17e0*/  LDG.E.128 R20, [R118.64+0x12800] ;  /* 0x0128000476147981 */ /* 0x000ee4000c1e1d00 */
[----:B------:R-:W-:Y:S01]  /*17f0*/  FFMA.FTZ R5, R95, R56, R5 ;  /* 0x000000385f057223 */ /* 0x000fe20000010005 */
[----:B----4-:R-:W-:Y:S01]  /*1800*/  PRMT R56, RZ, 0x5410, R52 ;  /* 0x00005410ff387816 */ /* 0x010fe20000000034 */
[----:B------:R-:W-:-:S04]  /*1810*/  FFMA.FTZ R57, R94, R57, R92 ;  /* 0x000000395e397223 */ /* 0x000fc8000001005c */
[----:B------:R-:W-:Y:S01]  /*1820*/  FFMA.FTZ R58, R7, R58, R57 ;  /* 0x0000003a073a7223 */ /* 0x000fe20000010039 */
[----:B------:R-:W-:Y:S01]  /*1830*/  PRMT R57, RZ, 0x7610, R52 ;  /* 0x00007610ff397816 */ /* 0x000fe20000000034 */
[----:B------:R-:W-:-:S04]  /*1840*/  FFMA.FTZ R56, R107, R56, R102 ;  /* 0x000000386b387223 */ /* 0x000fc80000010066 */
[----:B------:R-:W-:Y:S01]  /*1850*/  FFMA.FTZ R56, R108, R57, R56 ;  /* 0x000000396c387223 */ /* 0x000fe20000010038 */
[----:B------:R-:W-:Y:S02]  /*1860*/  PRMT R57, RZ, 0x5410, R59 ;  /* 0x00005410ff397816 */ /* 0x000fe4000000003b */
[----:B------:R-:W-:Y:S02]  /*1870*/  PRMT R93, RZ, 0x5410, R53 ;  /* 0x00005410ff5d7816 */ /* 0x000fe40000000035 */
[----:B------:R-:W-:Y:S01]  /*1880*/  PRMT R52, RZ, 0x7610, R59 ;  /* 0x00007610ff347816 */ /* 0x000fe2000000003b */
[----:B------:R-:W-:Y:S02]  /*1890*/  FFMA.FTZ R57, R6, R57, R58 ;  /* 0x0000003906397223 */ /* 0x000fe4000001003a */
[----:B------:R-:W-:Y:S02]  /*18a0*/  FFMA.FTZ R56, R106, R93, R56 ;  /* 0x0000005d6a387223 */ /* 0x000fe40000010038 */
[----:B------:R-:W-:Y:S01]  /*18b0*/  FFMA.FTZ R93, R95, R52, R57 ;  /* 0x000000345f5d7223 */ /* 0x000fe20000010039 */
[----:B------:R-:W-:-:S02]  /*18c0*/  PRMT R52, RZ, 0x7610, R53 ;  /* 0x00007610ff347816 */ /* 0x000fc40000000035 */
[----:B------:R-:W-:Y:S02]  /*18d0*/  PRMT R53, RZ, 0x5410, R54 ;  /* 0x00005410ff357816 */ /* 0x000fe40000000036 */
[----:B-----5:R-:W-:Y:S01]  /*18e0*/  PRMT R92, RZ, 0x5410, R48 ;  /* 0x00005410ff5c7816 */ /* 0x020fe20000000030 */
[----:B------:R-:W-:Y:S01]  /*18f0*/  FFMA.FTZ R52, R105, R52, R56 ;  /* 0x0000003469347223 */ /* 0x000fe20000010038 */
[----:B------:R-:W-:Y:S01]  /*1900*/  PRMT R54, RZ, 0x7610, R54 ;  /* 0x00007610ff367816 */ /* 0x000fe20000000036 */
[----:B------:R-:W4:Y:S02]  /*1910*/  LDG.E.128 R56, [R118.64+0x16000] ;  /* 0x0160000476387981 */ /* 0x000f24000c1e1d00 */
[----:B------:R-:W-:Y:S01]  /*1920*/  FFMA.FTZ R52, R94, R53, R52 ;  /* 0x000000355e347223 */ /* 0x000fe20000010034 */
[----:B------:R-:W-:Y:S01]  /*1930*/  PRMT R53, RZ, 0x7610, R48 ;  /* 0x00007610ff357816 */ /* 0x000fe20000000030 */
[----:B------:R-:W-:-:S04]  /*1940*/  FFMA.FTZ R92, R107, R92, R99 ;  /* 0x0000005c6b5c7223 */ /* 0x000fc80000010063 */
[----:B------:R-:W-:Y:S01]  /*1950*/  FFMA.FTZ R92, R108, R53, R92 ;  /* 0x000000356c5c7223 */ /* 0x000fe2000001005c */
[----:B------:R-:W-:Y:S01]  /*1960*/  PRMT R53, RZ, 0x5410, R49 ;  /* 0x00005410ff357816 */ /* 0x000fe20000000031 */
[----:B------:R-:W-:-:S04]  /*1970*/  FFMA.FTZ R52, R7, R54, R52 ;  /* 0x0000003607347223 */ /* 0x000fc80000010034 */
[----:B------:R-:W-:Y:S01]  /*1980*/  FFMA.FTZ R54, R106, R53, R92 ;  /* 0x000000356a367223 */ /* 0x000fe2000001005c */
[----:B------:R-:W-:-:S05]  /*1990*/  PRMT R53, RZ, 0x5410, R55 ;  /* 0x00005410ff357816 */ /* 0x000fca0000000037 */
[----:B------:R-:W-:Y:S01]  /*19a0*/  FFMA.FTZ R48, R6, R53, R52 ;  /* 0x0000003506307223 */ /* 0x000fe20000010034 */
[----:B------:R-:W-:Y:S02]  /*19b0*/  PRMT R52, RZ, 0x7610, R49 ;  /* 0x00007610ff347816 */ /* 0x000fe40000000031 */
[----:B------:R-:W-:Y:S02]  /*19c0*/  PRMT R92, RZ, 0x7610, R55 ;  /* 0x00007610ff5c7816 */ /* 0x000fe40000000037 */
[----:B------:R-:W-:Y:S01]  /*19d0*/  PRMT R49, RZ, 0x5410, R50 ;  /* 0x00005410ff317816 */ /* 0x000fe20000000032 */
[----:B------:R-:W-:Y:S01]  /*19e0*/  FFMA.FTZ R99, R105, R52, R54 ;  /* 0x0000003469637223 */ /* 0x000fe20000010036 */
[----:B------:R-:W-:Y:S01]  /*19f0*/  PRMT R50, RZ, 0x7610, R50 ;  /* 0x00007610ff327816 */ /* 0x000fe20000000032 */
[----:B------:R-:W-:Y:S01]  /*1a00*/  FFMA.FTZ R92, R95, R92, R48 ;  /* 0x0000005c5f5c7223 */ /* 0x000fe20000010030 */
[--C-:B------:R-:W-:Y:S01]  /*1a10*/  PRMT R48, RZ, 0x5410, R40.reuse ;  /* 0x00005410ff307816 */ /* 0x100fe20000000028 */
[----:B------:R-:W-:Y:S01]  /*1a20*/  FFMA.FTZ R49, R94, R49, R99 ;  /* 0x000000315e317223 */ /* 0x000fe20000010063 */
[----:B------:R-:W-:Y:S01]  /*1a30*/  PRMT R45, RZ, 0x5410, R47 ;  /* 0x00005410ff2d7816 */ /* 0x000fe2000000002f */
[----:B------:R-:W5:Y:S02]  /*1a40*/  LDG.E.128 R52, [R118.64+0x19800] ;  /* 0x0198000476347981 */ /* 0x000f64000c1e1d00 */
[----:B------:R-:W-:Y:S01]  /*1a50*/  FFMA.FTZ R50, R7, R50, R49 ;  /* 0x0000003207327223 */ /* 0x000fe20000010031 */
[----:B------:R-:W-:Y:S01]  /*1a60*/  PRMT R49, RZ, 0x7610, R40 ;  /* 0x00007610ff317816 */ /* 0x000fe20000000028 */
[----:B------:R-:W-:Y:S01]  /*1a70*/  FFMA.FTZ R48, R107, R48, R98 ;  /* 0x000000306b307223 */ /* 0x000fe20000010062 */
[----:B------:R-:W-:-:S03]  /*1a80*/  PRMT R99, RZ, 0x5410, R41 ;  /* 0x00005410ff637816 */ /* 0x000fc60000000029 */
[----:B------:R-:W-:Y:S01]  /*1a90*/  FFMA.FTZ R48, R108, R49, R48 ;  /* 0x000000316c307223 */ /* 0x000fe20000010030 */
[----:B------:R-:W-:-:S03]  /*1aa0*/  PRMT R40, RZ, 0x7610, R41 ;  /* 0x00007610ff287816 */ /* 0x000fc60000000029 */
[----:B------:R-:W-:Y:S01]  /*1ab0*/  FFMA.FTZ R48, R106, R99, R48 ;  /* 0x000000636a307223 */ /* 0x000fe20000010030 */
[----:B------:R-:W-:Y:S02]  /*1ac0*/  PRMT R41, RZ, 0x5410, R42 ;  /* 0x00005410ff297816 */ /* 0x000fe4000000002a */
[----:B------:R-:W-:Y:S01]  /*1ad0*/  PRMT R98, RZ, 0x5410, R68 ;  /* 0x00005410ff627816 */ /* 0x000fe20000000044 */
[----:B------:R-:W-:-:S04]  /*1ae0*/  FFMA.FTZ R40, R105, R40, R48 ;  /* 0x0000002869287223 */ /* 0x000fc80000010030 */
[----:B------:R-:W-:Y:S01]  /*1af0*/  FFMA.FTZ R40, R94, R41, R40 ;  /* 0x000000295e287223 */ /* 0x000fe20000010028 */
[----:B------:R-:W-:Y:S01]  /*1b00*/  PRMT R41, RZ, 0x7610, R68 ;  /* 0x00007610ff297816 */ /* 0x000fe20000000044 */
[----:B------:R-:W-:Y:S01]  /*1b10*/  FFMA.FTZ R97, R107, R98, R97 ;  /* 0x000000626b617223 */ /* 0x000fe20000010061 */
[----:B------:R-:W-:-:S03]  /*1b20*/  PRMT R42, RZ, 0x7610, R42 ;  /* 0x00007610ff2a7816 */ /* 0x000fc6000000002a */
        /* <DEDUP_REMOVED lines=8> */
[--C-:B------:R-:W-:Y:S01]  /*1bb0*/  PRMT R69, RZ, 0x5410, R70.reuse ;  /* 0x00005410ff457816 */ /* 0x100fe20000000046 */
        /* <DEDUP_REMOVED lines=11> */
[--C-:B------:R-:W-:Y:S01]  /*1c70*/  PRMT R97, RZ, 0x5410, R9.reuse ;  /* 0x00005410ff617816 */ /* 0x100fe20000000009 */
[----:B------:R-:W3:Y:S02]  /*1c80*/  LDG.E.128 R40, [R118.64+0x20800] ;  /* 0x0208000476287981 */ /* 0x000ee4000c1e1d00 */
[----:B------:R-:W-:Y:S01]  /*1c90*/  FFMA.FTZ R68, R108, R69, R68 ;  /* 0x000000456c447223 */ /* 0x000fe20000010044 */
[----:B------:R-:W-:Y:S01]  /*1ca0*/  PRMT R8, RZ, 0x7610, R9 ;  /* 0x00007610ff087816 */ /* 0x000fe20000000009 */
[----:B------:R-:W-:-:S02]  /*1cb0*/  FFMA.FTZ R2, R95, R2, R45 ;  /* 0x000000025f027223 */ /* 0x000fc4000001002d */
[----:B------:R-:W-:Y:S01]  /*1cc0*/  FFMA.FTZ R68, R106, R97, R68 ;  /* 0x000000616a447223 */ /* 0x000fe20000010044 */
[----:B------:R-:W3:Y:S01]  /*1cd0*/  LDG.E.128 R44, [R118.64+0xf000] ;  /* 0x00f00004762c7981 */ /* 0x000ee2000c1e1d00 */
[----:B------:R-:W-:Y:S02]  /*1ce0*/  PRMT R9, RZ, 0x5410, R10 ;  /* 0x00005410ff097816 */ /* 0x000fe4000000000a */
        /* <DEDUP_REMOVED lines=27> */
[----:B------:R-:W4:Y:S02]  /*1ea0*/  LDG.E.128 R8, [R118.64+0x27800] ;  /* 0x0278000476087981 */ /* 0x000f24000c1e1d00 */
        /* <DEDUP_REMOVED lines=23> */
[----:B------:R-:W-:-:S02]  /*2020*/  FFMA.FTZ R73, R94, R73, R81 ;  /* 0x000000495e497223 */ /* 0x000fc40000010051 */
[----:B------:R-:W-:Y:S01]  /*2030*/  FFMA.FTZ R104, R95, R104, R49 ;  /* 0x000000685f687223 */ /* 0x000fe20000010031 */
[----:B------:R-:W-:Y:S01]  /*2040*/  PRMT R69, RZ, 0x5410, R71 ;  /* 0x00005410ff457816 */ /* 0x000fe20000000047 */
[----:B------:R-:W-:Y:S01]  /*2050*/  FFMA.FTZ R74, R7, R74, R73 ;  /* 0x0000004a074a7223 */ /* 0x000fe20000010049 */
[----:B------:R-:W-:Y:S01]  /*2060*/  PRMT R73, RZ, 0x7610, R88 ;  /* 0x00007610ff497816 */ /* 0x000fe20000000058 */
[----:B------:R-:W-:Y:S01]  /*2070*/  FFMA.FTZ R72, R107, R72, R80 ;  /* 0x000000486b487223 */ /* 0x000fe20000010050 */
[----:B------:R-:W-:Y:S01]  /*2080*/  PRMT R81, RZ, 0x5410, R89 ;  /* 0x00005410ff517816 */ /* 0x000fe20000000059 */
[----:B------:R-:W5:Y:S02]  /*2090*/  LDG.E.128 R48, [R118.64+0x1d000] ;  /* 0x01d0000476307981 */ /* 0x000f64000c1e1d00 */
        /* <DEDUP_REMOVED lines=8> */
[--C-:B------:R-:W-:Y:S01]  /*2120*/  PRMT R73, RZ, 0x5410, R90.reuse ;  /* 0x00005410ff497816 */ /* 0x100fe2000000005a */
[----:B------:R-:W-:Y:S02]  /*2130*/  FFMA.FTZ R72, R105, R72, R81 ;  /* 0x0000004869487223 */ /* 0x000fe40000010051 */
        /* <DEDUP_REMOVED lines=29> */
[----:B------:R-:W-:Y:S02]  /*2310*/  FFMA.FTZ R84, R106, R89, R84 ;  /* 0x000000596a547223 */ /* 0x000fe40000010054 */
        /* <DEDUP_REMOVED lines=8> */
[----:B------:R-:W-:Y:S01]  /*23a0*/  PRMT R62, RZ, 0x7610, R62 ;  /* 0x00007610ff3e7816 */ /* 0x000fe2000000003e */
[----:B------:R-:W5:Y:S02]  /*23b0*/  LDG.E.128 R88, [R118.64+0x1800] ;  /* 0x0018000476587981 */ /* 0x000f64000c1e1d00 */
[----:B------:R-:W-:Y:S01]  /*23c0*/  FFMA.FTZ R84, R108, R61, R84 ;  /* 0x0000003d6c547223 */ /* 0x000fe20000010054 */
[----:B------:R-:W-:-:S02]  /*23d0*/  PRMT R61, RZ, 0x5410, R37 ;  /* 0x00005410ff3d7816 */ /* 0x000fc40000000025 */
[----:B------:R-:W-:-:S03]  /*23e0*/  PRMT R36, RZ, 0x7610, R37 ;  /* 0x00007610ff247816 */ /* 0x000fc60000000025 */
[----:B------:R-:W-:Y:S01]  /*23f0*/  FFMA.FTZ R84, R106, R61, R84 ;  /* 0x0000003d6a547223 */ /* 0x000fe20000010054 */
[----:B------:R-:W-:-:S03]  /*2400*/  PRMT R37, RZ, 0x5410, R38 ;  /* 0x00005410ff257816 */ /* 0x000fc60000000026 */
[----:B------:R-:W-:Y:S01]  /*2410*/  FFMA.FTZ R84, R105, R36, R84 ;  /* 0x0000002469547223 */ /* 0x000fe20000010054 */
[----:B------:R-:W-:-:S03]  /*2420*/  PRMT R38, RZ, 0x7610, R38 ;  /* 0x00007610ff267816 */ /* 0x000fc60000000026 */
[----:B------:R-:W-:Y:S02]  /*2430*/  FFMA.FTZ R84, R94, R37, R84 ;  /* 0x000000255e547223 */ /* 0x000fe40000010054 */
[----:B------:R-:W-:Y:S01]  /*2440*/  FFMA.FTZ R85, R6, R85, R86 ;  /* 0x0000005506557223 */ /* 0x000fe20000010056 */
[----:B------:R-:W-:Y:S01]  /*2450*/  PRMT R86, RZ, 0x5410, R28 ;  /* 0x00005410ff567816 */ /* 0x000fe2000000001c */
[C---:B------:R-:W-:Y:S02]  /*2460*/  FFMA.FTZ R60, R7.reuse, R62, R60 ;  /* 0x0000003e073c7223 */ /* 0x040fe4000001003c */
[----:B------:R-:W-:Y:S01]  /*2470*/  FFMA.FTZ R38, R7, R38, R84 ;  /* 0x0000002607267223 */ /* 0x000fe20000010054 */
[----:B------:R-:W-:Y:S02]  /*2480*/  PRMT R7, RZ, 0x5410, R16 ;  /* 0x00005410ff077816 */ /* 0x000fe40000000010 */
[----:B------:R-:W-:Y:S02]  /*2490*/  PRMT R77, RZ, 0x5410, R79 ;  /* 0x00005410ff4d7816 */ /* 0x000fe4000000004f */
[----:B------:R-:W-:Y:S01]  /*24a0*/  PRMT R100, RZ, 0x7610, R87 ;  /* 0x00007610ff647816 */ /* 0x000fe20000000057 */
[----:B------:R-:W-:Y:S01]  /*24b0*/  FFMA.FTZ R7, R86, R7, R3 ;  /* 0x0000000756077223 */ /* 0x000fe20000010003 */
[----:B------:R-:W-:-:S02]  /*24c0*/  PRMT R61, RZ, 0x5410, R63 ;  /* 0x00005410ff3d7816 */ /* 0x000fc4000000003f */
[----:B------:R-:W-:Y:S02]  /*24d0*/  PRMT R37, RZ, 0x5410, R39 ;  /* 0x00005410ff257816 */ /* 0x000fe40000000027 */
[----:B------:R-:W-:Y:S02]  /*24e0*/  PRMT R3, RZ, 0x7610, R16 ;  /* 0x00007610ff037816 */ /* 0x000fe40000000010 */
[----:B------:R-:W-:Y:S01]  /*24f0*/  PRMT R94, RZ, 0x7610, R28 ;  /* 0x00007610ff5e7816 */ /* 0x000fe2000000001c */
[C---:B------:R-:W-:Y:S02]  /*2500*/  FFMA.FTZ R77, R6.reuse, R77, R78 ;  /* 0x0000004d064d7223 */ /* 0x040fe4000001004e */
[----:B------:R-:W-:Y:S01]  /*2510*/  FFMA.FTZ R100, R95, R100, R85 ;  /* 0x000000645f647223 */ /* 0x000fe20000010055 */
[----:B------:R-:W-:Y:S01]  /*2520*/  PRMT R85, RZ, 0x5410, R29 ;  /* 0x00005410ff557816 */ /* 0x000fe2000000001d */
[C---:B------:R-:W-:Y:S02]  /*2530*/  FFMA.FTZ R60, R6.reuse, R61, R60 ;  /* 0x0000003d063c7223 */ /* 0x040fe4000001003c */
[----:B------:R-:W-:Y:S01]  /*2540*/  FFMA.FTZ R37, R6, R37, R38 ;  /* 0x0000002506257223 */ /* 0x000fe20000010026 */
[----:B------:R-:W-:Y:S01]  /*2550*/  PRMT R6, RZ, 0x5410, R17 ;  /* 0x00005410ff067816 */ /* 0x000fe20000000011 */
[----:B------:R-:W-:Y:S01]  /*2560*/  FFMA.FTZ R3, R94, R3, R7 ;  /* 0x000000035e037223 */ /* 0x000fe20000010007 */
[----:B------:R-:W-:-:S02]  /*2570*/  PRMT R36, RZ, 0x7610, R63 ;  /* 0x00007610ff247816 */ /* 0x000fc4000000003f */
[----:B------:R-:W-:Y:S01]  /*2580*/  PRMT R84, RZ, 0x7610, R29 ;  /* 0x00007610ff547816 */ /* 0x000fe2000000001d */
[----:B------:R-:W-:Y:S01]  /*2590*/  FFMA.FTZ R16, R85, R6, R3 ;  /* 0x0000000655107223 */ /* 0x000fe20000010003 */
[----:B------:R-:W-:Y:S01]  /*25a0*/  PRMT R17, RZ, 0x7610, R17 ;  /* 0x00007610ff117816 */ /* 0x000fe20000000011 */
[C---:B------:R-:W-:Y:S01]  /*25b0*/  FFMA.FTZ R87, R95.reuse, R36, R60 ;  /* 0x000000245f577223 */ /* 0x040fe2000001003c */
[----:B------:R-:W-:Y:S01]  /*25c0*/  PRMT R96, RZ, 0x7610, R79 ;  /* 0x00007610ff607816 */ /* 0x000fe2000000004f */
[----:B------:R-:W5:Y:S01]  /*25d0*/  LDG.E.128 R60, [R118.64+0x5000] ;  /* 0x00500004763c7981 */ /* 0x000f62000c1e1d00 */
        /* <DEDUP_REMOVED lines=9> */
[----:B------:R-:W-:-:S02]  /*2670*/  PRMT R2, RZ, 0x5410, R18 ;  /* 0x00005410ff027816 */ /* 0x000fc40000000012 */
[----:B------:R-:W-:Y:S01]  /*2680*/  PRMT R6, RZ, 0x7610, R30 ;  /* 0x00007610ff067816 */ /* 0x000fe2000000001e */
        /* <DEDUP_REMOVED lines=22> */
[----:B------:R-:W5:Y:S01]  /*27f0*/  LDG.E.128 R28, [R118.64+0x8800] ;  /* 0x00880004761c7981 */ /* 0x000f62000c1e1d00 */
[----:B------:R-:W-:-:S03]  /*2800*/  PRMT R25, RZ, 0x7610, R25 ;  /* 0x00007610ff197816 */ /* 0x000fc60000000019 */
[----:B------:R-:W-:Y:S01]  /*2810*/  FFMA.FTZ R5, R116, R5, R24 ;  /* 0x0000000574057223 */ /* 0x000fe20000010018 */
[----:B--2---:R-:W-:Y:S01]  /*2820*/  PRMT R24, RZ, 0x5410, R12 ;  /* 0x00005410ff187816 */ /* 0x004fe2000000000c */
[----:B------:R-:W-:-:S04]  /*2830*/  FFMA.FTZ R32, R85, R32, R33 ;  /* 0x0000002055207223 */ /* 0x000fc80000010021 */
[----:B------:R-:W-:Y:S01]  /*2840*/  FFMA.FTZ R93, R86, R24, R93 ;  /* 0x00000018565d7223 */ /* 0x000fe2000001005d */
[----:B------:R-:W-:Y:S01]  /*2850*/  PRMT R24, RZ, 0x5410, R26 ;  /* 0x00005410ff187816 */ /* 0x000fe2000000001a */
[----:B------:R-:W-:Y:S01]  /*2860*/  FFMA.FTZ R25, R84, R25, R32 ;  /* 0x0000001954197223 */ /* 0x000fe20000010020 */
[----:B---3--:R-:W-:-:S03]  /*2870*/  PRMT R107, RZ, 0x7610, R47 ;  /* 0x00007610ff6b7816 */ /* 0x008fc6000000002f */
[----:B------:R-:W-:Y:S01]  /*2880*/  FFMA.FTZ R24, R7, R24, R25 ;  /* 0x0000001807187223 */ /* 0x000fe20000010019 */
[----:B------:R-:W-:Y:S01]  /*2890*/  PRMT R25, RZ, 0x7610, R12 ;  /* 0x00007610ff197816 */ /* 0x000fe2000000000c */
[----:B------:R-:W2:Y:S01]  /*28a0*/  LDG.E.128 R32, [R118.64+0x13000] ;  /* 0x0130000476207981 */ /* 0x000ea2000c1e1d00 */
[----:B------:R-:W-:-:S03]  /*28b0*/  PRMT R12, RZ, 0x5410, R13 ;  /* 0x00005410ff0c7816 */ /* 0x000fc6000000000d */
[----:B------:R-:W-:Y:S01]  /*28c0*/  FFMA.FTZ R93, R94, R25, R93 ;  /* 0x000000195e5d7223 */ /* 0x000fe2000001005d */
[----:B------:R-:W-:-:S05]  /*28d0*/  PRMT R25, RZ, 0x7610, R26 ;  /* 0x00007610ff197816 */ /* 0x000fca000000001a */
[----:B------:R-:W-:Y:S02]  /*28e0*/  FFMA.FTZ R24, R6, R25, R24 ;  /* 0x0000001906187223 */ /* 0x000fe40000010018 */
[----:B------:R-:W-:Y:S01]  /*28f0*/  FFMA.FTZ R25, R85, R12, R93 ;  /* 0x0000000c55197223 */ /* 0x000fe2000001005d */
[--C-:B------:R-:W-:Y:S02]  /*2900*/  PRMT R12, RZ, 0x5410, R27.reuse ;  /* 0x00005410ff0c7816 */ /* 0x100fe4000000001b */
[----:B------:R-:W-:Y:S02]  /*2910*/  PRMT R93, RZ, 0x7610, R27 ;  /* 0x00007610ff5d7816 */ /* 0x000fe4000000001b */
        /* <DEDUP_REMOVED lines=9> */
[----:B------:R-:W-:-:S03]  /*29b0*/  PRMT R25, RZ, 0x7610, R44 ;  /* 0x00007610ff197816 */ /* 0x000fc6000000002c */
        /* <DEDUP_REMOVED lines=15> */
[----:B------:R-:W-:Y:S01]  /*2ab0*/  FFMA.FTZ R104, R94, R13, R104 ;  /* 0x0000000d5e687223 */ /* 0x000fe20000010068 */
[----:B------:R-:W-:Y:S01]  /*2ac0*/  PRMT R13, RZ, 0x7610, R46 ;  /* 0x00007610ff0d7816 */ /* 0x000fe2000000002e */
[----:B------:R-:W-:Y:S01]  /*2ad0*/  FFMA.FTZ R12, R7, R12, R14 ;  /* 0x0000000c070c7223 */ /* 0x000fe2000001000e */
[----:B------:R-:W-:Y:S01]  /*2ae0*/  PRMT R37, RZ, 0x7610, R19 ;  /* 0x00007610ff257816 */ /* 0x000fe20000000013 */
[----:B------:R-:W3:Y:S02]  /*2af0*/  LDG.E.128 R24, [R118.64+0x16800] ;  /* 0x0168000476187981 */ /* 0x000ee4000c1e1d00 */
[----:B------:R-:W-:Y:S01]  /*2b00*/  FFMA.FTZ R13, R6, R13, R12 ;  /* 0x0000000d060d7223 */ /* 0x000fe2000001000c */
[----:B------:R-:W-:-:S05]  /*2b10*/  PRMT R12, RZ, 0x5410, R21 ;  /* 0x00005410ff0c7816 */ /* 0x000fca0000000015 */
[----:B------:R-:W-:Y:S01]  /*2b20*/  FFMA.FTZ R104, R85, R12, R104 ;  /* 0x0000000c55687223 */ /* 0x000fe20000010068 */
[----:B------:R-:W-:Y:S02]  /*2b30*/  PRMT R12, RZ, 0x5410, R47 ;  /* 0x00005410ff0c7816 */ /* 0x000fe4000000002f */
[----:B------:R-:W-:-:S03]  /*2b40*/  PRMT R21, RZ, 0x7610, R21 ;  /* 0x00007610ff157816 */ /* 0x000fc60000000015 */
[C---:B------:R-:W-:Y:S02]  /*2b50*/  FFMA.FTZ R20, R3.reuse, R12, R13 ;  /* 0x0000000c03147223 */ /* 0x040fe4000001000d */
[----:B------:R-:W-:Y:S01]  /*2b60*/  FFMA.FTZ R21, R84, R21, R104 ;  /* 0x0000001554157223 */ /* 0x000fe20000010068 */
[----:B----4-:R-:W-:Y:S01]  /*2b70*/  PRMT R45, RZ, 0x7610, R56 ;  /* 0x00007610ff2d7816 */ /* 0x010fe20000000038 */
[----:B------:R-:W-:Y:S01]  /*2b80*/  FFMA.FTZ R107, R116, R107, R20 ;  /* 0x0000006b746b7223 */ /* 0x000fe20000010014 */
[----:B------:R-:W-:Y:S01]  /*2b90*/  PRMT R20, RZ, 0x5410, R22 ;  /* 0x00005410ff147816 */ /* 0x000fe20000000016 */
[----:B------:R-:W-:Y:S01]  /*2ba0*/  FFMA.FTZ R2, R3, R2, R17 ;  /* 0x0000000203027223 */ /* 0x000fe20000010011 */
[----:B------:R-:W4:Y:S03]  /*2bb0*/  LDG.E.128 R12, [R118.64+0x1a000] ;  /* 0x01a00004760c7981 */ /* 0x000f26000c1e1d00 */
[----:B------:R-:W-:Y:S01]  /*2bc0*/  FFMA.FTZ R20, R7, R20, R21 ;  /* 0x0000001407147223 */ /* 0x000fe20000010015 */
[----:B------:R-:W-:Y:S01]  /*2bd0*/  PRMT R21, RZ, 0x5410, R56 ;  /* 0x00005410ff157816 */ /* 0x000fe20000000038 */
[----:B------:R-:W2:Y:S04]  /*2be0*/  LDG.E.128 R16, [R118.64+0xc000] ;  /* 0x00c0000476107981 */ /* 0x000ea8000c1e1d00 */
[----:B------:R-:W-:Y:S01]  /*2bf0*/  FFMA.FTZ R99, R86, R21, R99 ;  /* 0x0000001556637223 */ /* 0x000fe20000010063 */
[----:B------:R-:W-:-:S05]  /*2c00*/  PRMT R21, RZ, 0x7610, R22 ;  /* 0x00007610ff157816 */ /* 0x000fca0000000016 */
[----:B------:R-:W-:Y:S01]  /*2c10*/  FFMA.FTZ R21, R6, R21, R20 ;  /* 0x0000001506157223 */ /* 0x000fe20000010014 */
[----:B------:R-:W-:Y:S01]  /*2c20*/  PRMT R20, RZ, 0x5410, R23 ;  /* 0x00005410ff147816 */ /* 0x000fe20000000017 */
[----:B------:R-:W-:Y:S01]  /*2c30*/  FFMA.FTZ R45, R94, R45, R99 ;  /* 0x0000002d5e2d7223 */ /* 0x000fe20000010063 */
[----:B------:R-:W-:-:S03]  /*2c40*/  PRMT R22, RZ, 0x5410, R57 ;  /* 0x00005410ff167816 */ /* 0x000fc60000000039 */
[----:B------:R-:W-:Y:S01]  /*2c50*/  FFMA.FTZ R20, R3, R20, R21 ;  /* 0x0000001403147223 */ /* 0x000fe20000010015 */
[----:B-----5:R-:W-:Y:S02]  /*2c60*/  PRMT R21, RZ, 0x5410, R52 ;  /* 0x00005410ff157816 */ /* 0x020fe40000000034 */
        /* <DEDUP_REMOVED lines=19> */
[----:B------:R-:W-:Y:S01]  /*2da0*/  PRMT R53, RZ, 0x5410, R48 ;  /* 0x00005410ff357816 */ /* 0x000fe20000000030 */
[----:B------:R-:W-:Y:S02]  /*2db0*/  FFMA.FTZ R2, R116, R37, R2 ;  /* 0x0000002574027223 */ /* 0x000fe40000010002 */
[----:B------:R-:W3:Y:S02]  /*2dc0*/  LDG.E.128 R36, [R118.64+0xf800] ;  /* 0x00f8000476247981 */ /* 0x000ee4000c1e1d00 */
[----:B------:R-:W-:Y:S01]  /*2dd0*/  FFMA.FTZ R97, R86, R53, R97 ;  /* 0x0000003556617223 */ /* 0x000fe20000010061 */
[----:B------:R-:W-:-:S05]  /*2de0*/  PRMT R53, RZ, 0x7610, R54 ;  /* 0x00007610ff357816 */ /* 0x000fca0000000036 */
[----:B------:R-:W-:Y:S01]  /*2df0*/  FFMA.FTZ R52, R6, R53, R52 ;  /* 0x0000003506347223 */ /* 0x000fe20000010034 */
[----:B------:R-:W-:Y:S02]  /*2e00*/  PRMT R53, RZ, 0x7610, R48 ;  /* 0x00007610ff357816 */ /* 0x000fe40000000030 */
[----:B------:R-:W-:-:S03]  /*2e10*/  PRMT R48, RZ, 0x5410, R55 ;  /* 0x00005410ff307816 */ /* 0x000fc60000000037 */
[----:B------:R-:W-:Y:S02]  /*2e20*/  FFMA.FTZ R53, R94, R53, R97 ;  /* 0x000000355e357223 */ /* 0x000fe40000010061 */
[----:B------:R-:W-:Y:S01]  /*2e30*/  FFMA.FTZ R48, R3, R48, R52 ;  /* 0x0000003003307223 */ /* 0x000fe20000010034 */
[----:B------:R-:W-:Y:S02]  /*2e40*/  PRMT R52, RZ, 0x5410, R49 ;  /* 0x00005410ff347816 */ /* 0x000fe40000000031 */
[----:B------:R-:W-:Y:S02]  /*2e50*/  PRMT R97, RZ, 0x7610, R55 ;  /* 0x00007610ff617816 */ /* 0x000fe40000000037 */
[----:B------:R-:W-:Y:S01]  /*2e60*/  PRMT R49, RZ, 0x7610, R49 ;  /* 0x00007610ff317816 */ /* 0x000fe20000000031 */
[----:B------:R-:W-:Y:S02]  /*2e70*/  FFMA.FTZ R52, R85, R52, R53 ;  /* 0x0000003455347223 */ /* 0x000fe40000010035 */
        /* <DEDUP_REMOVED lines=9> */
[----:B------:R-:W-:-:S03]  /*2f10*/  PRMT R49, RZ, 0x7610, R50 ;  /* 0x00007610ff317816 */ /* 0x000fc60000000032 */
[----:B------:R-:W-:Y:S01]  /*2f20*/  FFMA.FTZ R53, R85, R40, R53 ;  /* 0x0000002855357223 */ /* 0x000fe20000010035 */
[--C-:B------:R-:W-:Y:S01]  /*2f30*/  PRMT R40, RZ, 0x5410, R51.reuse ;  /* 0x00005410ff287816 */ /* 0x100fe20000000033 */
[----:B------:R-:W-:Y:S01]  /*2f40*/  FFMA.FTZ R48, R6, R49, R48 ;  /* 0x0000003106307223 */ /* 0x000fe20000010030 */
[----:B------:R-:W-:Y:S02]  /*2f50*/  PRMT R51, RZ, 0x7610, R51 ;  /* 0x00007610ff337816 */ /* 0x000fe40000000033 */
[----:B------:R-:W-:Y:S01]  /*2f60*/  PRMT R41, RZ, 0x7610, R41 ;  /* 0x00007610ff297816 */ /* 0x000fe20000000029 */
[----:B------:R-:W-:-:S04]  /*2f70*/  FFMA.FTZ R40, R3, R40, R48 ;  /* 0x0000002803287223 */ /* 0x000fc80000010030 */
[----:B------:R-:W-:Y:S01]  /*2f80*/  FFMA.FTZ R96, R116, R51, R40 ;  /* 0x0000003374607223 */ /* 0x000fe20000010028 */
[----:B------:R-:W-:Y:S01]  /*2f90*/  PRMT R40, RZ, 0x5410, R42 ;  /* 0x00005410ff287816 */ /* 0x000fe2000000002a */
[----:B------:R-:W-:Y:S01]  /*2fa0*/  FFMA.FTZ R41, R84, R41, R53 ;  /* 0x0000002954297223 */ /* 0x000fe20000010035 */
[--C-:B------:R-:W-:Y:S01]  /*2fb0*/  PRMT R49, RZ, 0x7610, R68.reuse ;  /* 0x00007610ff317816 */ /* 0x100fe20000000044 */
[----:B------:R-:W4:Y:S02]  /*2fc0*/  LDG.E.128 R52, [R118.64+0x28000] ;  /* 0x0280000476347981 */ /* 0x000f24000c1e1d00 */
[----:B------:R-:W-:Y:S01]  /*2fd0*/  FFMA.FTZ R40, R7, R40, R41 ;  /* 0x0000002807287223 */ /* 0x000fe20000010029 */
[----:B------:R-:W-:-:S05]  /*2fe0*/  PRMT R41, RZ, 0x5410, R68 ;  /* 0x00005410ff297816 */ /* 0x000fca0000000044 */
[----:B------:R-:W-:Y:S01]  /*2ff0*/  FFMA.FTZ R103, R86, R41, R103 ;  /* 0x0000002956677223 */ /* 0x000fe20000010067 */
[----:B------:R-:W-:-:S05]  /*3000*/  PRMT R41, RZ, 0x7610, R42 ;  /* 0x00007610ff297816 */ /* 0x000fca000000002a */
        /* <DEDUP_REMOVED lines=23> */
[----:B------:R-:W5:Y:S02]  /*3180*/  LDG.E.128 R48, [R118.64+0x2b800] ;  /* 0x02b8000476307981 */ /* 0x000f64000c1e1d00 */
[----:B------:R-:W-:-:S02]  /*3190*/  FFMA.FTZ R8, R3, R8, R40 ;  /* 0x0000000803087223 */ /* 0x000fc40000010028 */
[----:B------:R-:W-:Y:S01]  /*31a0*/  FFMA.FTZ R9, R84, R9, R102 ;  /* 0x0000000954097223 */ /* 0x000fe20000010066 */
[----:B------:R-:W-:Y:S01]  /*31b0*/  PRMT R69, RZ, 0x7610, R76 ;  /* 0x00007610ff457816 */ /* 0x000fe2000000004c */
[----:B------:R-:W-:Y:S01]  /*31c0*/  FFMA.FTZ R105, R116, R105, R8 ;  /* 0x0000006974697223 */ /* 0x000fe20000010008 */
[----:B------:R-:W-:Y:S01]  /*31d0*/  PRMT R8, RZ, 0x5410, R10 ;  /* 0x00005410ff087816 */ /* 0x000fe2000000000a */
[----:B------:R-:W5:Y:S04]  /*31e0*/  LDG.E.128 R40, [R118.64+0x2f000] ;  /* 0x02f0000476287981 */ /* 0x000f68000c1e1d00 */
[----:B------:R-:W-:Y:S01]  /*31f0*/  FFMA.FTZ R8, R7, R8, R9 ;  /* 0x0000000807087223 */ /* 0x000fe20000010009 */
[----:B------:R-:W-:-:S05]  /*3200*/  PRMT R9, RZ, 0x5410, R76 ;  /* 0x00005410ff097816 */ /* 0x000fca000000004c */
[----:B------:R-:W-:Y:S01]  /*3210*/  FFMA.FTZ R101, R86, R9, R101 ;  /* 0x0000000956657223 */ /* 0x000fe20000010065 */
[----:B------:R-:W-:Y:S02]  /*3220*/  PRMT R9, RZ, 0x7610, R10 ;  /* 0x00007610ff097816 */ /* 0x000fe4000000000a */
[----:B------:R-:W-:Y:S01]  /*3230*/  PRMT R10, RZ, 0x5410, R77 ;  /* 0x00005410ff0a7816 */ /* 0x000fe2000000004d */
[----:B------:R-:W-:-:S04]  /*3240*/  FFMA.FTZ R69, R94, R69, R101 ;  /* 0x000000455e457223 */ /* 0x000fc80000010065 */
[----:B------:R-:W-:Y:S01]  /*3250*/  FFMA.FTZ R10, R85, R10, R69 ;  /* 0x0000000a550a7223 */ /* 0x000fe20000010045 */
[----:B------:R-:W-:Y:S02]  /*3260*/  PRMT R69, RZ, 0x5410, R64 ;  /* 0x00005410ff457816 */ /* 0x000fe40000000040 */
        /* <DEDUP_REMOVED lines=10> */
[----:B------:R-:W5:Y:S01]  /*3310*/  LDG.E.128 R20, [R118.64+0x21000] ;  /* 0x0210000476147981 */ /* 0x000f62000c1e1d00 */
[----:B------:R-:W-:-:S02]  /*3320*/  FFMA.FTZ R68, R7, R68, R77 ;  /* 0x0000004407447223 */ /* 0x000fc4000001004d */
[----:B------:R-:W-:Y:S01]  /*3330*/  FFMA.FTZ R100, R85, R64, R100 ;  /* 0x0000004055647223 */ /* 0x000fe20000010064 */
[--C-:B------:R-:W-:Y:S01]  /*3340*/  PRMT R64, RZ, 0x5410, R79.reuse ;  /* 0x00005410ff407816 */ /* 0x100fe2000000004f */
[C---:B------:R-:W-:Y:S01]  /*3350*/  FFMA.FTZ R68, R6.reuse, R69, R68 ;  /* 0x0000004506447223 */ /* 0x040fe20000010044 */
        /* <DEDUP_REMOVED lines=13> */
[----:B------:R-:W-:-:S02]  /*3430*/  FFMA.FTZ R98, R116, R59, R98 ;  /* 0x0000003b74627223 */ /* 0x000fc40000010062 */
[----:B------:R-:W5:Y:S02]  /*3440*/  LDG.E.128 R56, [R118.64+0x24800] ;  /* 0x0248000476387981 */ /* 0x000f64000c1e1d00 */
[----:B------:R-:W-:Y:S01]  /*3450*/  FFMA.FTZ R87, R86, R65, R87 ;  /* 0x0000004156577223 */ /* 0x000fe20000010057 */
[----:B------:R-:W-:-:S05]  /*3460*/  PRMT R65, RZ, 0x7610, R66 ;  /* 0x00007610ff417816 */ /* 0x000fca0000000042 */
[----:B------:R-:W-:Y:S01]  /*3470*/  FFMA.FTZ R65, R6, R65, R64 ;  /* 0x0000004106417223 */ /* 0x000fe20000010040 */
[--C-:B------:R-:W-:Y:S02]  /*3480*/  PRMT R64, RZ, 0x5410, R67.reuse ;  /* 0x00005410ff407816 */ /* 0x100fe40000000043 */
[----:B------:R-:W-:-:S03]  /*3490*/  PRMT R67, RZ, 0x7610, R67 ;  /* 0x00007610ff437816 */ /* 0x000fc60000000043 */
[----:B------:R-:W-:Y:S01]  /*34a0*/  FFMA.FTZ R64, R3, R64, R65 ;  /* 0x0000004003407223 */ /* 0x000fe20000010041 */
[----:B------:R-:W-:Y:S01]  /*34b0*/  PRMT R66, RZ, 0x5410, R81 ;  /* 0x00005410ff427816 */ /* 0x000fe20000000051 */
[----:B------:R-:W-:Y:S02]  /*34c0*/  FFMA.FTZ R77, R94, R77, R87 ;  /* 0x0000004d5e4d7223 */ /* 0x000fe40000010057 */
[----:B------:R-:W-:Y:S01]  /*34d0*/  FFMA.FTZ R102, R116, R67, R64 ;  /* 0x0000004374667223 */ /* 0x000fe20000010040 */
[--C-:B------:R-:W-:Y:S01]  /*34e0*/  PRMT R64, RZ, 0x5410, R72.reuse ;  /* 0x00005410ff407816 */ /* 0x100fe20000000048 */
[----:B------:R-:W-:Y:S01]  /*34f0*/  FFMA.FTZ R66, R85, R66, R77 ;  /* 0x0000004255427223 */ /* 0x000fe2000001004d */
[----:B------:R-:W-:Y:S01]  /*3500*/  PRMT R81, RZ, 0x7610, R81 ;  /* 0x00007610ff517816 */ /* 0x000fe20000000051 */
[----:B------:R-:W5:Y:S01]  /*3510*/  LDG.E.128 R76, [R118.64+0x2000] ;  /* 0x00200004764c7981 */ /* 0x000f62000c1e1d00 */
[----:B------:R-:W-:Y:S01]  /*3520*/  PRMT R65, RZ, 0x7610, R72 ;  /* 0x00007610ff417816 */ /* 0x000fe20000000048 */
[----:B------:R-:W-:Y:S01]  /*3530*/  FFMA.FTZ R95, R86, R64, R95 ;  /* 0x00000040565f7223 */ /* 0x000fe2000001005f */
[----:B------:R-:W-:Y:S01]  /*3540*/  PRMT R64, RZ, 0x5410, R82 ;  /* 0x00005410ff407816 */ /* 0x000fe20000000052 */
        /* <DEDUP_REMOVED lines=9> */
[----:B------:R-:W5:Y:S02]  /*35e0*/  LDG.E.128 R64, [R120.64+0x2000] ;  /* 0x0020000478407981 */ /* 0x000f64000c1e1d00 */
[----:B------:R-:W-:Y:S02]  /*35f0*/  FFMA.FTZ R72, R3, R72, R80 ;  /* 0x0000004803487223 */ /* 0x000fe40000010050 */
[----:B------:R-:W-:Y:S02]  /*3600*/  FFMA.FTZ R73, R84, R73, R95 ;  /* 0x0000004954497223 */ /* 0x000fe4000001005f */
        /* <DEDUP_REMOVED lines=8> */
[--C-:B------:R-:W-:Y:S01]  /*3690*/  PRMT R111, RZ, 0x5410, R112.reuse ;  /* 0x00005410ff6f7816 */ /* 0x100fe20000000070 */
[C---:B------:R-:W-:Y:S01]  /*36a0*/  FFMA.FTZ R8, R3.reuse, R8, R9 ;  /* 0x0000000803087223 */ /* 0x040fe20000010009 */
[----:B------:R-:W-:Y:S01]  /*36b0*/  PRMT R112, RZ, 0x7610, R112 ;  /* 0x00007610ff707816 */ /* 0x000fe20000000070 */
[----:B------:R-:W-:Y:S01]  /*36c0*/  FFMA.FTZ R7, R3, R80, R7 ;  /* 0x0000005003077223 */ /* 0x000fe20000010007 */
        /* <DEDUP_REMOVED lines=35> */
[----:B------:R-:W-:Y:S01]  /*3900*/  PRMT R60, RZ, 0x5410, R62 ;  /* 0x00005410ff3c7816 */ /* 0x000fe2000000003e */
[----:B------:R-:W-:Y:S01]  /*3910*/  FFMA.FTZ R61, R100, R61, R85 ;  /* 0x0000003d643d7223 */ /* 0x000fe20000010055 */
[--C-:B------:R-:W-:Y:S01]  /*3920*/  PRMT R88, RZ, 0x5410, R28.reuse ;  /* 0x00005410ff587816 */ /* 0x100fe2000000001c */
[----:B------:R-:W5:Y:S02]  /*3930*/  LDG.E.128 R84, [R118.64+0xc800] ;  /* 0x00c8000476547981 */ /* 0x000f64000c1e1d00 */
[----:B------:R-:W-:Y:S01]  /*3940*/  FFMA.FTZ R60, R7, R60, R61 ;  /* 0x0000003c073c7223 */ /* 0x000fe2000001003d */
[----:B------:R-:W-:Y:S01]  /*3950*/  PRMT R61, RZ, 0x7610, R28 ;  /* 0x00007610ff3d7816 */ /* 0x000fe2000000001c */
[----:B------:R-:W-:Y:S01]  /*3960*/  FFMA.FTZ R88, R111, R88, R93 ;  /* 0x000000586f587223 */ /* 0x000fe2000001005d */
[----:B------:R-:W-:-:S03]  /*3970*/  PRMT R62, RZ, 0x7610, R62 ;  /* 0x00007610ff3e7816 */ /* 0x000fc6000000003e */
[----:B------:R-:W-:Y:S01]  /*3980*/  FFMA.FTZ R88, R112, R61, R88 ;  /* 0x0000003d70587223 */ /* 0x000fe20000010058 */
[----:B------:R-:W-:Y:S01]  /*3990*/  PRMT R61, RZ, 0x5410, R63 ;  /* 0x00005410ff3d7816 */ /* 0x000fe2000000003f */
[----:B------:R-:W-:Y:S01]  /*39a0*/  FFMA.FTZ R60, R3, R62, R60 ;  /* 0x0000003e033c7223 */ /* 0x000fe2000001003c */
[----:B--2---:R-:W-:-:S03]  /*39b0*/  PRMT R28, RZ, 0x5410, R16 ;  /* 0x00005410ff1c7816 */ /* 0x004fc60000000010 */
[----:B------:R-:W-:Y:S01]  /*39c0*/  FFMA.FTZ R60, R6, R61, R60 ;  /* 0x0000003d063c7223 */ /* 0x000fe2000001003c */
[--C-:B------:R-:W-:Y:S02]  /*39d0*/  PRMT R61, RZ, 0x5410, R29.reuse ;  /* 0x00005410ff3d7816 */ /* 0x100fe4000000001d */
[----:B------:R-:W-:Y:S01]  /*39e0*/  PRMT R29, RZ, 0x7610, R29 ;  /* 0x00007610ff1d7816 */ /* 0x000fe2000000001d */
[----:B------:R-:W-:Y:S02]  /*39f0*/  FFMA.FTZ R92, R111, R28, R92 ;  /* 0x0000001c6f5c7223 */ /* 0x000fe4000001005c */
[----:B------:R-:W-:Y:S01]  /*3a00*/  FFMA.FTZ R61, R110, R61, R88 ;  /* 0x0000003d6e3d7223 */ /* 0x000fe20000010058 */
[----:B------:R-:W-:Y:S01]  /*3a10*/  PRMT R28, RZ, 0x5410, R30 ;  /* 0x00005410ff1c7816 */ /* 0x000fe2000000001e */
[----:B------:R-:W2:Y:S02]  /*3a20*/  LDG.E.128 R88, [R118.64+0x10000] ;  /* 0x0100000476587981 */ /* 0x000ea4000c1e1d00 */
[----:B------:R-:W-:-:S04]  /*3a30*/  FFMA.FTZ R29, R100, R29, R61 ;  /* 0x0000001d641d7223 */ /* 0x000fc8000001003d */
[----:B------:R-:W-:Y:S01]  /*3a40*/  FFMA.FTZ R28, R7, R28, R29 ;  /* 0x0000001c071c7223 */ /* 0x000fe2000001001d */
[----:B------:R-:W-:Y:S02]  /*3a50*/  PRMT R29, RZ, 0x7610, R16 ;  /* 0x00007610ff1d7816 */ /* 0x000fe40000000010 */
[----:B------:R-:W-:-:S03]  /*3a60*/  PRMT R30, RZ, 0x7610, R30 ;  /* 0x00007610ff1e7816 */ /* 0x000fc6000000001e */
[----:B------:R-:W-:Y:S01]  /*3a70*/  FFMA.FTZ R92, R112, R29, R92 ;  /* 0x0000001d705c7223 */ /* 0x000fe2000001005c */
[----:B------:R-:W-:Y:S01]  /*3a80*/  PRMT R29, RZ, 0x5410, R17 ;  /* 0x00005410ff1d7816 */ /* 0x000fe20000000011 */
[----:B------:R-:W-:-:S04]  /*3a90*/  FFMA.FTZ R28, R3, R30, R28 ;  /* 0x0000001e031c7223 */ /* 0x000fc8000001001c */
[----:B------:R-:W-:Y:S01]  /*3aa0*/  FFMA.FTZ R92, R110, R29, R92 ;  /* 0x0000001d6e5c7223 */ /* 0x000fe2000001005c */
[----:B------:R-:W-:Y:S02]  /*3ab0*/  PRMT R29, RZ, 0x5410, R31 ;  /* 0x00005410ff1d7816 */ /* 0x000fe4000000001f */
[----:B------:R-:W-:Y:S02]  /*3ac0*/  PRMT R17, RZ, 0x7610, R17 ;  /* 0x00007610ff117816 */ /* 0x000fe40000000011 */
[----:B------:R-:W-:Y:S01]  /*3ad0*/  PRMT R31, RZ, 0x7610, R31 ;  /* 0x00007610ff1f7816 */ /* 0x000fe2000000001f */
[----:B------:R-:W-:Y:S01]  /*3ae0*/  FFMA.FTZ R28, R6, R29, R28 ;  /* 0x0000001d061c7223 */ /* 0x000fe2000001001c */
[----:B------:R-:W-:Y:S01]  /*3af0*/  PRMT R16, RZ, 0x5410, R18 ;  /* 0x00005410ff107816 */ /* 0x000fe20000000012 */
[----:B------:R-:W-:Y:S02]  /*3b00*/  FFMA.FTZ R17, R100, R17, R92 ;  /* 0x0000001164117223 */ /* 0x000fe4000001005c */
[----:B------:R-:W-:Y:S01]  /*3b10*/  FFMA.FTZ R108, R2, R31, R28 ;  /* 0x0000001f026c7223 */ /* 0x000fe2000001001c */
[--C-:B---3--:R-:W-:Y:S01]  /*3b20*/  PRMT R28, RZ, 0x5410, R36.reuse ;  /* 0x00005410ff1c7816 */ /* 0x108fe20000000024 */
[----:B------:R-:W-:Y:S01]  /*3b30*/  FFMA.FTZ R16, R7, R16, R17 ;  /* 0x0000001007107223 */ /* 0x000fe20000010011 */
[----:B------:R-:W-:Y:S01]  /*3b40*/  PRMT R17, RZ, 0x7610, R36 ;  /* 0x00007610ff117816 */ /* 0x000fe20000000024 */
[----:B------:R-:W3:Y:S01]  /*3b50*/  LDG.E.128 R92, [R118.64+0x13800] ;  /* 0x01380004765c7981 */ /* 0x000ee2000c1e1d00 */
        /* <DEDUP_REMOVED lines=8> */
[--C-:B------:R-:W-:Y:S02]  /*3be0*/  PRMT R28, RZ, 0x5410, R32.reuse ;  /* 0x00005410ff1c7816 */ /* 0x100fe40000000020 */
[----:B------:R-:W-:Y:S02]  /*3bf0*/  PRMT R37, RZ, 0x7610, R37 ;  /* 0x00007610ff257816 */ /* 0x000fe40000000025 */
[----:B------:R-:W-:Y:S01]  /*3c00*/  PRMT R29, RZ, 0x7610, R32 ;  /* 0x00007610ff1d7816 */ /* 0x000fe20000000020 */
[----:B------:R-:W-:Y:S01]  /*3c10*/  FFMA.FTZ R99, R111, R28, R99 ;  /* 0x0000001c6f637223 */ /* 0x000fe20000010063 */
[--C-:B------:R-:W-:Y:S01]  /*3c20*/  PRMT R28, RZ, 0x5410, R38.reuse ;  /* 0x00005410ff1c7816 */ /* 0x100fe20000000026 */
[----:B------:R-:W-:Y:S02]  /*3c30*/  FFMA.FTZ R37, R100, R37, R17 ;  /* 0x0000002564257223 */ /* 0x000fe40000010011 */
[----:B------:R-:W-:Y:S01]  /*3c40*/  FFMA.FTZ R99, R112, R29, R99 ;  /* 0x0000001d70637223 */ /* 0x000fe20000010063 */
[----:B------:R-:W-:Y:S01]  /*3c50*/  PRMT R29, RZ, 0x5410, R33 ;  /* 0x00005410ff1d7816 */ /* 0x000fe20000000021 */
[----:B------:R-:W-:Y:S01]  /*3c60*/  FFMA.FTZ R28, R7, R28, R37 ;  /* 0x0000001c071c7223 */ /* 0x000fe20000010025 */
[----:B------:R-:W-:-:S02]  /*3c70*/  PRMT R38, RZ, 0x7610, R38 ;  /* 0x00007610ff267816 */ /* 0x000fc40000000026 */
        /* <DEDUP_REMOVED lines=8> */
[----:B------:R-:W2:Y:S02]  /*3d00*/  LDG.E.128 R28, [R118.64+0x1a800] ;  /* 0x01a80004761c7981 */ /* 0x000ea4000c1e1d00 */
[----:B------:R-:W-:Y:S01]  /*3d10*/  FFMA.FTZ R99, R2, R99, R32 ;  /* 0x0000006302637223 */ /* 0x000fe20000010020 */
[----:B------:R-:W-:Y:S01]  /*3d20*/  PRMT R32, RZ, 0x5410, R34 ;  /* 0x00005410ff207816 */ /* 0x000fe20000000022 */
[----:B------:R-:W2:Y:S04]  /*3d30*/  LDG.E.128 R36, [R118.64+0x21800] ;  /* 0x0218000476247981 */ /* 0x000ea8000c1e1d00 */
[----:B------:R-:W-:Y:S01]  /*3d40*/  FFMA.FTZ R32, R7, R32, R33 ;  /* 0x0000002007207223 */ /* 0x000fe20000010021 */
[----:B------:R-:W-:-:S02]  /*3d50*/  PRMT R33, RZ, 0x5410, R24 ;  /* 0x00005410ff217816 */ /* 0x000fc40000000018 */
[----:B------:R-:W-:-:S03]  /*3d60*/  PRMT R34, RZ, 0x7610, R34 ;  /* 0x00007610ff227816 */ /* 0x000fc60000000022 */
[----:B------:R-:W-:Y:S01]  /*3d70*/  FFMA.FTZ R98, R111, R33, R98 ;  /* 0x000000216f627223 */ /* 0x000fe20000010062 */
[----:B------:R-:W-:Y:S01]  /*3d80*/  PRMT R33, RZ, 0x7610, R24 ;  /* 0x00007610ff217816 */ /* 0x000fe20000000018 */
[----:B------:R-:W-:-:S04]  /*3d90*/  FFMA.FTZ R32, R3, R34, R32 ;  /* 0x0000002203207223 */ /* 0x000fc80000010020 */
[----:B------:R-:W-:Y:S01]  /*3da0*/  FFMA.FTZ R98, R112, R33, R98 ;  /* 0x0000002170627223 */ /* 0x000fe20000010062 */
[----:B------:R-:W-:Y:S02]  /*3db0*/  PRMT R33, RZ, 0x5410, R35 ;  /* 0x00005410ff217816 */ /* 0x000fe40000000023 */
[----:B----4-:R-:W-:-:S03]  /*3dc0*/  PRMT R24, RZ, 0x5410, R12 ;  /* 0x00005410ff187816 */ /* 0x010fc6000000000c */
[----:B------:R-:W-:Y:S01]  /*3dd0*/  FFMA.FTZ R32, R6, R33, R32 ;  /* 0x0000002106207223 */ /* 0x000fe20000010020 */
[--C-:B------:R-:W-:Y:S02]  /*3de0*/  PRMT R33, RZ, 0x5410, R25.reuse ;  /* 0x00005410ff217816 */ /* 0x100fe40000000019 */
[----:B------:R-:W-:Y:S01]  /*3df0*/  PRMT R25, RZ, 0x7610, R25 ;  /* 0x00007610ff197816 */ /* 0x000fe20000000019 */
[----:B------:R-:W-:Y:S02]  /*3e00*/  FFMA.FTZ R97, R111, R24, R97 ;  /* 0x000000186f617223 */ /* 0x000fe40000010061 */
[----:B------:R-:W-:Y:S01]  /*3e10*/  FFMA.FTZ R33, R110, R33, R98 ;  /* 0x000000216e217223 */ /* 0x000fe20000010062 */
[----:B------:R-:W-:-:S03]  /*3e20*/  PRMT R24, RZ, 0x5410, R26 ;  /* 0x00005410ff187816 */ /* 0x000fc6000000001a */
[----:B------:R-:W-:-:S04]  /*3e30*/  FFMA.FTZ R25, R100, R25, R33 ;  /* 0x0000001964197223 */ /* 0x000fc80000010021 */
[----:B------:R-:W-:Y:S01]  /*3e40*/  FFMA.FTZ R24, R7, R24, R25 ;  /* 0x0000001807187223 */ /* 0x000fe20000010019 */
[----:B------:R-:W-:-:S05]  /*3e50*/  PRMT R25, RZ, 0x7610, R12 ;  /* 0x00007610ff197816 */ /* 0x000fca000000000c */
[----:B------:R-:W-:Y:S01]  /*3e60*/  FFMA.FTZ R97, R112, R25, R97 ;  /* 0x0000001970617223 */ /* 0x000fe20000010061 */
[--C-:B------:R-:W-:Y:S02]  /*3e70*/  PRMT R25, RZ, 0x5410, R13.reuse ;  /* 0x00005410ff197816 */ /* 0x100fe4000000000d */
[----:B------:R-:W-:-:S03]  /*3e80*/  PRMT R13, RZ, 0x7610, R13 ;  /* 0x00007610ff0d7816 */ /* 0x000fc6000000000d */
[----:B------:R-:W-:Y:S01]  /*3e90*/  FFMA.FTZ R97, R110, R25, R97 ;  /* 0x000000196e617223 */ /* 0x000fe20000010061 */
[----:B------:R-:W-:-:S03]  /*3ea0*/  PRMT R12, RZ, 0x5410, R14 ;  /* 0x00005410ff0c7816 */ /* 0x000fc6000000000e */
[----:B------:R-:W-:-:S04]  /*3eb0*/  FFMA.FTZ R13, R100, R13, R97 ;  /* 0x0000000d640d7223 */ /* 0x000fc80000010061 */
[----:B------:R-:W-:Y:S01]  /*3ec0*/  FFMA.FTZ R12, R7, R12, R13 ;  /* 0x0000000c070c7223 */ /* 0x000fe2000001000d */
[----:B-----5:R-:W-:Y:S02]  /*3ed0*/  PRMT R13, RZ, 0x5410, R44 ;  /* 0x00005410ff0d7816 */ /* 0x020fe4000000002c */
[----:B------:R-:W-:-:S03]  /*3ee0*/  PRMT R14, RZ, 0x7610, R14 ;  /* 0x00007610ff0e7816 */ /* 0x000fc6000000000e */
[----:B------:R-:W-:Y:S01]  /*3ef0*/  FFMA.FTZ R96, R111, R13, R96 ;  /* 0x0000000d6f607223 */ /* 0x000fe20000010060 */
        /* <DEDUP_REMOVED lines=14> */
[----:B------:R-:W-:-:S03]  /*3fe0*/  PRMT R25, RZ, 0x7610, R20 ;  /* 0x00007610ff197816 */ /* 0x000fc60000000014 */
[----:B------:R-:W-:-:S04]  /*3ff0*/  FFMA.FTZ R106, R111, R12, R106 ;  /* 0x0000000c6f6a7223 */ /* 0x000fc8000001006a */
[----:B------:R-:W-:Y:S01]  /*4000*/  FFMA.FTZ R106, R112, R25, R106 ;  /* 0x00000019706a7223 */ /* 0x000fe2000001006a */
[--C-:B------:R-:W-:Y:S02]  /*4010*/  PRMT R25, RZ, 0x5410, R21.reuse ;  /* 0x00005410ff197816 */ /* 0x100fe40000000015 */
[----:B------:R-:W-:Y:S01]  /*4020*/  PRMT R21, RZ, 0x7610, R21 ;  /* 0x00007610ff157816 */ /* 0x000fe20000000015 */
[----:B------:R-:W-:Y:S02]  /*4030*/  FFMA.FTZ R107, R2, R107, R16 ;  /* 0x0000006b026b7223 */ /* 0x000fe40000010010 */
[----:B------:R-:W-:Y:S01]  /*4040*/  FFMA.FTZ R20, R110, R25, R106 ;  /* 0x000000196e147223 */ /* 0x000fe2000001006a */
[----:B------:R-:W4:Y:S03]  /*4050*/  LDG.E.128 R16, [R118.64+0x17000] ;  /* 0x0170000476107981 */ /* 0x000f26000c1e1d00 */
[----:B------:R-:W-:Y:S01]  /*4060*/  FFMA.FTZ R21, R100, R21, R20 ;  /* 0x0000001564157223 */ /* 0x000fe20000010014 */
[----:B------:R-:W-:-:S02]  /*4070*/  PRMT R20, RZ, 0x5410, R22 ;  /* 0x00005410ff147816 */ /* 0x000fc40000000016 */
        /* <DEDUP_REMOVED lines=14> */
[----:B------:R-:W-:-:S02]  /*4160*/  FFMA.FTZ R45, R100, R45, R13 ;  /* 0x0000002d642d7223 */ /* 0x000fc4000001000d */
[----:B------:R-:W-:Y:S01]  /*4170*/  FFMA.FTZ R105, R2, R105, R20 ;  /* 0x0000006902697223 */ /* 0x000fe20000010014 */
[--C-:B------:R-:W-:Y:S01]  /*4180*/  PRMT R20, RZ, 0x5410, R52.reuse ;  /* 0x00005410ff147816 */ /* 0x100fe20000000034 */
[----:B------:R-:W-:Y:S01]  /*4190*/  FFMA.FTZ R24, R7, R24, R45 ;  /* 0x0000001807187223 */ /* 0x000fe2000001002d */
[----:B------:R-:W-:Y:S01]  /*41a0*/  PRMT R45, RZ, 0x7610, R52 ;  /* 0x00007610ff2d7816 */ /* 0x000fe20000000034 */
[----:B------:R-:W5:Y:S02]  /*41b0*/  LDG.E.128 R12, [R118.64+0x25000] ;  /* 0x02500004760c7981 */ /* 0x000f64000c1e1d00 */
[----:B------:R-:W-:-:S04]  /*41c0*/  FFMA.FTZ R104, R111, R20, R104 ;  /* 0x000000146f687223 */ /* 0x000fc80000010068 */
[----:B------:R-:W-:Y:S01]  /*41d0*/  FFMA.FTZ R104, R112, R45, R104 ;  /* 0x0000002d70687223 */ /* 0x000fe20000010068 */
[--C-:B------:R-:W-:Y:S02]  /*41e0*/  PRMT R45, RZ, 0x5410, R53.reuse ;  /* 0x00005410ff2d7816 */ /* 0x100fe40000000035 */
[----:B------:R-:W-:Y:S02]  /*41f0*/  PRMT R53, RZ, 0x7610, R53 ;  /* 0x00007610ff357816 */ /* 0x000fe40000000035 */
[----:B------:R-:W-:Y:S01]  /*4200*/  PRMT R35, RZ, 0x7610, R35 ;  /* 0x00007610ff237816 */ /* 0x000fe20000000023 */
[----:B------:R-:W-:Y:S01]  /*4210*/  FFMA.FTZ R52, R110, R45, R104 ;  /* 0x0000002d6e347223 */ /* 0x000fe20000010068 */
[----:B------:R-:W-:-:S03]  /*4220*/  PRMT R56, RZ, 0x5410, R48 ;  /* 0x00005410ff387816 */ /* 0x000fc60000000030 */
[----:B------:R-:W-:Y:S01]  /*4230*/  FFMA.FTZ R53, R100, R53, R52 ;  /* 0x0000003564357223 */ /* 0x000fe20000010034 */
[----:B------:R-:W-:Y:S01]  /*4240*/  PRMT R52, RZ, 0x5410, R54 ;  /* 0x00005410ff347816 */ /* 0x000fe20000000036 */
[----:B------:R-:W-:Y:S02]  /*4250*/  FFMA.FTZ R98, R2, R35, R32 ;  /* 0x0000002302627223 */ /* 0x000fe40000010020 */
        /* <DEDUP_REMOVED lines=38> */
[----:B------:R-:W-:Y:S01]  /*44c0*/  FFMA.FTZ R48, R112, R41, R48 ;  /* 0x0000002970307223 */ /* 0x000fe20000010030 */
[----:B------:R-:W-:Y:S01]  /*44d0*/  PRMT R41, RZ, 0x5410, R43 ;  /* 0x00005410ff297816 */ /* 0x000fe2000000002b */
[----:B------:R-:W-:Y:S02]  /*44e0*/  FFMA.FTZ R40, R3, R42, R40 ;  /* 0x0000002a03287223 */ /* 0x000fe40000010028 */
[C---:B------:R-:W-:Y:S02]  /*44f0*/  FFMA.FTZ R106, R6.reuse, R25, R24 ;  /* 0x00000019066a7223 */ /* 0x040fe40000010018 */
[----:B------:R-:W5:Y:S01]  /*4500*/  LDG.E.128 R24, [R118.64+0x28800] ;  /* 0x0288000476187981 */ /* 0x000f62000c1e1d00 */
[----:B------:R-:W-:Y:S01]  /*4510*/  FFMA.FTZ R40, R6, R41, R40 ;  /* 0x0000002906287223 */ /* 0x000fe20000010028 */
[----:B------:R-:W-:-:S02]  /*4520*/  PRMT R41, RZ, 0x5410, R9 ;  /* 0x00005410ff297816 */ /* 0x000fc40000000009 */
[----:B------:R-:W-:Y:S02]  /*4530*/  PRMT R8, RZ, 0x5410, R68 ;  /* 0x00005410ff087816 */ /* 0x000fe40000000044 */
[----:B------:R-:W-:Y:S01]  /*4540*/  PRMT R9, RZ, 0x7610, R9 ;  /* 0x00007610ff097816 */ /* 0x000fe20000000009 */
[----:B------:R-:W-:Y:S02]  /*4550*/  FFMA.FTZ R41, R110, R41, R48 ;  /* 0x000000296e297223 */ /* 0x000fe40000010030 */
        /* <DEDUP_REMOVED lines=10> */
[----:B------:R-:W-:-:S04]  /*4600*/  FFMA.FTZ R8, R3, R10, R8 ;  /* 0x0000000a03087223 */ /* 0x000fc80000010008 */
[C---:B------:R-:W-:Y:S01]  /*4610*/  FFMA.FTZ R116, R110.reuse, R9, R116 ;  /* 0x000000096e747223 */ /* 0x040fe20000010074 */
[--C-:B------:R-:W-:Y:S02]  /*4620*/  PRMT R9, RZ, 0x5410, R11.reuse ;  /* 0x00005410ff097816 */ /* 0x100fe4000000000b */
[----:B------:R-:W-:Y:S01]  /*4630*/  PRMT R11, RZ, 0x7610, R11 ;  /* 0x00007610ff0b7816 */ /* 0x000fe2000000000b */
[----:B------:R-:W-:Y:S01]  /*4640*/  FFMA.FTZ R21, R110, R21, R44 ;  /* 0x000000156e157223 */ /* 0x000fe2000001002c */
[----:B------:R-:W-:Y:S01]  /*4650*/  PRMT R57, RZ, 0x7610, R57 ;  /* 0x00007610ff397816 */ /* 0x000fe20000000039 */
[----:B------:R-:W-:Y:S01]  /*4660*/  FFMA.FTZ R8, R6, R9, R8 ;  /* 0x0000000906087223 */ /* 0x000fe20000010008 */
[----:B------:R-:W-:Y:S02]  /*4670*/  PRMT R69, RZ, 0x7610, R69 ;  /* 0x00007610ff457816 */ /* 0x000fe40000000045 */
[----:B------:R-:W-:Y:S01]  /*4680*/  PRMT R44, RZ, 0x5410, R58 ;  /* 0x00005410ff2c7816 */ /* 0x000fe2000000003a */
[----:B------:R-:W-:Y:S01]  /*4690*/  FFMA.FTZ R11, R2, R11, R8 ;  /* 0x0000000b020b7223 */ /* 0x000fe20000010008 */
[----:B------:R-:W-:Y:S01]  /*46a0*/  PRMT R8, RZ, 0x5410, R70 ;  /* 0x00005410ff087816 */ /* 0x000fe20000000046 */
[----:B------:R-:W-:-:S02]  /*46b0*/  FFMA.FTZ R57, R100, R57, R21 ;  /* 0x0000003964397223 */ /* 0x000fc40000010015 */
[----:B------:R-:W-:Y:S01]  /*46c0*/  FFMA.FTZ R69, R100, R69, R116 ;  /* 0x0000004564457223 */ /* 0x000fe20000010074 */
[----:B------:R-:W-:Y:S01]  /*46d0*/  PRMT R58, RZ, 0x7610, R58 ;  /* 0x00007610ff3a7816 */ /* 0x000fe2000000003a */
[C---:B------:R-:W-:Y:S01]  /*46e0*/  FFMA.FTZ R44, R7.reuse, R44, R57 ;  /* 0x0000002c072c7223 */ /* 0x040fe20000010039 */
[----:B------:R-:W-:Y:S01]  /*46f0*/  PRMT R70, RZ, 0x7610, R70 ;  /* 0x00007610ff467816 */ /* 0x000fe20000000046 */
[----:B------:R-:W-:Y:S01]  /*4700*/  FFMA.FTZ R8, R7, R8, R69 ;  /* 0x0000000807087223 */ /* 0x000fe20000010045 */
[----:B------:R-:W5:Y:S01]  /*4710*/  LDG.E.128 R20, [R118.64+0x2c000] ;  /* 0x02c0000476147981 */ /* 0x000f62000c1e1d00 */
[C---:B------:R-:W-:Y:S01]  /*4720*/  FFMA.FTZ R44, R3.reuse, R58, R44 ;  /* 0x0000003a032c7223 */ /* 0x040fe2000001002c */
[----:B------:R-:W-:Y:S01]  /*4730*/  PRMT R10, RZ, 0x5410, R76 ;  /* 0x00005410ff0a7816 */ /* 0x000fe2000000004c */
[----:B------:R-:W-:Y:S01]  /*4740*/  FFMA.FTZ R8, R3, R70, R8 ;  /* 0x0000004603087223 */ /* 0x000fe20000010008 */
[----:B------:R-:W-:Y:S02]  /*4750*/  PRMT R3, RZ, 0x5410, R64 ;  /* 0x00005410ff037816 */ /* 0x000fe40000000040 */
[----:B------:R-:W-:-:S02]  /*4760*/  PRMT R47, RZ, 0x7610, R47 ;  /* 0x00007610ff2f7816 */ /* 0x000fc4000000002f */
[----:B------:R-:W-:Y:S01]  /*4770*/  PRMT R45, RZ, 0x5410, R59 ;  /* 0x00005410ff2d7816 */ /* 0x000fe2000000003b */
[----:B------:R-:W-:Y:S01]  /*4780*/  FFMA.FTZ R5, R3, R10, R5 ;  /* 0x0000000a03057223 */ /* 0x000fe20000010005 */
[----:B------:R-:W-:Y:S02]  /*4790*/  PRMT R7, RZ, 0x5410, R71 ;  /* 0x00005410ff077816 */ /* 0x000fe40000000047 */
[----:B------:R-:W-:Y:S02]  /*47a0*/  PRMT R76, RZ, 0x7610, R76 ;  /* 0x00007610ff4c7816 */ /* 0x000fe4000000004c */
[----:B------:R-:W-:Y:S01]  /*47b0*/  PRMT R9, RZ, 0x7610, R64 ;  /* 0x00007610ff097816 */ /* 0x000fe20000000040 */
[----:B------:R-:W-:Y:S01]  /*47c0*/  FFMA.FTZ R106, R2, R47, R106 ;  /* 0x0000002f026a7223 */ /* 0x000fe2000001006a */
[----:B------:R-:W-:Y:S01]  /*47d0*/  PRMT R109, RZ, 0x7610, R63 ;  /* 0x00007610ff6d7816 */ /* 0x000fe2000000003f */
[C---:B------:R-:W-:Y:S01]  /*47e0*/  FFMA.FTZ R104, R6.reuse, R45, R44 ;  /* 0x0000002d06687223 */ /* 0x040fe2000001002c */
[----:B------:R-:W-:Y:S01]  /*47f0*/  PRMT R59, RZ, 0x7610, R59 ;  /* 0x00007610ff3b7816 */ /* 0x000fe2000000003b */
[----:B------:R-:W-:Y:S01]  /*4800*/  FFMA.FTZ R7, R6, R7, R8 ;  /* 0x0000000706077223 */ /* 0x000fe20000010008 */
[----:B------:R-:W5:Y:S01]  /*4810*/  LDG.E.128 R44, [R118.64+0x2f800] ;  /* 0x02f80004762c7981 */ /* 0x000f62000c1e1d00 */
[----:B------:R-:W-:Y:S01]  /*4820*/  FFMA.FTZ R76, R9, R76, R5 ;  /* 0x0000004c094c7223 */ /* 0x000fe20000010005 */
[----:B------:R-:W-:-:S02]  /*4830*/  PRMT R103, RZ, 0x7610, R55 ;  /* 0x00007610ff677816 */ /* 0x000fc40000000037 */
[----:B------:R-:W-:Y:S02]  /*4840*/  PRMT R101, RZ, 0x7610, R43 ;  /* 0x00007610ff657816 */ /* 0x000fe4000000002b */
[----:B------:R-:W-:Y:S02]  /*4850*/  PRMT R71, RZ, 0x7610, R71 ;  /* 0x00007610ff477816 */ /* 0x000fe40000000047 */
[----:B------:R-:W-:Y:S02]  /*4860*/  PRMT R5, RZ, 0x5410, R77 ;  /* 0x00005410ff057816 */ /* 0x000fe4000000004d */
[----:B------:R-:W-:Y:S01]  /*4870*/  PRMT R8, RZ, 0x5410, R65 ;  /* 0x00005410ff087816 */ /* 0x000fe20000000041 */
[C---:B------:R-:W-:Y:S02]  /*4880*/  FFMA.FTZ R109, R2.reuse, R109, R60 ;  /* 0x0000006d026d7223 */ /* 0x040fe4000001003c */
[C---:B------:R-:W-:Y:S01]  /*4890*/  FFMA.FTZ R104, R2.reuse, R59, R104 ;  /* 0x0000003b02687223 */ /* 0x040fe20000010068 */
[----:B------:R-:W-:Y:S01]  /*48a0*/  PRMT R64, RZ, 0x7610, R77 ;  /* 0x00007610ff407816 */ /* 0x000fe2000000004d */
[C---:B------:R-:W-:Y:S01]  /*48b0*/  FFMA.FTZ R103, R2.reuse, R103, R52 ;  /* 0x0000006702677223 */ /* 0x040fe20000010034 */
[----:B------:R-:W-:Y:S01]  /*48c0*/  PRMT R69, RZ, 0x5410, R73 ;  /* 0x00005410ff457816 */ /* 0x000fe20000000049 */
[C---:B------:R-:W-:Y:S01]  /*48d0*/  FFMA.FTZ R101, R2.reuse, R101, R40 ;  /* 0x0000006502657223 */ /* 0x040fe20000010028 */
[----:B------:R-:W5:Y:S01]  /*48e0*/  LDG.E.128 R60, [R118.64+0x33000] ;  /* 0x03300004763c7981 */ /* 0x000f62000c1e1d00 */
[----:B------:R-:W-:Y:S01]  /*48f0*/  FFMA.FTZ R10, R2, R71, R7 ;  /* 0x00000047020a7223 */ /* 0x000fe20000010007 */
[----:B------:R-:W-:Y:S01]  /*4900*/  PRMT R2, RZ, 0x5410, R66 ;  /* 0x00005410ff027816 */ /* 0x000fe20000000042 */
[----:B------:R-:W-:Y:S01]  /*4910*/  FFMA.FTZ R76, R8, R5, R76 ;  /* 0x00000005084c7223 */ /* 0x000fe2000001004c */
[----:B------:R-:W-:Y:S01]  /*4920*/  PRMT R5, RZ, 0x7610, R66 ;  /* 0x00007610ff057816 */ /* 0x000fe20000000042 */
[----:B------:R-:W5:Y:S01]  /*4930*/  LDG.E.128 R56, [R118.64+0x36800] ;  /* 0x0368000476387981 */ /* 0x000f62000c1e1d00 */
[----:B------:R-:W-:-:S02]  /*4940*/  PRMT R66, RZ, 0x5410, R72 ;  /* 0x00005410ff427816 */ /* 0x000fc40000000048 */
[----:B------:R-:W-:Y:S01]  /*4950*/  PRMT R72, RZ, 0x7610, R72 ;  /* 0x00007610ff487816 */ /* 0x000fe20000000048 */
[----:B------:R-:W5:Y:S02]  /*4960*/  LDG.E.128 R52, [R120.64+0x2800] ;  /* 0x0028000478347981 */ /* 0x000f64000c1e1d00 */
[----:B------:R-:W-:Y:S01]  /*4970*/  FFMA.FTZ R109, R3, R66, R109 ;  /* 0x00000042036d7223 */ /* 0x000fe2000001006d */
[----:B------:R-:W-:Y:S01]  /*4980*/  PRMT R7, RZ, 0x7610, R65 ;  /* 0x00007610ff077816 */ /* 0x000fe20000000041 */
[----:B------:R-:W5:Y:S02]  /*4990*/  LDG.E.128 R40, [R118.64+0x6000] ;  /* 0x0060000476287981 */ /* 0x000f64000c1e1d00 */
[----:B------:R-:W-:Y:S02]  /*49a0*/  FFMA.FTZ R72, R9, R72, R109 ;  /* 0x0000004809487223 */ /* 0x000fe4000001006d */
[----:B------:R-:W-:Y:S02]  /*49b0*/  FFMA.FTZ R64, R7, R64, R76 ;  /* 0x0000004007407223 */ /* 0x000fe4000001004c */
[----:B------:R-:W-:Y:S01]  /*49c0*/  FFMA.FTZ R76, R8, R69, R72 ;  /* 0x00000045084c7223 */ /* 0x000fe20000010048 */
[----:B------:R-:W-:-:S02]  /*49d0*/  PRMT R72, RZ, 0x7610, R73 ;  /* 0x00007610ff487816 */ /* 0x000fc40000000049 */
[----:B------:R-:W-:-:S03]  /*49e0*/  PRMT R73, RZ, 0x5410, R74 ;  /* 0x00005410ff497816 */ /* 0x000fc6000000004a */
        /* <DEDUP_REMOVED lines=13> */
[--C-:B------:R-:W-:Y:S02]  /*4ac0*/  PRMT R73, RZ, 0x5410, R81.reuse ;  /* 0x00005410ff497816 */ /* 0x100fe40000000051 */
        /* <DEDUP_REMOVED lines=25> */
[----:B------:R-:W-:Y:S01]  /*4c60*/  FFMA.FTZ R81, R6, R81, R82 ;  /* 0x0000005106517223 */ /* 0x000fe20000010052 */
[----:B--2---:R-:W-:Y:S01]  /*4c70*/  PRMT R111, RZ, 0x7610, R91 ;  /* 0x00007610ff6f7816 */ /* 0x004fe2000000005b */
[----:B------:R-:W-:Y:S01]  /*4c80*/  FFMA.FTZ R84, R8, R77, R84 ;  /* 0x0000004d08547223 */ /* 0x000fe20000010054 */
[----:B------:R-:W2:Y:S01]  /*4c90*/  LDG.E.128 R68, [R118.64+0xd000] ;  /* 0x00d0000476447981 */ /* 0x000ea2000c1e1d00 */
[----:B------:R-:W-:Y:S01]  /*4ca0*/  FFMA.FTZ R107, R100, R107, R81 ;  /* 0x0000006b646b7223 */ /* 0x000fe20000010051 */
[----:B------:R-:W-:Y:S01]  /*4cb0*/  PRMT R81, RZ, 0x5410, R86 ;  /* 0x00005410ff517816 */ /* 0x000fe20000000056 */
[----:B------:R-:W-:Y:S01]  /*4cc0*/  FFMA.FTZ R80, R7, R80, R84 ;  /* 0x0000005007507223 */ /* 0x000fe20000010054 */
[----:B------:R-:W-:Y:S01]  /*4cd0*/  PRMT R86, RZ, 0x7610, R86 ;  /* 0x00007610ff567816 */ /* 0x000fe20000000056 */
[----:B------:R-:W2:Y:S01]  /*4ce0*/  LDG.E.128 R72, [R118.64+0x10800] ;  /* 0x0108000476487981 */ /* 0x000ea2000c1e1d00 */
[----:B------:R-:W-:Y:S01]  /*4cf0*/  PRMT R82, RZ, 0x5410, R88 ;  /* 0x00005410ff527816 */ /* 0x000fe20000000058 */
[----:B------:R-:W-:Y:S01]  /*4d00*/  FFMA.FTZ R80, R2, R81, R80 ;  /* 0x0000005102507223 */ /* 0x000fe20000010050 */
[--C-:B------:R-:W-:Y:S01]  /*4d10*/  PRMT R81, RZ, 0x5410, R87.reuse ;  /* 0x00005410ff517816 */ /* 0x100fe20000000057 */
[----:B------:R-:W2:Y:S01]  /*4d20*/  LDG.E.128 R76, [R118.64+0x14000] ;  /* 0x01400004764c7981 */ /* 0x000ea2000c1e1d00 */
[----:B------:R-:W-:Y:S01]  /*4d30*/  PRMT R88, RZ, 0x7610, R88 ;  /* 0x00007610ff587816 */ /* 0x000fe20000000058 */
[----:B------:R-:W-:Y:S01]  /*4d40*/  FFMA.FTZ R80, R5, R86, R80 ;  /* 0x0000005605507223 */ /* 0x000fe20000010050 */
[----:B------:R-:W-:Y:S01]  /*4d50*/  PRMT R87, RZ, 0x7610, R87 ;  /* 0x00007610ff577816 */ /* 0x000fe20000000057 */
[----:B------:R-:W-:-:S02]  /*4d60*/  FFMA.FTZ R82, R3, R82, R99 ;  /* 0x0000005203527223 */ /* 0x000fc40000010063 */
[----:B------:R-:W-:Y:S01]  /*4d70*/  FFMA.FTZ R80, R6, R81, R80 ;  /* 0x0000005106507223 */ /* 0x000fe20000010050 */
[--C-:B------:R-:W-:Y:S01]  /*4d80*/  PRMT R81, RZ, 0x5410, R89.reuse ;  /* 0x00005410ff517816 */ /* 0x100fe20000000059 */
[----:B------:R-:W-:Y:S02]  /*4d90*/  FFMA.FTZ R82, R9, R88, R82 ;  /* 0x0000005809527223 */ /* 0x000fe40000010052 */
[----:B------:R-:W-:Y:S01]  /*4da0*/  FFMA.FTZ R110, R100, R87, R80 ;  /* 0x00000057646e7223 */ /* 0x000fe20000010050 */
[----:B------:R-:W-:Y:S01]  /*4db0*/  PRMT R80, RZ, 0x7610, R89 ;  /* 0x00007610ff507816 */ /* 0x000fe20000000059 */
[----:B------:R-:W-:-:S04]  /*4dc0*/  FFMA.FTZ R81, R8, R81, R82 ;  /* 0x0000005108517223 */ /* 0x000fc80000010052 */
[----:B------:R-:W-:Y:S01]  /*4dd0*/  FFMA.FTZ R80, R7, R80, R81 ;  /* 0x0000005007507223 */ /* 0x000fe20000010051 */
[----:B---3--:R-:W-:-:S05]  /*4de0*/  PRMT R81, RZ, 0x5410, R92 ;  /* 0x00005410ff517816 */ /* 0x008fca000000005c */
[----:B------:R-:W-:Y:S01]  /*4df0*/  FFMA.FTZ R98, R3, R81, R98 ;  /* 0x0000005103627223 */ /* 0x000fe20000010062 */
[--C-:B------:R-:W-:Y:S02]  /*4e00*/  PRMT R81, RZ, 0x5410, R90.reuse ;  /* 0x00005410ff517816 */ /* 0x100fe4000000005a */
[----:B------:R-:W-:Y:S02]  /*4e10*/  PRMT R90, RZ, 0x7610, R90 ;  /* 0x00007610ff5a7816 */ /* 0x000fe4000000005a */
[----:B------:R-:W-:Y:S01]  /*4e20*/  PRMT R92, RZ, 0x7610, R92 ;  /* 0x00007610ff5c7816 */ /* 0x000fe2000000005c */
[----:B------:R-:W-:Y:S01]  /*4e30*/  FFMA.FTZ R84, R2, R81, R80 ;  /* 0x0000005102547223 */ /* 0x000fe20000010050 */
[----:B------:R-:W-:Y:S01]  /*4e40*/  PRMT R89, RZ, 0x5410, R91 ;  /* 0x00005410ff597816 */ /* 0x000fe2000000005b */
[----:B------:R-:W3:Y:S01]  /*4e50*/  LDG.E.128 R80, [R118.64+0x17800] ;  /* 0x0178000476507981 */ /* 0x000ee2000c1e1d00 */
[----:B------:R-:W-:Y:S01]  /*4e60*/  PRMT R85, RZ, 0x5410, R93 ;  /* 0x00005410ff557816 */ /* 0x000fe2000000005d */
[----:B------:R-:W-:-:S02]  /*4e70*/  FFMA.FTZ R90, R5, R90, R84 ;  /* 0x0000005a055a7223 */ /* 0x000fc40000010054 */
[----:B------:R-:W-:Y:S01]  /*4e80*/  FFMA.FTZ R92, R9, R92, R98 ;  /* 0x0000005c095c7223 */ /* 0x000fe20000010062 */
[----:B------:R-:W-:Y:S01]  /*4e90*/  PRMT R88, RZ, 0x7610, R93 ;  /* 0x00007610ff587816 */ /* 0x000fe2000000005d */
[----:B------:R-:W-:Y:S02]  /*4ea0*/  FFMA.FTZ R89, R6, R89, R90 ;  /* 0x0000005906597223 */ /* 0x000fe4000001005a */
[----:B------:R-:W-:Y:S02]  /*4eb0*/  FFMA.FTZ R92, R8, R85, R92 ;  /* 0x00000055085c7223 */ /* 0x000fe4000001005c */
[----:B------:R-:W-:Y:S01]  /*4ec0*/  FFMA.FTZ R111, R100, R111, R89 ;  /* 0x0000006f646f7223 */ /* 0x000fe20000010059 */
[----:B------:R-:W-:Y:S01]  /*4ed0*/  PRMT R89, RZ, 0x5410, R94 ;  /* 0x00005410ff597816 */ /* 0x000fe2000000005e */
[----:B------:R-:W-:Y:S01]  /*4ee0*/  FFMA.FTZ R88, R7, R88, R92 ;  /* 0x0000005807587223 */ /* 0x000fe2000001005c */
[----:B------:R-:W-:Y:S01]  /*4ef0*/  PRMT R94, RZ, 0x7610, R94 ;  /* 0x00007610ff5e7816 */ /* 0x000fe2000000005e */
[----:B------:R-:W2:Y:S01]  /*4f00*/  LDG.E.128 R84, [R118.64+0x1b000] ;  /* 0x01b0000476547981 */ /* 0x000ea2000c1e1d00 */
[----:B----4-:R-:W-:Y:S01]  /*4f10*/  PRMT R90, RZ, 0x5410, R16 ;  /* 0x00005410ff5a7816 */ /* 0x010fe20000000010 */
[----:B------:R-:W-:Y:S01]  /*4f20*/  FFMA.FTZ R88, R2, R89, R88 ;  /* 0x0000005902587223 */ /* 0x000fe20000010058 */
[----:B------:R-:W-:-:S02]  /*4f30*/  PRMT R89, RZ, 0x5410, R95 ;  /* 0x00005410ff597816 */ /* 0x000fc4000000005f */
[----:B------:R-:W-:Y:S01]  /*4f40*/  PRMT R16, RZ, 0x7610, R16 ;  /* 0x00007610ff107816 */ /* 0x000fe20000000010 */
[----:B------:R-:W-:Y:S02]  /*4f50*/  FFMA.FTZ R88, R5, R94, R88 ;  /* 0x0000005e05587223 */ /* 0x000fe40000010058 */
[----:B------:R-:W-:Y:S02]  /*4f60*/  FFMA.FTZ R90, R3, R90, R97 ;  /* 0x0000005a035a7223 */ /* 0x000fe40000010061 */
[----:B------:R-:W-:Y:S01]  /*4f70*/  FFMA.FTZ R88, R6, R89, R88 ;  /* 0x0000005906587223 */ /* 0x000fe20000010058 */
[----:B------:R-:W-:Y:S01]  /*4f80*/  PRMT R89, RZ, 0x5410, R17 ;  /* 0x00005410ff597816 */ /* 0x000fe20000000011 */
[----:B------:R-:W-:-:S04]  /*4f90*/  FFMA.FTZ R16, R9, R16, R90 ;  /* 0x0000001009107223 */ /* 0x000fc8000001005a */
[----:B------:R-:W-:Y:S01]  /*4fa0*/  FFMA.FTZ R89, R8, R89, R16 ;  /* 0x0000005908597223 */ /* 0x000fe20000010010 */
[----:B------:R-:W-:Y:S02]  /*4fb0*/  PRMT R16, RZ, 0x7610, R17 ;  /* 0x00007610ff107816 */ /* 0x000fe40000000011 */
[--C-:B------:R-:W-:Y:S02]  /*4fc0*/  PRMT R17, RZ, 0x5410, R28.reuse ;  /* 0x00005410ff117816 */ /* 0x100fe4000000001c */
[----:B------:R-:W-:Y:S01]  /*4fd0*/  PRMT R28, RZ, 0x7610, R28 ;  /* 0x00007610ff1c7816 */ /* 0x000fe2000000001c */
[----:B------:R-:W-:Y:S02]  /*4fe0*/  FFMA.FTZ R16, R7, R16, R89 ;  /* 0x0000001007107223 */ /* 0x000fe40000010059 */
[----:B------:R-:W-:Y:S01]  /*4ff0*/  FFMA.FTZ R96, R3, R17, R96 ;  /* 0x0000001103607223 */ /* 0x000fe20000010060 */
[--C-:B------:R-:W-:Y:S02]  /*5000*/  PRMT R17, RZ, 0x5410, R18.reuse ;  /* 0x00005410ff117816 */ /* 0x100fe40000000012 */
[----:B------:R-:W-:Y:S01]  /*5010*/  PRMT R18, RZ, 0x7610, R18 ;  /* 0x00007610ff127816 */ /* 0x000fe20000000012 */
[----:B------:R-:W-:-:S02]  /*5020*/  FFMA.FTZ R28, R9, R28, R96 ;  /* 0x0000001c091c7223 */ /* 0x000fc40000010060 */
[----:B------:R-:W-:Y:S01]  /*5030*/  FFMA.FTZ R16, R2, R17, R16 ;  /* 0x0000001102107223 */ /* 0x000fe20000010010 */
[--C-:B------:R-:W-:Y:S01]  /*5040*/  PRMT R17, RZ, 0x5410, R29.reuse ;  /* 0x00005410ff117816 */ /* 0x100fe2000000001d */
[----:B------:R-:W4:Y:S02]  /*5050*/  LDG.E.128 R96, [R118.64+0x1e800] ;  /* 0x01e8000476607981 */ /* 0x000f24000c1e1d00 */
[----:B------:R-:W-:Y:S01]  /*5060*/  FFMA.FTZ R16, R5, R18, R16 ;  /* 0x0000001205107223 */ /* 0x000fe20000010010 */
[----:B------:R-:W-:Y:S01]  /*5070*/  PRMT R18, RZ, 0x7610, R29 ;  /* 0x00007610ff127816 */ /* 0x000fe2000000001d */
[----:B------:R-:W-:-:S04]  /*5080*/  FFMA.FTZ R17, R8, R17, R28 ;  /* 0x0000001108117223 */ /* 0x000fc8000001001c */
[----:B------:R-:W-:Y:S01]  /*5090*/  FFMA.FTZ R18, R7, R18, R17 ;  /* 0x0000001207127223 */ /* 0x000fe20000010011 */
[--C-:B------:R-:W-:Y:S02]  /*50a0*/  PRMT R17, RZ, 0x5410, R19.reuse ;  /* 0x00005410ff117816 */ /* 0x100fe40000000013 */
[----:B------:R-:W-:-:S03]  /*50b0*/  PRMT R113, RZ, 0x7610, R19 ;  /* 0x00007610ff717816 */ /* 0x000fc60000000013 */
[----:B------:R-:W-:-:S04]  /*50c0*/  FFMA.FTZ R16, R6, R17, R16 ;  /* 0x0000001106107223 */ /* 0x000fc80000010010 */
[----:B------:R-:W-:Y:S01]  /*50d0*/  FFMA.FTZ R113, R100, R113, R16 ;  /* 0x0000007164717223 */ /* 0x000fe20000010010 */
[--C-:B-----5:R-:W-:Y:S02]  /*50e0*/  PRMT R16, RZ, 0x5410, R32.reuse ;  /* 0x00005410ff107816 */ /* 0x120fe40000000020 */
        /* <DEDUP_REMOVED lines=10> */
[----:B------:R-:W-:Y:S02]  /*5190*/  FFMA.FTZ R29, R8, R29, R32 ;  /* 0x0000001d081d7223 */ /* 0x000fe40000010020 */
        /* <DEDUP_REMOVED lines=18> */
[----:B------:R-:W-:-:S05]  /*52c0*/  PRMT R29, RZ, 0x5410, R35 ;  /* 0x00005410ff1d7816 */ /* 0x000fca0000000023 */
[----:B------:R-:W-:Y:S01]  /*52d0*/  FFMA.FTZ R28, R6, R29, R28 ;  /* 0x0000001d061c7223 */ /* 0x000fe2000001001c */
[--C-:B------:R-:W-:Y:S02]  /*52e0*/  PRMT R29, RZ, 0x5410, R38.reuse ;  /* 0x00005410ff1d7816 */ /* 0x100fe40000000026 */
[----:B------:R-:W-:Y:S02]  /*52f0*/  PRMT R38, RZ, 0x7610, R38 ;  /* 0x00007610ff267816 */ /* 0x000fe40000000026 */
[----:B------:R-:W-:Y:S01]  /*5300*/  PRMT R105, RZ, 0x7610, R35 ;  /* 0x00007610ff697816 */ /* 0x000fe20000000023 */
[----:B------:R-:W-:Y:S01]  /*5310*/  FFMA.FTZ R29, R2, R29, R30 ;  /* 0x0000001d021d7223 */ /* 0x000fe2000001001e */
[----:B------:R-:W3:Y:S03]  /*5320*/  LDG.E.128 R32, [R118.64+0x25800] ;  /* 0x0258000476207981 */ /* 0x000ee6000c1e1d00 */
        /* <DEDUP_REMOVED lines=10> */
[----:B------:R-:W-:-:S04]  /*53d0*/  FFMA.FTZ R12, R9, R12, R28 ;  /* 0x0000000c090c7223 */ /* 0x000fc8000001001c */
[----:B------:R-:W-:Y:S01]  /*53e0*/  FFMA.FTZ R36, R8, R29, R12 ;  /* 0x0000001d08247223 */ /* 0x000fe2000001000c */
[----:B------:R-:W-:Y:S01]  /*53f0*/  PRMT R12, RZ, 0x5410, R24 ;  /* 0x00005410ff0c7816 */ /* 0x000fe20000000018 */
[----:B------:R-:W-:Y:S01]  /*5400*/  FFMA.FTZ R112, R100, R95, R88 ;  /* 0x0000005f64707223 */ /* 0x000fe20000010058 */
[----:B------:R-:W-:Y:S01]  /*5410*/  PRMT R24, RZ, 0x7610, R24 ;  /* 0x00007610ff187816 */ /* 0x000fe20000000018 */
[----:B------:R-:W3:Y:S02]  /*5420*/  LDG.E.128 R88, [R118.64+0x3000] ;  /* 0x0030000476587981 */ /* 0x000ee4000c1e1d00 */
[----:B------:R-:W-:Y:S01]  /*5430*/  FFMA.FTZ R103, R3, R12, R103 ;  /* 0x0000000c03677223 */ /* 0x000fe20000010067 */
[----:B------:R-:W-:Y:S01]  /*5440*/  PRMT R12, RZ, 0x7610, R13 ;  /* 0x00007610ff0c7816 */ /* 0x000fe2000000000d */
[----:B------:R0:W3:Y:S01]  /*5450*/  LDG.E.128 R92, [R120.64+0x3000] ;  /* 0x00300004785c7981 */ /* 0x0000e2000c1e1d00 */
[----:B------:R-:W-:-:S03]  /*5460*/  PRMT R13, RZ, 0x5410, R14 ;  /* 0x00005410ff0d7816 */ /* 0x000fc6000000000e */
[----:B------:R-:W-:Y:S01]  /*5470*/  FFMA.FTZ R12, R7, R12, R36 ;  /* 0x0000000c070c7223 */ /* 0x000fe20000010024 */
[----:B------:R-:W-:Y:S01]  /*5480*/  PRMT R14, RZ, 0x7610, R14 ;  /* 0x00007610ff0e7816 */ /* 0x000fe2000000000e */
[----:B------:R-:W-:Y:S01]  /*5490*/  FFMA.FTZ R24, R9, R24, R103 ;  /* 0x0000001809187223 */ /* 0x000fe20000010067 */
[----:B------:R-:W3:Y:S01]  /*54a0*/  LDG.E.128 R28, [R118.64+0x29000] ;  /* 0x02900004761c7981 */ /* 0x000ee2000c1e1d00 */
        /* <DEDUP_REMOVED lines=11> */
[----:B------:R-:W-:-:S04]  /*5560*/  FFMA.FTZ R13, R2, R13, R14 ;  /* 0x0000000d020d7223 */ /* 0x000fc8000001000e */
        /* <DEDUP_REMOVED lines=12> */
[----:B------:R1:W4:Y:S02]  /*5630*/  LDG.E.128 R24, [R118.64+0x6800] ;  /* 0x0068000476187981 */ /* 0x000324000c1e1d00 */
        /* <DEDUP_REMOVED lines=8> */
[----:B------:R1:W4:Y:S02]  /*56c0*/  LDG.E.128 R12, [R118.64+0x2c800] ;  /* 0x02c80004760c7981 */ /* 0x000324000c1e1d00 */
[----:B------:R-:W-:Y:S01]  /*56d0*/  FFMA.FTZ R20, R2, R21, R20 ;  /* 0x0000001502147223 */ /* 0x000fe20000010014 */
[----:B------:R-:W-:Y:S01]  /*56e0*/  PRMT R21, RZ, 0x5410, R45 ;  /* 0x00005410ff157816 */ /* 0x000fe2000000002d */
[----:B------:R-:W-:-:S02]  /*56f0*/  FFMA.FTZ R44, R9, R44, R101 ;  /* 0x0000002c092c7223 */ /* 0x000fc40000010065 */
        /* <DEDUP_REMOVED lines=15> */
[----:B------:R-:W-:Y:S01]  /*57f0*/  PRMT R47, RZ, 0x7610, R47 ;  /* 0x00007610ff2f7816 */ /* 0x000fe2000000002f */
[----:B------:R1:W4:Y:S01]  /*5800*/  LDG.E.128 R20, [R118.64+0x30000] ;  /* 0x0300000476147981 */ /* 0x000322000c1e1d00 */
[----:B------:R-:W-:Y:S01]  /*5810*/  PRMT R60, RZ, 0x7610, R60 ;  /* 0x00007610ff3c7816 */ /* 0x000fe2000000003c */
[----:B------:R-:W-:-:S04]  /*5820*/  FFMA.FTZ R11, R6, R11, R46 ;  /* 0x0000000b060b7223 */ /* 0x000fc8000001002e */
        /* <DEDUP_REMOVED lines=14> */
[C---:B------:R-:W-:Y:S01]  /*5910*/  FFMA.FTZ R3, R2.reuse, R3, R10 ;  /* 0x0000000302037223 */ /* 0x040fe2000001000a */
[----:B------:R-:W-:Y:S01]  /*5920*/  PRMT R62, RZ, 0x7610, R62 ;  /* 0x00007610ff3e7816 */ /* 0x000fe2000000003e */
[----:B------:R1:W5:Y:S02]  /*5930*/  LDG.E.128 R36, [R118.64+0x37000] ;  /* 0x0370000476247981 */ /* 0x000364000c1e1d00 */
[----:B------:R-:W-:Y:S01]  /*5940*/  FFMA.FTZ R8, R7, R8, R9 ;  /* 0x0000000807087223 */ /* 0x000fe20000010009 */
[--C-:B------:R-:W-:Y:S01]  /*5950*/  PRMT R7, RZ, 0x5410, R58.reuse ;  /* 0x00005410ff077816 */ /* 0x100fe2000000003a */
[----:B------:R-:W-:Y:S01]  /*5960*/  FFMA.FTZ R62, R5, R62, R3 ;  /* 0x0000003e053e7223 */ /* 0x000fe20000010003 */
[----:B------:R-:W-:Y:S02]  /*5970*/  PRMT R3, RZ, 0x5410, R63 ;  /* 0x00005410ff037816 */ /* 0x000fe4000000003f */
[----:B------:R-:W-:Y:S01]  /*5980*/  PRMT R58, RZ, 0x7610, R58 ;  /* 0x00007610ff3a7816 */ /* 0x000fe2000000003a */
[----:B------:R-:W-:-:S02]  /*5990*/  FFMA.FTZ R7, R2, R7, R8 ;  /* 0x0000000702077223 */ /* 0x000fc40000010008 */
[C---:B------:R-:W-:Y:S01]  /*59a0*/  FFMA.FTZ R2, R6.reuse, R3, R62 ;  /* 0x0000000306027223 */ /* 0x040fe2000001003e */
[----:B------:R-:W-:Y:S01]  /*59b0*/  PRMT R3, RZ, 0x5410, R59 ;  /* 0x00005410ff037816 */ /* 0x000fe2000000003b */
[----:B------:R-:W-:Y:S01]  /*59c0*/  FFMA.FTZ R7, R5, R58, R7 ;  /* 0x0000003a05077223 */ /* 0x000fe20000010007 */
[----:B------:R-:W-:Y:S01]  /*59d0*/  PRMT R44, RZ, 0x5410, R49 ;  /* 0x00005410ff2c7816 */ /* 0x000fe20000000031 */
[----:B------:R1:W5:Y:S02]  /*59e0*/  LDG.E.128 R8, [R118.64+0x33800] ;  /* 0x0338000476087981 */ /* 0x000364000c1e1d00 */
[----:B------:R-:W-:Y:S01]  /*59f0*/  FFMA.FTZ R7, R6, R3, R7 ;  /* 0x0000000306077223 */ /* 0x000fe20000010007 */
[----:B------:R-:W-:Y:S02]  /*5a00*/  PRMT R6, RZ, 0x5410, R48 ;  /* 0x00005410ff067816 */ /* 0x000fe40000000030 */
[----:B------:R-:W-:Y:S02]  /*5a10*/  PRMT R3, RZ, 0x5410, R52 ;  /* 0x00005410ff037816 */ /* 0x000fe40000000034 */
[----:B------:R-:W-:-:S03]  /*5a20*/  PRMT R5, RZ, 0x7610, R48 ;  /* 0x00007610ff057816 */ /* 0x000fc60000000030 */
[----:B------:R-:W-:Y:S01]  /*5a30*/  FFMA.FTZ R109, R3, R6, R109 ;  /* 0x00000006036d7223 */ /* 0x000fe2000001006d */
[----:B------:R-:W-:-:S05]  /*5a40*/  PRMT R6, RZ, 0x7610, R52 ;  /* 0x00007610ff067816 */ /* 0x000fca0000000034 */
        /* <DEDUP_REMOVED lines=9> */
[----:B------:R-:W-:-:S02]  /*5ae0*/  FFMA.FTZ R2, R100, R63, R2 ;  /* 0x0000003f64027223 */ /* 0x000fc40000010002 */
[----:B------:R-:W-:Y:S01]  /*5af0*/  FFMA.FTZ R44, R109, R44, R45 ;  /* 0x0000002c6d2c7223 */ /* 0x000fe2000001002d */
[----:B------:R-:W-:Y:S01]  /*5b00*/  PRMT R45, RZ, 0x7610, R40 ;  /* 0x00007610ff2d7816 */ /* 0x000fe20000000028 */
[----:B------:R-:W-:Y:S01]  /*5b10*/  FFMA.FTZ R100, R100, R59, R7 ;  /* 0x0000003b64647223 */ /* 0x000fe20000010007 */
[----:B------:R-:W-:Y:S02]  /*5b20*/  PRMT R7, RZ, 0x5410, R54 ;  /* 0x00005410ff077816 */ /* 0x000fe40000000036 */
[----:B------:R-:W-:Y:S01]  /*5b30*/  PRMT R40, RZ, 0x5410, R50 ;  /* 0x00005410ff287816 */ /* 0x000fe20000000032 */
[----:B------:R-:W-:-:S04]  /*5b40*/  FFMA.FTZ R45, R6, R45, R108 ;  /* 0x0000002d062d7223 */ /* 0x000fc8000001006c */
[----:B------:R-:W-:Y:S01]  /*5b50*/  FFMA.FTZ R40, R7, R40, R44 ;  /* 0x0000002807287223 */ /* 0x000fe2000001002c */
[----:B------:R-:W-:Y:S02]  /*5b60*/  PRMT R44, RZ, 0x5410, R41 ;  /* 0x00005410ff2c7816 */ /* 0x000fe40000000029 */
[----:B0-----:R-:W-:-:S03]  /*5b70*/  PRMT R120, RZ, 0x7610, R54 ;  /* 0x00007610ff787816 */ /* 0x001fc60000000036 */
[----:B------:R-:W-:Y:S01]  /*5b80*/  FFMA.FTZ R44, R5, R44, R45 ;  /* 0x0000002c052c7223 */ /* 0x000fe2000001002d */
[----:B------:R-:W-:-:S05]  /*5b90*/  PRMT R45, RZ, 0x7610, R50 ;  /* 0x00007610ff2d7816 */ /* 0x000fca0000000032 */
[----:B------:R-:W-:Y:S01]  /*5ba0*/  FFMA.FTZ R45, R120, R45, R40 ;  /* 0x0000002d782d7223 */ /* 0x000fe20000010028 */
[----:B------:R-:W-:Y:S02]  /*5bb0*/  PRMT R40, RZ, 0x7610, R41 ;  /* 0x00007610ff287816 */ /* 0x000fe40000000029 */
[----:B------:R-:W-:-:S03]  /*5bc0*/  PRMT R115, RZ, 0x5410, R55 ;  /* 0x00005410ff737816 */ /* 0x000fc60000000037 */
[----:B------:R-:W-:Y:S01]  /*5bd0*/  FFMA.FTZ R41, R109, R40, R44 ;  /* 0x000000286d297223 */ /* 0x000fe2000001002c */
[----:B------:R-:W-:Y:S02]  /*5be0*/  PRMT R40, RZ, 0x5410, R51 ;  /* 0x00005410ff287816 */ /* 0x000fe40000000033 */
[--C-:B------:R-:W-:Y:S02]  /*5bf0*/  PRMT R44, RZ, 0x5410, R42.reuse ;  /* 0x00005410ff2c7816 */ /* 0x100fe4000000002a */
[----:B------:R-:W-:Y:S01]  /*5c00*/  PRMT R121, RZ, 0x7610, R55 ;  /* 0x00007610ff797816 */ /* 0x000fe20000000037 */
[----:B------:R-:W-:Y:S02]  /*5c10*/  FFMA.FTZ R40, R115, R40, R45 ;  /* 0x0000002873287223 */ /* 0x000fe4000001002d */
[----:B------:R-:W-:Y:S01]  /*5c20*/  FFMA.FTZ R48, R7, R44, R41 ;  /* 0x0000002c07307223 */ /* 0x000fe20000010029 */
[----:B------:R-:W-:Y:S01]  /*5c30*/  PRMT R41, RZ, 0x7610, R42 ;  /* 0x00007610ff297816 */ /* 0x000fe2000000002a */
[----:B------:R-:W-:Y:S01]  /*5c40*/  FFMA.FTZ R116, R121, R116, R40 ;  /* 0x0000007479747223 */ /* 0x000fe20000010028 */
[----:B------:R-:W-:Y:S01]  /*5c50*/  PRMT R40, RZ, 0x5410, R43 ;  /* 0x00005410ff287816 */ /* 0x000fe2000000002b */
[----:B------:R1:W5:Y:S02]  /*5c60*/  LDG.E.128 R44, [R118.64+0xa000] ;  /* 0x00a00004762c7981 */ /* 0x000364000c1e1d00 */
[----:B------:R-:W-:Y:S01]  /*5c70*/  FFMA.FTZ R41, R120, R41, R48 ;  /* 0x0000002978297223 */ /* 0x000fe20000010030 */
[----:B------:R-:W-:Y:S01]  /*5c80*/  PRMT R52, RZ, 0x5410, R67 ;  /* 0x00005410ff347816 */ /* 0x000fe20000000043 */
[----:B------:R1:W5:Y:S02]  /*5c90*/  LDG.E.128 R48, [R118.64+0xd800] ;  /* 0x00d8000476307981 */ /* 0x000364000c1e1d00 */
[----:B------:R-:W-:Y:S01]  /*5ca0*/  FFMA.FTZ R41, R115, R40, R41 ;  /* 0x0000002873297223 */ /* 0x000fe20000010029 */
[----:B------:R-:W-:-:S05]  /*5cb0*/  PRMT R40, RZ, 0x5410, R64 ;  /* 0x00005410ff287816 */ /* 0x000fca0000000040 */
[----:B------:R-:W-:Y:S01]  /*5cc0*/  FFMA.FTZ R42, R3, R40, R107 ;  /* 0x00000028032a7223 */ /* 0x000fe2000001006b */
[----:B------:R-:W-:-:S05]  /*5cd0*/  PRMT R40, RZ, 0x7610, R43 ;  /* 0x00007610ff287816 */ /* 0x000fca000000002b */
[----:B------:R-:W-:Y:S01]  /*5ce0*/  FFMA.FTZ R107, R121, R40, R41 ;  /* 0x00000028796b7223 */ /* 0x000fe20000010029 */
[----:B--2---:R-:W-:Y:S02]  /*5cf0*/  PRMT R40, RZ, 0x5410, R68 ;  /* 0x00005410ff287816 */ /* 0x004fe40000000044 */
        /* <DEDUP_REMOVED lines=26> */
[----:B------:R1:W2:Y:S02]  /*5ea0*/  LDG.E.128 R40, [R118.64+0x11000] ;  /* 0x0110000476287981 */ /* 0x0002a4000c1e1d00 */
[----:B------:R-:W-:Y:S01]  /*5eb0*/  FFMA.FTZ R56, R115, R56, R57 ;  /* 0x0000003873387223 */ /* 0x000fe20000010039 */
[----:B------:R-:W-:Y:S01]  /*5ec0*/  PRMT R58, RZ, 0x5410, R72 ;  /* 0x00005410ff3a7816 */ /* 0x000fe20000000048 */
[----:B------:R1:W2:Y:S02]  /*5ed0*/  LDG.E.128 R52, [R118.64+0x14800] ;  /* 0x0148000476347981 */ /* 0x0002a4000c1e1d00 */
        /* <DEDUP_REMOVED lines=16> */
[----:B------:R-:W-:Y:S01]  /*5fe0*/  PRMT R60, RZ, 0x5410, R78 ;  /* 0x00005410ff3c7816 */ /* 0x000fe2000000004e */
[----:B------:R-:W-:Y:S02]  /*5ff0*/  FFMA.FTZ R62, R109, R58, R59 ;  /* 0x0000003a6d3e7223 */ /* 0x000fe4000001003b */
[C---:B------:R-:W-:Y:S01]  /*6000*/  FFMA.FTZ R56, R7.reuse, R56, R57 ;  /* 0x0000003807387223 */ /* 0x040fe20000010039 */
        /* <DEDUP_REMOVED lines=8> */
[----:B------:R-:W-:Y:S01]  /*6090*/  PRMT R112, RZ, 0x7610, R79 ;  /* 0x00007610ff707816 */ /* 0x000fe2000000004f */
[----:B------:R1:W2:Y:S02]  /*60a0*/  LDG.E.128 R56, [R118.64+0x18000] ;  /* 0x0180000476387981 */ /* 0x0002a4000c1e1d00 */
[----:B------:R-:W-:Y:S01]  /*60b0*/  FFMA.FTZ R111, R121, R64, R111 ;  /* 0x00000040796f7223 */ /* 0x000fe2000001006f */
[----:B------:R-:W-:Y:S01]  /*60c0*/  PRMT R64, RZ, 0x5410, R79 ;  /* 0x00005410ff407816 */ /* 0x000fe2000000004f */
[----:B------:R1:W2:Y:S01]  /*60d0*/  LDG.E.128 R60, [R118.64+0x1b800] ;  /* 0x01b80004763c7981 */ /* 0x0002a2000c1e1d00 */
[----:B---3--:R-:W-:-:S03]  /*60e0*/  PRMT R66, RZ, 0x5410, R80 ;  /* 0x00005410ff427816 */ /* 0x008fc60000000050 */
[----:B------:R-:W-:Y:S01]  /*60f0*/  FFMA.FTZ R64, R115, R64, R65 ;  /* 0x0000004073407223 */ /* 0x000fe20000010041 */
[----:B------:R-:W-:-:S03]  /*6100*/  PRMT R65, RZ, 0x7610, R80 ;  /* 0x00007610ff417816 */ /* 0x000fc60000000050 */
[----:B------:R-:W-:Y:S01]  /*6110*/  FFMA.FTZ R112, R121, R112, R64 ;  /* 0x0000007079707223 */ /* 0x000fe20000010040 */
        /* <DEDUP_REMOVED lines=14> */
[----:B------:R-:W-:Y:S01]  /*6200*/  FFMA.FTZ R68, R7, R64, R65 ;  /* 0x0000004007447223 */ /* 0x000fe20000010041 */
[----:B------:R-:W-:Y:S02]  /*6210*/  PRMT R64, RZ, 0x7610, R85 ;  /* 0x00007610ff407816 */ /* 0x000fe40000000055 */
[----:B------:R-:W-:Y:S01]  /*6220*/  PRMT R72, RZ, 0x5410, R83 ;  /* 0x00005410ff487816 */ /* 0x000fe20000000053 */
[C---:B------:R-:W-:Y:S01]  /*6230*/  FFMA.FTZ R73, R120.reuse, R69, R68 ;  /* 0x0000004578497223 */ /* 0x040fe20000010044 */
        /* <DEDUP_REMOVED lines=11> */
[----:B------:R1:W3:Y:S02]  /*62f0*/  LDG.E.128 R64, [R118.64+0x1f000] ;  /* 0x01f0000476407981 */ /* 0x0002e4000c1e1d00 */
[----:B------:R-:W-:Y:S01]  /*6300*/  FFMA.FTZ R72, R115, R72, R73 ;  /* 0x0000004873487223 */ /* 0x000fe20000010049 */
[----:B------:R-:W-:Y:S01]  /*6310*/  PRMT R73, RZ, 0x5410, R88 ;  /* 0x00005410ff497816 */ /* 0x000fe20000000058 */
[----:B------:R1:W2:Y:S01]  /*6320*/  LDG.E.128 R68, [R118.64+0x22800] ;  /* 0x0228000476447981 */ /* 0x0002a2000c1e1d00 */
[----:B------:R-:W-:-:S03]  /*6330*/  PRMT R92, RZ, 0x7610, R92 ;  /* 0x00007610ff5c7816 */ /* 0x000fc6000000005c */
[----:B------:R-:W-:Y:S01]  /*6340*/  FFMA.FTZ R116, R113, R73, R116 ;  /* 0x0000004971747223 */ /* 0x000fe20000010074 */
[----:B------:R-:W-:Y:S01]  /*6350*/  PRMT R73, RZ, 0x7610, R88 ;  /* 0x00007610ff497816 */ /* 0x000fe20000000058 */
[----:B------:R-:W-:Y:S01]  /*6360*/  FFMA.FTZ R122, R121, R122, R72 ;  /* 0x0000007a797a7223 */ /* 0x000fe20000010048 */
[----:B------:R-:W-:-:S03]  /*6370*/  PRMT R88, RZ, 0x5410, R93 ;  /* 0x00005410ff587816 */ /* 0x000fc6000000005d */
[----:B------:R-:W-:Y:S01]  /*6380*/  FFMA.FTZ R116, R92, R73, R116 ;  /* 0x000000495c747223 */ /* 0x000fe20000010074 */
[----:B------:R-:W-:Y:S02]  /*6390*/  PRMT R73, RZ, 0x5410, R89 ;  /* 0x00005410ff497816 */ /* 0x000fe40000000059 */
[----:B----4-:R-:W-:-:S03]  /*63a0*/  PRMT R72, RZ, 0x5410, R96 ;  /* 0x00005410ff487816 */ /* 0x010fc60000000060 */
[----:B------:R-:W-:Y:S01]  /*63b0*/  FFMA.FTZ R116, R88, R73, R116 ;  /* 0x0000004958747223 */ /* 0x000fe20000010074 */
[----:B------:R-:W-:Y:S01]  /*63c0*/  PRMT R73, RZ, 0x7610, R96 ;  /* 0x00007610ff497816 */ /* 0x000fe20000000060 */
[----:B------:R-:W-:Y:S01]  /*63d0*/  FFMA.FTZ R72, R3, R72, R105 ;  /* 0x0000004803487223 */ /* 0x000fe20000010069 */
[----:B------:R-:W-:Y:S02]  /*63e0*/  PRMT R80, RZ, 0x5410, R97 ;  /* 0x00005410ff507816 */ /* 0x000fe40000000061 */
[----:B------:R-:W-:Y:S01]  /*63f0*/  PRMT R93, RZ, 0x7610, R93 ;  /* 0x00007610ff5d7816 */ /* 0x000fe2000000005d */
[----:B------:R-:W-:Y:S01]  /*6400*/  FFMA.FTZ R76, R6, R73, R72 ;  /* 0x00000049064c7223 */ /* 0x000fe20000010048 */
[----:B------:R-:W-:Y:S02]  /*6410*/  PRMT R72, RZ, 0x7610, R89 ;  /* 0x00007610ff487816 */ /* 0x000fe40000000059 */
[----:B-----5:R-:W-:Y:S01]  /*6420*/  PRMT R81, RZ, 0x5410, R16 ;  /* 0x00005410ff517816 */ /* 0x020fe20000000010 */
[----:B------:R-:W-:Y:S01]  /*6430*/  FFMA.FTZ R80, R5, R80, R76 ;  /* 0x0000005005507223 */ /* 0x000fe2000001004c */
[----:B------:R-:W-:Y:S01]  /*6440*/  PRMT R76, RZ, 0x5410, R90 ;  /* 0x00005410ff4c7816 */ /* 0x000fe2000000005a */
[----:B------:R-:W-:Y:S01]  /*6450*/  FFMA.FTZ R116, R93, R72, R116 ;  /* 0x000000485d747223 */ /* 0x000fe20000010074 */
[----:B------:R-:W-:Y:S01]  /*6460*/  PRMT R89, RZ, 0x5410, R94 ;  /* 0x00005410ff597816 */ /* 0x000fe2000000005e */
[----:B------:R-:W-:Y:S01]  /*6470*/  FFMA.FTZ R104, R3, R81, R104 ;  /* 0x0000005103687223 */ /* 0x000fe20000010068 */
[----:B------:R-:W-:Y:S01]  /*6480*/  PRMT R81, RZ, 0x7610, R90 ;  /* 0x00007610ff517816 */ /* 0x000fe2000000005a */
[----:B------:R1:W4:Y:S01]  /*6490*/  LDG.E.128 R72, [R118.64+0x26000] ;  /* 0x0260000476487981 */ /* 0x000322000c1e1d00 */
[----:B------:R-:W-:Y:S01]  /*64a0*/  PRMT R94, RZ, 0x7610, R94 ;  /* 0x00007610ff5e7816 */ /* 0x000fe2000000005e */
[----:B------:R-:W-:Y:S01]  /*64b0*/  FFMA.FTZ R116, R89, R76, R116 ;  /* 0x0000004c59747223 */ /* 0x000fe20000010074 */
[----:B------:R-:W-:Y:S01]  /*64c0*/  PRMT R97, RZ, 0x7610, R97 ;  /* 0x00007610ff617816 */ /* 0x000fe20000000061 */
[----:B------:R1:W5:Y:S02]  /*64d0*/  LDG.E.128 R76, [R118.64+0x29800] ;  /* 0x02980004764c7981 */ /* 0x000364000c1e1d00 */
[----:B------:R-:W-:Y:S01]  /*64e0*/  FFMA.FTZ R116, R94, R81, R116 ;  /* 0x000000515e747223 */ /* 0x000fe20000010074 */
[----:B------:R-:W-:-:S02]  /*64f0*/  PRMT R81, RZ, 0x7610, R16 ;  /* 0x00007610ff517816 */ /* 0x000fc40000000010 */
[--C-:B------:R-:W-:Y:S01]  /*6500*/  PRMT R16, RZ, 0x5410, R17.reuse ;  /* 0x00005410ff107816 */ /* 0x100fe20000000011 */
[----:B------:R-:W-:Y:S02]  /*6510*/  FFMA.FTZ R97, R109, R97, R80 ;  /* 0x000000616d617223 */ /* 0x000fe40000010050 */
        /* <DEDUP_REMOVED lines=9> */
[----:B------:R-:W-:-:S03]  /*65b0*/  PRMT R80, RZ, 0x5410, R98 ;  /* 0x00005410ff507816 */ /* 0x000fc60000000062 */
[----:B------:R-:W-:Y:S02]  /*65c0*/  FFMA.FTZ R16, R95, R16, R83 ;  /* 0x000000105f107223 */ /* 0x000fe40000010053 */
[C---:B------:R-:W-:Y:S01]  /*65d0*/  FFMA.FTZ R97, R7.reuse, R80, R97 ;  /* 0x0000005007617223 */ /* 0x040fe20000010061 */
[--C-:B------:R-:W-:Y:S02]  /*65e0*/  PRMT R80, RZ, 0x5410, R18.reuse ;  /* 0x00005410ff507816 */ /* 0x100fe40000000012 */
[----:B------:R-:W0:Y:S01]  /*65f0*/  SHFL.BFLY PT, R17, R16, 0x10, 0x1f ;  /* 0x0e001f0010117f89 */ /* 0x000e2200000e0000 */
[----:B------:R-:W-:Y:S02]  /*6600*/  PRMT R87, RZ, 0x7610, R18 ;  /* 0x00007610ff577816 */ /* 0x000fe40000000012 */
[----:B------:R-:W-:Y:S01]  /*6610*/  FFMA.FTZ R84, R7, R80, R81 ;  /* 0x0000005007547223 */ /* 0x000fe20000010051 */
[----:B------:R-:W-:Y:S01]  /*6620*/  PRMT R85, RZ, 0x7610, R98 ;  /* 0x00007610ff557816 */ /* 0x000fe20000000062 */
[----:B------:R1:W3:Y:S01]  /*6630*/  LDG.E.128 R80, [R118.64+0x2d000] ;  /* 0x02d0000476507981 */ /* 0x0002e2000c1e1d00 */
[----:B------:R-:W-:Y:S01]  /*6640*/  PRMT R96, RZ, 0x5410, R19 ;  /* 0x00005410ff607816 */ /* 0x000fe20000000013 */
[C---:B------:R-:W-:Y:S01]  /*6650*/  FFMA.FTZ R91, R120.reuse, R87, R84 ;  /* 0x00000057785b7223 */ /* 0x040fe20000010054 */
[----:B------:R-:W-:Y:S01]  /*6660*/  PRMT R18, RZ, 0x5410, R99 ;  /* 0x00005410ff127816 */ /* 0x000fe20000000063 */
[----:B------:R-:W-:-:S02]  /*6670*/  FFMA.FTZ R85, R120, R85, R97 ;  /* 0x0000005578557223 */ /* 0x000fc40000010061 */
[C---:B------:R-:W-:Y:S01]  /*6680*/  FFMA.FTZ R91, R115.reuse, R96, R91 ;  /* 0x00000060735b7223 */ /* 0x040fe2000001005b */
[----:B------:R-:W-:Y:S01]  /*6690*/  PRMT R96, RZ, 0x7610, R99 ;  /* 0x00007610ff607816 */ /* 0x000fe20000000063 */
[----:B------:R-:W-:Y:S01]  /*66a0*/  FFMA.FTZ R18, R115, R18, R85 ;  /* 0x0000001273127223 */ /* 0x000fe20000010055 */
[----:B------:R-:W-:Y:S01]  /*66b0*/  PRMT R98, RZ, 0x7610, R19 ;  /* 0x00007610ff627816 */ /* 0x000fe20000000013 */
[----:B------:R1:W3:Y:S01]  /*66c0*/  LDG.E.128 R84, [R118.64+0x30800] ;  /* 0x0308000476547981 */ /* 0x0002e2000c1e1d00 */
[----:B------:R-:W-:Y:S01]  /*66d0*/  PRMT R19, RZ, 0x5410, R28 ;  /* 0x00005410ff137816 */ /* 0x000fe2000000001c */
[----:B------:R-:W-:Y:S01]  /*66e0*/  FFMA.FTZ R96, R121, R96, R18 ;  /* 0x0000006079607223 */ /* 0x000fe20000010012 */
[----:B------:R-:W-:-:S03]  /*66f0*/  PRMT R18, RZ, 0x5410, R32 ;  /* 0x00005410ff127816 */ /* 0x000fc60000000020 */
[C---:B------:R-:W-:Y:S01]  /*6700*/  FFMA.FTZ R102, R3.reuse, R19, R102 ;  /* 0x0000001303667223 */ /* 0x040fe20000010066 */
[----:B------:R-:W-:Y:S01]  /*6710*/  PRMT R19, RZ, 0x7610, R32 ;  /* 0x00007610ff137816 */ /* 0x000fe20000000020 */
[----:B------:R-:W-:Y:S02]  /*6720*/  FFMA.FTZ R18, R3, R18, R103 ;  /* 0x0000001203127223 */ /* 0x000fe40000010067 */
[----:B0-----:R-:W-:Y:S01]  /*6730*/  FADD.FTZ R32, R16, R17 ;  /* 0x0000001110207221 */ /* 0x001fe20000010000 */
[----:B------:R-:W-:Y:S01]  /*6740*/  PRMT R16, RZ, 0x5410, R33 ;  /* 0x00005410ff107816 */ /* 0x000fe20000000021 */
[----:B------:R-:W-:Y:S01]  /*6750*/  FFMA.FTZ R18, R6, R19, R18 ;  /* 0x0000001306127223 */ /* 0x000fe20000010012 */
[----:B------:R-:W-:-:S03]  /*6760*/  PRMT R17, RZ, 0x7610, R28 ;  /* 0x00007610ff117816 */ /* 0x000fc6000000001c */
[----:B------:R-:W-:Y:S01]  /*6770*/  FFMA.FTZ R18, R5, R16, R18 ;  /* 0x0000001005127223 */ /* 0x000fe20000010012 */
[----:B------:R-:W-:Y:S01]  /*6780*/  PRMT R16, RZ, 0x5410, R29 ;  /* 0x00005410ff107816 */ /* 0x000fe2000000001d */
[----:B------:R-:W-:-:S04]  /*6790*/  FFMA.FTZ R17, R6, R17, R102 ;  /* 0x0000001106117223 */ /* 0x000fc80000010066 */
[----:B------:R-:W-:Y:S01]  /*67a0*/  FFMA.FTZ R17, R5, R16, R17 ;  /* 0x0000001005117223 */ /* 0x000fe20000010011 */
[----:B------:R-:W-:Y:S01]  /*67b0*/  PRMT R16, RZ, 0x7610, R33 ;  /* 0x00007610ff107816 */ /* 0x000fe20000000021 */
[----:B------:R-:W-:Y:S02]  /*67c0*/  FFMA.FTZ R98, R121, R98, R91 ;  /* 0x0000006279627223 */ /* 0x000fe4000001005b */
[----:B------:R-:W0:Y:S02]  /*67d0*/  SHFL.BFLY PT, R91, R32, 0x8, 0x1f ;  /* 0x0d001f00205b7f89 */ /* 0x000e2400000e0000 */
[C---:B------:R-:W-:Y:S01]  /*67e0*/  FFMA.FTZ R33, R109.reuse, R16, R18 ;  /* 0x000000106d217223 */ /* 0x040fe20000010012 */
[----:B------:R-:W-:Y:S02]  /*67f0*/  PRMT R16, RZ, 0x7610, R29 ;  /* 0x00007610ff107816 */ /* 0x000fe4000000001d */
[----:B------:R-:W-:Y:S02]  /*6800*/  PRMT R102, RZ, 0x5410, R30 ;  /* 0x00005410ff667816 */ /* 0x000fe4000000001e */
[----:B------:R-:W-:Y:S01]  /*6810*/  PRMT R28, RZ, 0x5410, R34 ;  /* 0x00005410ff1c7816 */ /* 0x000fe20000000022 */
[----:B------:R-:W-:-:S02]  /*6820*/  FFMA.FTZ R29, R109, R16, R17 ;  /* 0x000000106d1d7223 */ /* 0x000fc40000010011 */
[----:B------:R1:W3:Y:S02]  /*6830*/  LDG.E.128 R16, [R118.64+0x34000] ;  /* 0x0340000476107981 */ /* 0x0002e4000c1e1d00 */
[C---:B------:R-:W-:Y:S01]  /*6840*/  FFMA.FTZ R102, R7.reuse, R102, R29 ;  /* 0x0000006607667223 */ /* 0x040fe2000001001d */
[----:B------:R-:W-:Y:S01]  /*6850*/  PRMT R29, RZ, 0x7610, R34 ;  /* 0x00007610ff1d7816 */ /* 0x000fe20000000022 */
[----:B------:R-:W-:-:S04]  /*6860*/  FFMA.FTZ R28, R7, R28, R33 ;  /* 0x0000001c071c7223 */ /* 0x000fc80000010021 */
[----:B------:R-:W-:Y:S01]  /*6870*/  FFMA.FTZ R29, R120, R29, R28 ;  /* 0x0000001d781d7223 */ /* 0x000fe2000001001c */
[----:B------:R-:W-:Y:S01]  /*6880*/  PRMT R28, RZ, 0x5410, R35 ;  /* 0x00005410ff1c7816 */ /* 0x000fe20000000023 */
[----:B-1----:R-:W3:Y:S01]  /*6890*/  LDG.E.128 R116, [R118.64+0x37800] ;  /* 0x0378000476747981 */ /* 0x002ee2000c1e1d00 */
[----:B------:R-:W-:-:S03]  /*68a0*/  PRMT R33, RZ, 0x7610, R30 ;  /* 0x00007610ff217816 */ /* 0x000fc6000000001e */
[----:B------:R-:W-:Y:S01]  /*68b0*/  FFMA.FTZ R29, R115, R28, R29 ;  /* 0x0000001c731d7223 */ /* 0x000fe2000001001d */
[----:B------:R-:W-:Y:S01]  /*68c0*/  PRMT R28, RZ, 0x7610, R35 ;  /* 0x00007610ff1c7816 */ /* 0x000fe20000000023 */
[----:B0-----:R-:W-:Y:S01]  /*68d0*/  FADD.FTZ R91, R32, R91 ;  /* 0x0000005b205b7221 */ /* 0x001fe20000010000 */
        /* <DEDUP_REMOVED lines=40> */
[--C-:B------:R-:W-:Y:S01]  /*6b60*/  PRMT R12, RZ, 0x5410, R22.reuse ;  /* 0x00005410ff0c7816 */ /* 0x100fe20000000016 */
[----:B------:R-:W-:Y:S01]  /*6b70*/  FFMA.FTZ R25, R120, R14, R25 ;  /* 0x0000000e78197223 */ /* 0x000fe20000010019 */
[----:B------:R-:W-:-:S03]  /*6b80*/  PRMT R21, RZ, 0x7610, R22 ;  /* 0x00007610ff157816 */ /* 0x000fc60000000016 */
[----:B------:R-:W-:Y:S01]  /*6b90*/  FFMA.FTZ R24, R7, R12, R24 ;  /* 0x0000000c07187223 */ /* 0x000fe20000010018 */
[----:B------:R-:W-:Y:S02]  /*6ba0*/  PRMT R12, RZ, 0x5410, R15 ;  /* 0x00005410ff0c7816 */ /* 0x000fe4000000000f */
[----:B------:R-:W-:Y:S01]  /*6bb0*/  PRMT R22, RZ, 0x5410, R23 ;  /* 0x00005410ff167816 */ /* 0x000fe20000000017 */
[----:B------:R-:W-:Y:S02]  /*6bc0*/  FFMA.FTZ R21, R120, R21, R24 ;  /* 0x0000001578157223 */ /* 0x000fe40000010018 */
[C---:B------:R-:W-:Y:S01]  /*6bd0*/  FFMA.FTZ R25, R115.reuse, R12, R25 ;  /* 0x0000000c73197223 */ /* 0x040fe20000010019 */
[----:B------:R-:W-:Y:S02]  /*6be0*/  PRMT R12, RZ, 0x7610, R15 ;  /* 0x00007610ff0c7816 */ /* 0x000fe4000000000f */
[----:B------:R-:W-:Y:S01]  /*6bf0*/  PRMT R15, RZ, 0x5410, R8 ;  /* 0x00005410ff0f7816 */ /* 0x000fe20000000008 */
[----:B------:R-:W-:-:S04]  /*6c00*/  FFMA.FTZ R21, R115, R22, R21 ;  /* 0x0000001673157223 */ /* 0x000fc80000010015 */
[----:B------:R-:W-:Y:S01]  /*6c10*/  FFMA.FTZ R22, R3, R15, R2 ;  /* 0x0000000f03167223 */ /* 0x000fe20000010002 */
[----:B------:R-:W-:Y:S02]  /*6c20*/  PRMT R15, RZ, 0x7610, R8 ;  /* 0x00007610ff0f7816 */ /* 0x000fe40000000008 */
[----:B------:R-:W-:-:S05]  /*6c30*/  PRMT R8, RZ, 0x5410, R36 ;  /* 0x00005410ff087816 */ /* 0x000fca0000000024 */
        /* <DEDUP_REMOVED lines=10> */
[----:B------:R-:W-:-:S05]  /*6ce0*/  PRMT R6, RZ, 0x5410, R10 ;  /* 0x00005410ff067816 */ /* 0x000fca000000000a */
[----:B------:R-:W-:Y:S01]  /*6cf0*/  FFMA.FTZ R6, R7, R6, R8 ;  /* 0x0000000607067223 */ /* 0x000fe20000010008 */
[----:B------:R-:W-:-:S05]  /*6d00*/  PRMT R8, RZ, 0x7610, R37 ;  /* 0x00007610ff087816 */ /* 0x000fca0000000025 */
[----:B------:R-:W-:Y:S01]  /*6d10*/  FFMA.FTZ R8, R109, R8, R3 ;  /* 0x000000086d087223 */ /* 0x000fe20000010003 */
[----:B------:R-:W-:-:S05]  /*6d20*/  PRMT R3, RZ, 0x7610, R10 ;  /* 0x00007610ff037816 */ /* 0x000fca000000000a */
[----:B------:R-:W-:Y:S01]  /*6d30*/  FFMA.FTZ R3, R120, R3, R6 ;  /* 0x0000000378037223 */ /* 0x000fe20000010006 */
[--C-:B------:R-:W-:Y:S02]  /*6d40*/  PRMT R6, RZ, 0x5410, R38.reuse ;  /* 0x00005410ff067816 */ /* 0x100fe40000000026 */
[----:B------:R-:W-:Y:S01]  /*6d50*/  PRMT R5, RZ, 0x7610, R38 ;  /* 0x00007610ff057816 */ /* 0x000fe20000000026 */
[----:B------:R-:W0:Y:S02]  /*6d60*/  SHFL.BFLY PT, R14, R13, 0x10, 0x1f ;  /* 0x0e001f000d0e7f89 */ /* 0x000e2400000e0000 */
        /* <DEDUP_REMOVED lines=15> */
[----:B0-----:R-:W-:-:S04]  /*6e60*/  FADD.FTZ R14, R13, R14 ;  /* 0x0000000e0d0e7221 */ /* 0x001fc80000010000 */
[----:B------:R-:W-:Y:S01]  /*6e70*/  FFMA.FTZ R110, R113, R5, R110 ;  /* 0x00000005716e7223 */ /* 0x000fe2000001006e */
[--C-:B------:R-:W-:Y:S01]  /*6e80*/  PRMT R5, RZ, 0x5410, R45.reuse ;  /* 0x00005410ff057816 */ /* 0x100fe2000000002d */
[----:B------:R-:W0:Y:S01]  /*6e90*/  SHFL.BFLY PT, R9, R14, 0x8, 0x1f ;  /* 0x0d001f000e097f89 */ /* 0x000e2200000e0000 */
[----:B------:R-:W-:-:S03]  /*6ea0*/  PRMT R10, RZ, 0x7610, R45 ;  /* 0x00007610ff0a7816 */ /* 0x000fc6000000002d */
[----:B------:R-:W-:-:S04]  /*6eb0*/  FFMA.FTZ R5, R88, R5, R108 ;  /* 0x0000000558057223 */ /* 0x000fc8000001006c */
        /* <DEDUP_REMOVED lines=16> */
[----:B------:R-:W-:Y:S01]  /*6fc0*/  FFMA.FTZ R5, R95, R10, R5 ;  /* 0x0000000a5f057223 */ /* 0x000fe20000010005 */
[--C-:B--2---:R-:W-:Y:S02]  /*6fd0*/  PRMT R10, RZ, 0x5410, R40.reuse ;  /* 0x00005410ff0a7816 */ /* 0x104fe40000000028 */
[----:B------:R-:W-:Y:S01]  /*6fe0*/  PRMT R9, RZ, 0x7610, R40 ;  /* 0x00007610ff097816 */ /* 0x000fe20000000028 */
[----:B------:R-:W-:Y:S01]  /*6ff0*/  FFMA.FTZ R14, R89, R14, R7 ;  /* 0x0000000e590e7223 */ /* 0x000fe20000010007 */
[----:B------:R-:W-:Y:S01]  /*7000*/  PRMT R7, RZ, 0x7610, R50 ;  /* 0x00007610ff077816 */ /* 0x000fe20000000032 */
[----:B------:R-:W-:Y:S01]  /*7010*/  FFMA.FTZ R111, R113, R10, R111 ;  /* 0x0000000a716f7223 */ /* 0x000fe2000001006f */
[----:B------:R-:W0:Y:S03]  /*7020*/  SHFL.BFLY PT, R32, R91, 0x4, 0x1f ;  /* 0x0c801f005b207f89 */ /* 0x000e2600000e0000 */
[----:B------:R-:W-:Y:S01]  /*7030*/  FFMA.FTZ R14, R94, R7, R14 ;  /* 0x000000075e0e7223 */ /* 0x000fe2000001000e */
[----:B------:R-:W-:Y:S01]  /*7040*/  PRMT R7, RZ, 0x5410, R51 ;  /* 0x00005410ff077816 */ /* 0x000fe20000000033 */
[----:B------:R-:W-:Y:S01]  /*7050*/  FFMA.FTZ R111, R92, R9, R111 ;  /* 0x000000095c6f7223 */ /* 0x000fe2000001006f */
[----:B------:R-:W-:-:S02]  /*7060*/  PRMT R9, RZ, 0x5410, R52 ;  /* 0x00005410ff097816 */ /* 0x000fc40000000034 */
[----:B------:R-:W-:Y:S01]  /*7070*/  PRMT R10, RZ, 0x7610, R51 ;  /* 0x00007610ff0a7816 */ /* 0x000fe20000000033 */
[----:B------:R-:W-:Y:S02]  /*7080*/  FFMA.FTZ R7, R90, R7, R14 ;  /* 0x000000075a077223 */ /* 0x000fe4000001000e */
        /* <DEDUP_REMOVED lines=8> */
[----:B------:R-:W-:Y:S01]  /*7110*/  FFMA.FTZ R112, R92, R11, R112 ;  /* 0x0000000b5c707223 */ /* 0x000fe20000010070 */
[----:B------:R-:W-:Y:S01]  /*7120*/  PRMT R11, RZ, 0x5410, R53 ;  /* 0x00005410ff0b7816 */ /* 0x000fe20000000035 */
[----:B0-----:R-:W-:Y:S02]  /*7130*/  FADD.FTZ R91, R91, R32 ;  /* 0x000000205b5b7221 */ /* 0x001fe40000010000 */
[----:B------:R-:W-:Y:S01]  /*7140*/  FFMA.FTZ R10, R89, R10, R9 ;  /* 0x0000000a590a7223 */ /* 0x000fe20000010009 */
[----:B------:R-:W-:Y:S01]  /*7150*/  PRMT R9, RZ, 0x7610, R42 ;  /* 0x00007610ff097816 */ /* 0x000fe2000000002a */
[----:B------:R-:W-:Y:S01]  /*7160*/  FFMA.FTZ R11, R88, R11, R112 ;  /* 0x0000000b580b7223 */ /* 0x000fe20000010070 */
[----:B------:R-:W-:Y:S01]  /*7170*/  PRMT R14, RZ, 0x7610, R53 ;  /* 0x00007610ff0e7816 */ /* 0x000fe20000000035 */
[----:B------:R-:W0:Y:S02]  /*7180*/  SHFL.BFLY PT, R20, R91, 0x2, 0x1f ;  /* 0x0c401f005b147f89 */ /* 0x000e2400000e0000 */
        /* <DEDUP_REMOVED lines=15> */
[----:B0-----:R-:W-:Y:S02]  /*7280*/  FADD.FTZ R20, R91, R20 ;  /* 0x000000145b147221 */ /* 0x001fe40000010000 */
[----:B------:R-:W-:Y:S01]  /*7290*/  FFMA.FTZ R10, R95, R10, R11 ;  /* 0x0000000a5f0a7223 */ /* 0x000fe2000001000b */
[----:B------:R-:W-:Y:S02]  /*72a0*/  PRMT R11, RZ, 0x7610, R56 ;  /* 0x00007610ff0b7816 */ /* 0x000fe40000000038 */
[----:B------:R-:W0:Y:S03]  /*72b0*/  SHFL.BFLY PT, R15, R20, 0x1, 0x1f ;  /* 0x0c201f00140f7f89 */ /* 0x000e2600000e0000 */
        /* <DEDUP_REMOVED lines=13> */
[----:B0-----:R-:W-:Y:S01]  /*7390*/  @!P0 FADD.FTZ R15, R20, R15 ;  /* 0x0000000f140f8221 */ /* 0x001fe20000010000 */
        /* <DEDUP_REMOVED lines=11> */
[----:B---3--:R-:W-:Y:S01]  /*7450*/  PRMT R14, RZ, 0x5410, R64 ;  /* 0x00005410ff0e7816 */ /* 0x008fe20000000040 */
[----:B------:R-:W-:Y:S01]  /*7460*/  FFMA.FTZ R20, R94, R13, R20 ;  /* 0x0000000d5e147223 */ /* 0x000fe20000010014 */
[--C-:B------:R-:W-:Y:S02]  /*7470*/  PRMT R13, RZ, 0x5410, R63.reuse ;  /* 0x00005410ff0d7816 */ /* 0x100fe4000000003f */
[----:B------:R-:W-:Y:S01]  /*7480*/  SHF.R.S32.HI R4, RZ, 0x5, R4 ;  /* 0x00000005ff047819 */ /* 0x000fe20000011404 */
[----:B------:R-:W-:Y:S01]  /*7490*/  FFMA.FTZ R96, R113, R14, R96 ;  /* 0x0000000e71607223 */ /* 0x000fe20000010060 */
[----:B------:R-:W-:Y:S01]  /*74a0*/  PRMT R14, RZ, 0x7610, R63 ;  /* 0x00007610ff0e7816 */ /* 0x000fe2000000003f */
[----:B------:R-:W-:Y:S01]  /*74b0*/  FFMA.FTZ R13, R90, R13, R20 ;  /* 0x0000000d5a0d7223 */ /* 0x000fe20000010014 */
[----:B------:R-:W-:Y:S01]  /*74c0*/  PRMT R2, RZ, 0x7610, R23 ;  /* 0x00007610ff027816 */ /* 0x000fe20000000017 */
[----:B------:R0:W-:Y:S02]  /*74d0*/  @!P0 STS [R4.X4], R15 ;  /* 0x0000000f04008388 */ /* 0x0001e40000004800 */
[----:B------:R-:W-:Y:S01]  /*74e0*/  FFMA.FTZ R13, R95, R14, R13 ;  /* 0x0000000e5f0d7223 */ /* 0x000fe2000001000d */
[--C-:B------:R-:W-:Y:S01]  /*74f0*/  PRMT R14, RZ, 0x5410, R68.reuse ;  /* 0x00005410ff0e7816 */ /* 0x100fe20000000044 */
[----:B------:R-:W-:Y:S01]  /*7500*/  FFMA.FTZ R2, R121, R2, R21 ;  /* 0x0000000279027223 */ /* 0x000fe20000010015 */
[----:B------:R-:W-:-:S02]  /*7510*/  PRMT R21, RZ, 0x7610, R68 ;  /* 0x00007610ff157816 */ /* 0x000fc40000000044 */
[----:B0-----:R-:W-:Y:S01]  /*7520*/  PRMT R15, RZ, 0x7610, R64 ;  /* 0x00007610ff0f7816 */ /* 0x001fe20000000040 */
[----:B------:R-:W-:-:S04]  /*7530*/  FFMA.FTZ R14, R113, R14, R98 ;  /* 0x0000000e710e7223 */ /* 0x000fc80000010062 */
[C---:B------:R-:W-:Y:S01]  /*7540*/  FFMA.FTZ R96, R92.reuse, R15, R96 ;  /* 0x0000000f5c607223 */ /* 0x040fe20000010060 */
[--C-:B------:R-:W-:Y:S01]  /*7550*/  PRMT R15, RZ, 0x5410, R65.reuse ;  /* 0x00005410ff0f7816 */ /* 0x100fe20000000041 */
[----:B------:R-:W-:Y:S01]  /*7560*/  FFMA.FTZ R20, R92, R21, R14 ;  /* 0x000000155c147223 */ /* 0x000fe2000001000e */
        /* <DEDUP_REMOVED lines=21> */
[----:B----4-:R-:W-:-:S05]  /*76c0*/  PRMT R20, RZ, 0x5410, R72 ;  /* 0x00005410ff147816 */ /* 0x010fca0000000048 */
[----:B------:R-:W-:Y:S01]  /*76d0*/  FFMA.FTZ R28, R113, R20, R28 ;  /* 0x00000014711c7223 */ /* 0x000fe2000001001c */
[----:B------:R-:W-:Y:S01]  /*76e0*/  PRMT R20, RZ, 0x7610, R71 ;  /* 0x00007610ff147816 */ /* 0x000fe20000000047 */
[----:B------:R-:W-:Y:S01]  /*76f0*/  FFMA.FTZ R30, R121, R30, R33 ;  /* 0x0000001e791e7223 */ /* 0x000fe20000010021 */
[----:B------:R-:W-:-:S03]  /*7700*/  PRMT R21, RZ, 0x7610, R72 ;  /* 0x00007610ff157816 */ /* 0x000fc60000000048 */
[----:B------:R-:W-:Y:S01]  /*7710*/  FFMA.FTZ R15, R95, R20, R15 ;  /* 0x000000145f0f7223 */ /* 0x000fe2000001000f */
[----:B-----5:R-:W-:Y:S01]  /*7720*/  PRMT R20, RZ, 0x5410, R76 ;  /* 0x00005410ff147816 */ /* 0x020fe2000000004c */
        /* <DEDUP_REMOVED lines=34> */
[----:B------:R-:W-:-:S03]  /*7950*/  PRMT R23, RZ, 0x7610, R84 ;  /* 0x00007610ff177816 */ /* 0x000fc60000000054 */
[----:B------:R-:W-:Y:S01]  /*7960*/  FFMA.FTZ R2, R113, R21, R2 ;  /* 0x0000001571027223 */ /* 0x000fe20000010002 */
[----:B------:R-:W-:-:S05]  /*7970*/  PRMT R21, RZ, 0x5410, R81 ;  /* 0x00005410ff157816 */ /* 0x000fca0000000051 */
[----:B------:R-:W-:Y:S02]  /*7980*/  FFMA.FTZ R21, R88, R21, R22 ;  /* 0x0000001558157223 */ /* 0x000fe40000010016 */
        /* <DEDUP_REMOVED lines=25> */
[----:B------:R-:W-:Y:S02]  /*7b20*/  PRMT R21, RZ, 0x7610, R16 ;  /* 0x00007610ff157816 */ /* 0x000fe40000000010 */
[--C-:B------:R-:W-:Y:S02]  /*7b30*/  PRMT R16, RZ, 0x5410, R116.reuse ;  /* 0x00005410ff107816 */ /* 0x100fe40000000074 */
[----:B------:R-:W-:Y:S01]  /*7b40*/  PRMT R23, RZ, 0x7610, R116 ;  /* 0x00007610ff177816 */ /* 0x000fe20000000074 */
[----:B------:R-:W-:Y:S02]  /*7b50*/  FFMA.FTZ R22, R92, R21, R22 ;  /* 0x000000155c167223 */ /* 0x000fe40000010016 */
[----:B------:R-:W-:Y:S01]  /*7b60*/  FFMA.FTZ R8, R113, R16, R8 ;  /* 0x0000001071087223 */ /* 0x000fe20000010008 */
[----:B------:R-:W-:-:S03]  /*7b70*/  PRMT R21, RZ, 0x5410, R17 ;  /* 0x00005410ff157816 */ /* 0x000fc60000000011 */
[----:B------:R-:W-:Y:S01]  /*7b80*/  FFMA.FTZ R23, R92, R23, R8 ;  /* 0x000000175c177223 */ /* 0x000fe20000010008 */
[----:B------:R-:W-:Y:S01]  /*7b90*/  PRMT R8, RZ, 0x7610, R17 ;  /* 0x00007610ff087816 */ /* 0x000fe20000000011 */
[C---:B------:R-:W-:Y:S01]  /*7ba0*/  FFMA.FTZ R21, R88.reuse, R21, R22 ;  /* 0x0000001558157223 */ /* 0x040fe20000010016 */
[--C-:B------:R-:W-:Y:S02]  /*7bb0*/  PRMT R17, RZ, 0x5410, R117.reuse ;  /* 0x00005410ff117816 */ /* 0x100fe40000000075 */
[----:B------:R-:W-:Y:S01]  /*7bc0*/  PRMT R16, RZ, 0x7610, R117 ;  /* 0x00007610ff107816 */ /* 0x000fe20000000075 */
        /* <DEDUP_REMOVED lines=13> */
[C---:B------:R-:W-:Y:S01]  /*7ca0*/  FFMA.FTZ R21, R90.reuse, R21, R16 ;  /* 0x000000155a157223 */ /* 0x040fe20000010010 */
[----:B------:R-:W-:Y:S01]  /*7cb0*/  PRMT R16, RZ, 0x7610, R119 ;  /* 0x00007610ff107816 */ /* 0x000fe20000000077 */
[----:B------:R-:W-:Y:S01]  /*7cc0*/  FFMA.FTZ R17, R90, R17, R8 ;  /* 0x000000115a117223 */ /* 0x000fe20000010008 */
[----:B------:R-:W-:-:S03]  /*7cd0*/  PRMT R8, RZ, 0x7610, R19 ;  /* 0x00007610ff087816 */ /* 0x000fc60000000013 */
[C---:B------:R-:W-:Y:S02]  /*7ce0*/  FFMA.FTZ R16, R95.reuse, R16, R21 ;  /* 0x000000105f107223 */ /* 0x040fe40000010015 */
[----:B------:R-:W-:Y:S01]  /*7cf0*/  FFMA.FTZ R8, R95, R8, R17 ;  /* 0x000000085f087223 */ /* 0x000fe20000010011 */
[----:B------:R-:W0:Y:S04]  /*7d00*/  SHFL.BFLY PT, R22, R5, 0x10, 0x1f ;  /* 0x0e001f0005167f89 */ /* 0x000e2800000e0000 */
[----:B------:R-:W1:Y:S04]  /*7d10*/  SHFL.BFLY PT, R24, R7, 0x10, 0x1f ;  /* 0x0e001f0007187f89 */ /* 0x000e6800000e0000 */
[----:B------:R-:W2:Y:S04]  /*7d20*/  SHFL.BFLY PT, R26, R9, 0x10, 0x1f ;  /* 0x0e001f00091a7f89 */ /* 0x000ea800000e0000 */
[----:B------:R-:W3:Y:S04]  /*7d30*/  SHFL.BFLY PT, R23, R10, 0x10, 0x1f ;  /* 0x0e001f000a177f89 */ /* 0x000ee800000e0000 */
[----:B------:R-:W4:Y:S04]  /*7d40*/  SHFL.BFLY PT, R28, R11, 0x10, 0x1f ;  /* 0x0e001f000b1c7f89 */ /* 0x000f2800000e0000 */
[----:B------:R-:W5:Y:S04]  /*7d50*/  SHFL.BFLY PT, R30, R13, 0x10, 0x1f ;  /* 0x0e001f000d1e7f89 */ /* 0x000f6800000e0000 */
[----:B------:R-:W0:Y:S04]  /*7d60*/  SHFL.BFLY PT, R25, R14, 0x10, 0x1f ;  /* 0x0e001f000e197f89 */ /* 0x000e2800000e0000 */
[----:B------:R-:W0:Y:S04]  /*7d70*/  SHFL.BFLY PT, R32, R15, 0x10, 0x1f ;  /* 0x0e001f000f207f89 */ /* 0x000e2800000e0000 */
[----:B------:R-:W0:Y:S04]  /*7d80*/  SHFL.BFLY PT, R27, R20, 0x10, 0x1f ;  /* 0x0e001f00141b7f89 */ /* 0x000e2800000e0000 */
[----:B------:R-:W2:Y:S04]  /*7d90*/  SHFL.BFLY PT, R29, R12, 0x10, 0x1f ;  /* 0x0e001f000c1d7f89 */ /* 0x000ea800000e0000 */
[----:B------:R-:W4:Y:S04]  /*7da0*/  SHFL.BFLY PT, R19, R2, 0x10, 0x1f ;  /* 0x0e001f0002137f89 */ /* 0x000f2800000e0000 */
[----:B------:R-:W5:Y:S04]  /*7db0*/  SHFL.BFLY PT, R21, R6, 0x10, 0x1f ;  /* 0x0e001f0006157f89 */ /* 0x000f6800000e0000 */
[----:B------:R-:W5:Y:S04]  /*7dc0*/  SHFL.BFLY PT, R31, R8, 0x10, 0x1f ;  /* 0x0e001f00081f7f89 */ /* 0x000f6800000e0000 */
[----:B------:R-:W5:Y:S04]  /*7dd0*/  SHFL.BFLY PT, R33, R16, 0x10, 0x1f ;  /* 0x0e001f0010217f89 */ /* 0x000f6800000e0000 */
[----:B------:R-:W5:Y:S01]  /*7de0*/  SHFL.BFLY PT, R18, R3, 0x4, 0x1f ;  /* 0x0c801f0003127f89 */ /* 0x000f6200000e0000 */
[----:B0-----:R-:W-:-:S02]  /*7df0*/  FADD.FTZ R22, R5, R22 ;  /* 0x0000001605167221 */ /* 0x001fc40000010000 */
[----:B-1----:R-:W-:Y:S02]  /*7e00*/  FADD.FTZ R24, R7, R24 ;  /* 0x0000001807187221 */ /* 0x002fe40000010000 */
[----:B--2---:R-:W-:Y:S02]  /*7e10*/  FADD.FTZ R26, R9, R26 ;  /* 0x0000001a091a7221 */ /* 0x004fe40000010000 */
[----:B---3--:R-:W-:Y:S02]  /*7e20*/  FADD.FTZ R23, R10, R23 ;  /* 0x000000170a177221 */ /* 0x008fe40000010000 */
[----:B----4-:R-:W-:Y:S02]  /*7e30*/  FADD.FTZ R28, R11, R28 ;  /* 0x0000001c0b1c7221 */ /* 0x010fe40000010000 */
[----:B-----5:R-:W-:Y:S02]  /*7e40*/  FADD.FTZ R30, R13, R30 ;  /* 0x0000001e0d1e7221 */ /* 0x020fe40000010000 */
[----:B------:R-:W-:-:S02]  /*7e50*/  FADD.FTZ R25, R14, R25 ;  /* 0x000000190e197221 */ /* 0x000fc40000010000 */
[----:B------:R-:W-:Y:S02]  /*7e60*/  FADD.FTZ R32, R15, R32 ;  /* 0x000000200f207221 */ /* 0x000fe40000010000 */
[----:B------:R-:W-:Y:S02]  /*7e70*/  FADD.FTZ R27, R20, R27 ;  /* 0x0000001b141b7221 */ /* 0x000fe40000010000 */
[----:B------:R-:W-:Y:S02]  /*7e80*/  FADD.FTZ R29, R12, R29 ;  /* 0x0000001d0c1d7221 */ /* 0x000fe40000010000 */
[----:B------:R-:W-:Y:S02]  /*7e90*/  FADD.FTZ R19, R2, R19 ;  /* 0x0000001302137221 */ /* 0x000fe40000010000 */
[----:B------:R-:W-:Y:S02]  /*7ea0*/  FADD.FTZ R21, R6, R21 ;  /* 0x0000001506157221 */ /* 0x000fe40000010000 */
[----:B------:R-:W-:-:S02]  /*7eb0*/  FADD.FTZ R31, R8, R31 ;  /* 0x0000001f081f7221 */ /* 0x000fc40000010000 */
[----:B------:R-:W-:Y:S01]  /*7ec0*/  FADD.FTZ R33, R16, R33 ;  /* 0x0000002110217221 */ /* 0x000fe20000010000 */
[----:B------:R-:W0:Y:S01]  /*7ed0*/  SHFL.BFLY PT, R5, R22, 0x8, 0x1f ;  /* 0x0d001f0016057f89 */ /* 0x000e2200000e0000 */
[----:B------:R-:W-:-:S03]  /*7ee0*/  FADD.FTZ R18, R3, R18 ;  /* 0x0000001203127221 */ /* 0x000fc60000010000 */
        /* <DEDUP_REMOVED lines=115> */
[----:B------:R0:W-:Y:S04]  /*8620*/  @!P0 STS [R4.X4+0x10], R3 ;  /* 0x0000100304008388 */ /* 0x0001e80000004800 */
        /* <DEDUP_REMOVED lines=14> */
[----:B------:R-:W-:Y:S06]  /*8710*/  BAR.SYNC.DEFER_BLOCKING 0x0 ;  /* 0x0000000000007b1d */ /* 0x000fec0000010000 */
[----:B------:R-:W-:Y:S05]  /*8720*/  @P1 EXIT ;  /* 0x000000000000194d */ /* 0x000fea0003800000 */
[----:B0-----:R-:W0:Y:S01]  /*8730*/  LDS.128 R36, [RZ] ;  /* 0x00000000ff247984 */ /* 0x001e220000000c00 */
[----:B------:R-:W-:-:S03]  /*8740*/  MOV R3, 0x4 ;  /* 0x0000000400037802 */ /* 0x000fc60000000f00 */
[----:B------:R-:W1:Y:S02]  /*8750*/  LDS.128 R40, [0x10] ;  /* 0x00001000ff287984 */ /* 0x000e640000000c00 */
[----:B------:R-:W-:Y:S02]  /*8760*/  IMAD.WIDE R2, R0, R3, c[0x0][0x160] ;  /* 0x0000580000027625 */ /* 0x000fe400078e0203 */
[----:B------:R-:W2:Y:S04]  /*8770*/  LDS.128 R48, [0x20] ;  /* 0x00002000ff307984 */ /* 0x000ea80000000c00 */
[----:B------:R-:W3:Y:S04]  /*8780*/  LDS.128 R16, [0x30] ;  /* 0x00003000ff107984 */ /* 0x000ee80000000c00 */
[----:B------:R-:W4:Y:S04]  /*8790*/  LDS.128 R12, [0x40] ;  /* 0x00004000ff0c7984 */ /* 0x000f280000000c00 */
[----:B------:R-:W5:Y:S04]  /*87a0*/  LDS.128 R8, [0x50] ;  /* 0x00005000ff087984 */ /* 0x000f680000000c00 */
[----:B------:R-:W3:Y:S04]  /*87b0*/  LDS.128 R4, [0x60] ;  /* 0x00006000ff047984 */ /* 0x000ee80000000c00 */
[----:B------:R-:W4:Y:S04]  /*87c0*/  LDS.128 R20, [0x70] ;  /* 0x00007000ff147984 */ /* 0x000f280000000c00 */
[----:B------:R-:W5:Y:S04]  /*87d0*/  LDS.128 R28, [0x80] ;  /* 0x00008000ff1c7984 */ /* 0x000f680000000c00 */
[----:B------:R-:W5:Y:S01]  /*87e0*/  LDS.128 R24, [0x90] ;  /* 0x00009000ff187984 */ /* 0x000f620000000c00 */
[----:B0-----:R-:W-:-:S03]  /*87f0*/  FADD.FTZ R36, RZ, R36 ;  /* 0x00000024ff247221 */ /* 0x001fc60000010000 */
[----:B------:R-:W0:Y:S01]  /*8800*/  LDS.128 R32, [0xa0] ;  /* 0x0000a000ff207984 */ /* 0x000e220000000c00 */
[----:B-1----:R-:W-:-:S03]  /*8810*/  FADD.FTZ R40, RZ, R40 ;  /* 0x00000028ff287221 */ /* 0x002fc60000010000 */
[----:B------:R-:W1:Y:S01]  /*8820*/  LDS.128 R52, [0xd0] ;  /* 0x0000d000ff347984 */ /* 0x000e620000000c00 */
[----:B------:R-:W-:Y:S02]  /*8830*/  FADD.FTZ R37, R36, R37 ;  /* 0x0000002524257221 */ /* 0x000fe40000010000 */
[----:B------:R-:W-:Y:S02]  /*8840*/  FADD.FTZ R41, R40, R41 ;  /* 0x0000002928297221 */ /* 0x000fe40000010000 */
[----:B--2---:R-:W-:Y:S02]  /*8850*/  FADD.FTZ R48, RZ, R48 ;  /* 0x00000030ff307221 */ /* 0x004fe40000010000 */
[----:B------:R-:W-:Y:S02]  /*8860*/  FADD.FTZ R38, R37, R38 ;  /* 0x0000002625267221 */ /* 0x000fe40000010000 */
[----:B------:R-:W-:Y:S02]  /*8870*/  FADD.FTZ R42, R41, R42 ;  /* 0x0000002a292a7221 */ /* 0x000fe40000010000 */
[----:B------:R-:W-:-:S02]  /*8880*/  FADD.FTZ R49, R48, R49 ;  /* 0x0000003130317221 */ /* 0x000fc40000010000 */
[----:B------:R-:W-:Y:S02]  /*8890*/  FADD.FTZ R45, R38, R39 ;  /* 0x00000027262d7221 */ /* 0x000fe40000010000 */
[----:B------:R-:W-:Y:S01]  /*88a0*/  FADD.FTZ R47, R42, R43 ;  /* 0x0000002b2a2f7221 */ /* 0x000fe20000010000 */
[----:B------:R-:W2:Y:S01]  /*88b0*/  LDS.128 R36, [0xb0] ;  /* 0x0000b000ff247984 */ /* 0x000ea20000000c00 */
[----:B------:R-:W-:Y:S02]  /*88c0*/  FADD.FTZ R50, R49, R50 ;  /* 0x0000003231327221 */ /* 0x000fe40000010000 */
[----:B---3--:R-:W-:Y:S01]  /*88d0*/  FADD.FTZ R16, RZ, R16 ;  /* 0x00000010ff107221 */ /* 0x008fe20000010000 */
[----:B------:R-:W-:Y:S01]  /*88e0*/  STG.E [R2.64], R45 ;  /* 0x0000002d02007986 */ /* 0x000fe2000c101904 */
[----:B------:R-:W-:Y:S02]  /*88f0*/  FADD.FTZ R57, R50, R51 ;  /* 0x0000003332397221 */ /* 0x000fe40000010000 */
[----:B----4-:R-:W-:Y:S01]  /*8900*/  FADD.FTZ R12, RZ, R12 ;  /* 0x0000000cff0c7221 */ /* 0x010fe20000010000 */
[----:B------:R-:W-:Y:S01]  /*8910*/  STG.E [R2.64+0x600], R47 ;  /* 0x0006002f02007986 */ /* 0x000fe2000c101904 */
[----:B-----5:R-:W-:-:S02]  /*8920*/  FADD.FTZ R8, RZ, R8 ;  /* 0x00000008ff087221 */ /* 0x020fc40000010000 */
[----:B------:R-:W-:Y:S01]  /*8930*/  FADD.FTZ R4, RZ, R4 ;  /* 0x00000004ff047221 */ /* 0x000fe20000010000 */
[----:B------:R-:W3:Y:S01]  /*8940*/  LDS.128 R40, [0xc0] ;  /* 0x0000c000ff287984 */ /* 0x000ee20000000c00 */
[----:B------:R-:W-:Y:S02]  /*8950*/  FADD.FTZ R20, RZ, R20 ;  /* 0x00000014ff147221 */ /* 0x000fe40000010000 */
[----:B------:R-:W-:Y:S01]  /*8960*/  FADD.FTZ R28, RZ, R28 ;  /* 0x0000001cff1c7221 */ /* 0x000fe20000010000 */
[----:B------:R-:W4:Y:S01]  /*8970*/  LDS.128 R48, [0xe0] ;  /* 0x0000e000ff307984 */ /* 0x000f220000000c00 */
[----:B------:R-:W-:Y:S02]  /*8980*/  FADD.FTZ R24, RZ, R24 ;  /* 0x00000018ff187221 */ /* 0x000fe40000010000 */
[----:B------:R-:W-:Y:S01]  /*8990*/  FADD.FTZ R17, R16, R17 ;  /* 0x0000001110117221 */ /* 0x000fe20000010000 */
[----:B------:R-:W5:Y:S01]  /*89a0*/  LDS.128 R44, [0xf0] ;  /* 0x0000f000ff2c7984 */ /* 0x000f620000000c00 */
[----:B0-----:R-:W-:-:S02]  /*89b0*/  FADD.FTZ R32, RZ, R32 ;  /* 0x00000020ff207221 */ /* 0x001fc40000010000 */
[----:B------:R-:W-:Y:S01]  /*89c0*/  FADD.FTZ R13, R12, R13 ;  /* 0x0000000d0c0d7221 */ /* 0x000fe20000010000 */
[----:B------:R-:W-:Y:S01]  /*89d0*/  STG.E [R2.64+0xc00], R57 ;  /* 0x000c003902007986 */ /* 0x000fe2000c101904 */
[----:B-1----:R-:W-:Y:S02]  /*89e0*/  FADD.FTZ R52, RZ, R52 ;  /* 0x00000034ff347221 */ /* 0x002fe40000010000 */
[----:B------:R-:W-:Y:S02]  /*89f0*/  FADD.FTZ R9, R8, R9 ;  /* 0x0000000908097221 */ /* 0x000fe40000010000 */
[----:B------:R-:W-:Y:S02]  /*8a00*/  FADD.FTZ R5, R4, R5 ;  /* 0x0000000504057221 */ /* 0x000fe40000010000 */
[----:B------:R-:W-:Y:S02]  /*8a10*/  FADD.FTZ R21, R20, R21 ;  /* 0x0000001514157221 */ /* 0x000fe40000010000 */
[----:B------:R-:W-:-:S02]  /*8a20*/  FADD.FTZ R29, R28, R29 ;  /* 0x0000001d1c1d7221 */ /* 0x000fc40000010000 */
[----:B------:R-:W-:Y:S02]  /*8a30*/  FADD.FTZ R25, R24, R25 ;  /* 0x0000001918197221 */ /* 0x000fe40000010000 */
[----:B------:R-:W-:Y:S02]  /*8a40*/  FADD.FTZ R33, R32, R33 ;  /* 0x0000002120217221 */ /* 0x000fe40000010000 */
[----:B------:R-:W-:Y:S02]  /*8a50*/  FADD.FTZ R53, R52, R53 ;  /* 0x0000003534357221 */ /* 0x000fe40000010000 */
[----:B--2---:R-:W-:Y:S02]  /*8a60*/  FADD.FTZ R36, RZ, R36 ;  /* 0x00000024ff247221 */ /* 0x004fe40000010000 */
[----:B------:R-:W-:Y:S02]  /*8a70*/  FADD.FTZ R18, R17, R18 ;  /* 0x0000001211127221 */ /* 0x000fe40000010000 */
[----:B------:R-:W-:-:S02]  /*8a80*/  FADD.FTZ R37, R36, R37 ;  /* 0x0000002524257221 */ /* 0x000fc40000010000 */
[----:B------:R-:W-:Y:S02]  /*8a90*/  FADD.FTZ R14, R13, R14 ;  /* 0x0000000e0d0e7221 */ /* 0x000fe40000010000 */
[----:B------:R-:W-:Y:S02]  /*8aa0*/  FADD.FTZ R10, R9, R10 ;  /* 0x0000000a090a7221 */ /* 0x000fe40000010000 */
[----:B------:R-:W-:Y:S02]  /*8ab0*/  FADD.FTZ R6, R5, R6 ;  /* 0x0000000605067221 */ /* 0x000fe40000010000 */
[----:B---3--:R-:W-:Y:S02]  /*8ac0*/  FADD.FTZ R40, RZ, R40 ;  /* 0x00000028ff287221 */ /* 0x008fe40000010000 */
[----:B------:R-:W-:Y:S02]  /*8ad0*/  FADD.FTZ R22, R21, R22 ;  /* 0x0000001615167221 */ /* 0x000fe40000010000 */
[----:B----4-:R-:W-:-:S02]  /*8ae0*/  FADD.FTZ R48, RZ, R48 ;  /* 0x00000030ff307221 */ /* 0x010fc40000010000 */
[----:B------:R-:W-:Y:S02]  /*8af0*/  FADD.FTZ R41, R40, R41 ;  /* 0x0000002928297221 */ /* 0x000fe40000010000 */
[----:B-----5:R-:W-:Y:S02]  /*8b00*/  FADD.FTZ R44, RZ, R44 ;  /* 0x0000002cff2c7221 */ /* 0x020fe40000010000 */
[----:B------:R-:W-:Y:S02]  /*8b10*/  FADD.FTZ R49, R48, R49 ;  /* 0x0000003130317221 */ /* 0x000fe40000010000 */
[----:B------:R-:W-:Y:S02]  /*8b20*/  FADD.FTZ R45, R44, R45 ;  /* 0x0000002d2c2d7221 */ /* 0x000fe40000010000 */
[----:B------:R-:W-:Y:S02]  /*8b30*/  FADD.FTZ R30, R29, R30 ;  /* 0x0000001e1d1e7221 */ /* 0x000fe40000010000 */
[----:B------:R-:W-:-:S02]  /*8b40*/  FADD.FTZ R26, R25, R26 ;  /* 0x0000001a191a7221 */ /* 0x000fc40000010000 */
[----:B------:R-:W-:Y:S02]  /*8b50*/  FADD.FTZ R34, R33, R34 ;  /* 0x0000002221227221 */ /* 0x000fe40000010000 */
[----:B------:R-:W-:Y:S02]  /*8b60*/  FADD.FTZ R38, R37, R38 ;  /* 0x0000002625267221 */ /* 0x000fe40000010000 */
[----:B------:R-:W-:Y:S02]  /*8b70*/  FADD.FTZ R42, R41, R42 ;  /* 0x0000002a292a7221 */ /* 0x000fe40000010000 */
[----:B------:R-:W-:Y:S02]  /*8b80*/  FADD.FTZ R54, R53, R54 ;  /* 0x0000003635367221 */ /* 0x000fe40000010000 */
[----:B------:R-:W-:Y:S02]  /*8b90*/  FADD.FTZ R50, R49, R50 ;  /* 0x0000003231327221 */ /* 0x000fe40000010000 */
[----:B------:R-:W-:-:S02]  /*8ba0*/  FADD.FTZ R46, R45, R46 ;  /* 0x0000002e2d2e7221 */ /* 0x000fc40000010000 */
[----:B------:R-:W-:Y:S02]  /*8bb0*/  FADD.FTZ R19, R18, R19 ;  /* 0x0000001312137221 */ /* 0x000fe40000010000 */
[----:B------:R-:W-:Y:S02]  /*8bc0*/  FADD.FTZ R15, R14, R15 ;  /* 0x0000000f0e0f7221 */ /* 0x000fe40000010000 */
[----:B------:R-:W-:Y:S01]  /*8bd0*/  FADD.FTZ R11, R10, R11 ;  /* 0x0000000b0a0b7221 */ /* 0x000fe20000010000 */
[----:B------:R-:W-:Y:S01]  /*8be0*/  STG.E [R2.64+0x1200], R19 ;  /* 0x0012001302007986 */ /* 0x000fe2000c101904 */
[----:B------:R-:W-:Y:S02]  /*8bf0*/  FADD.FTZ R7, R6, R7 ;  /* 0x0000000706077221 */ /* 0x000fe40000010000 */
[----:B------:R-:W-:Y:S01]  /*8c00*/  FADD.FTZ R23, R22, R23 ;  /* 0x0000001716177221 */ /* 0x000fe20000010000 */
[----:B------:R-:W-:Y:S01]  /*8c10*/  STG.E [R2.64+0x1800], R15 ;  /* 0x0018000f02007986 */ /* 0x000fe2000c101904 */
[----:B------:R-:W-:-:S02]  /*8c20*/  FADD.FTZ R31, R30, R31 ;  /* 0x0000001f1e1f7221 */ /* 0x000fc40000010000 */
[----:B------:R-:W-:Y:S01]  /*8c30*/  FADD.FTZ R27, R26, R27 ;  /* 0x0000001b1a1b7221 */ /* 0x000fe20000010000 */
[----:B------:R-:W-:Y:S01]  /*8c40*/  STG.E [R2.64+0x1e00], R11 ;  /* 0x001e000b02007986 */ /* 0x000fe2000c101904 */
        /* <DEDUP_REMOVED lines=8> */
[----:B------:R-:W-:Y:S04]  /*8cd0*/  STG.E [R2.64+0x3000], R31 ;  /* 0x0030001f02007986 */ /* 0x000fe8000c101904 */
[----:B------:R-:W-:Y:S04]  /*8ce0*/  STG.E [R2.64+0x3600], R27 ;  /* 0x0036001b02007986 */ /* 0x000fe8000c101904 */
[----:B------:R-:W-:Y:S04]  /*8cf0*/  STG.E [R2.64+0x3c00], R35 ;  /* 0x003c002302007986 */ /* 0x000fe8000c101904 */
[----:B------:R-:W-:Y:S04]  /*8d00*/  STG.E [R2.64+0x4200], R39 ;  /* 0x0042002702007986 */ /* 0x000fe8000c101904 */
[----:B------:R-:W-:Y:S04]  /*8d10*/  STG.E [R2.64+0x4800], R43 ;  /* 0x0048002b02007986 */ /* 0x000fe8000c101904 */
[----:B------:R-:W-:Y:S04]  /*8d20*/  STG.E [R2.64+0x4e00], R55 ;  /* 0x004e003702007986 */ /* 0x000fe8000c101904 */
[----:B------:R-:W-:Y:S04]  /*8d30*/  STG.E [R2.64+0x5400], R51 ;  /* 0x0054003302007986 */ /* 0x000fe8000c101904 */
[----:B------:R-:W-:Y:S01]  /*8d40*/  STG.E [R2.64+0x5a00], R47 ;  /* 0x005a002f02007986 */ /* 0x000fe2000c101904 */
[----:B------:R-:W-:Y:S05]  /*8d50*/  EXIT ;  /* 0x000000000000794d */ /* 0x000fea0003800000 */
.L_x_0:
[----:B------:R-:W-:-:S00]  /*8d60*/  BRA `(.L_x_0) ;  /* 0xfffffff000007947 */ /* 0x000fc0000383ffff */
[----:B------:R-:W-:-:S00]  /*8d70*/  NOP ;  /* 0x0000000000007918 */ /* 0x000fc00000000000 */
        /* <DEDUP_REMOVED lines=8> */
.L_x_32:


//--------------------- .text._Z31router_gemm_kernel_float_outputI13__nv_bfloat16Li128ELi8ELi15ELi384ELi7168EEvPfPKT_S4_ --------------------------
	.section	.text._Z31router_gemm_kernel_float_outputI13__nv_bfloat16Li128ELi8ELi15ELi384ELi7168EEvPfPKT_S4_,"ax",@progbits
	.sectioninfo	@"SHI_REGISTERS=128"
	.align	128
        .global         _Z31router_gemm_kernel_float_outputI13__nv_bfloat16Li128ELi8ELi15ELi384ELi7168EEvPfPKT_S4_
        .type           _Z31router_gemm_kernel_float_outputI13__nv_bfloat16Li128ELi8ELi15ELi384ELi7168EEvPfPKT_S4_,@function
        .size           _Z31router_gemm_kernel_float_outputI13__nv_bfloat16Li128ELi8ELi15ELi384ELi7168EEvPfPKT_S4_,(.L_x_33 - _Z31router_gemm_kernel_float_outputI13__nv_bfloat16Li128ELi8ELi15ELi384ELi7168EEvPfPKT_S4_)
        .other          _Z31router_gemm_kernel_float_outputI13__nv_bfloat16Li128ELi8ELi15ELi384ELi7168EEvPfPKT_S4_,@"STO_CUDA_ENTRY STV_DEFAULT"
_Z31router_gemm_kernel_float_outputI13__nv_bfloat16Li128ELi8ELi15ELi384ELi7168EEvPfPKT_S4_:
.text._Z31router_gemm_kernel_float_outputI13__nv_bfloat16Li128ELi8ELi15ELi384ELi7168EEvPfPKT_S4_:
        /* <DEDUP_REMOVED lines=12> */
[----:B------:R-:W2:Y:S03]  /*00c0*/  LDG.E.128 R24, [R122.64+0x3800] ;  /* 0x003800047a187981 */ /* 0x000ea6000c1e1d00 */
[----:B------:R-:W-:Y:S01]  /*00d0*/  LEA.HI.X R125, R5, c[0x0][0x174], R4, 0x1, P0 ;  /* 0x00005d00057d7a11 */ /* 0x000fe200000f0c04 */
[----:B------:R-:W3:Y:S04]  /*00e0*/  LDG.E.128 R16, [R122.64+0x7000] ;  /* 0x007000047a107981 */ /* 0x000ee8000c1e1d00 */
[----:B------:R-:W4:Y:S04]  /*00f0*/  LDG.E.128 R4, [R122.64] ;  /* 0x000000047a047981 */ /* 0x000f28000c1e1d00 */
[----:B------:R-:W5:Y:S04]  /*0100*/  LDG.E.128 R72, [R124.64] ;  /* 0x000000047c487981 */ /* 0x000f68000c1e1d00 */
[----:B------:R-:W2:Y:S04]  /*0110*/  LDG.E.128 R56, [R122.64+0xa800] ;  /* 0x00a800047a387981 */ /* 0x000ea8000c1e1d00 */
[----:B------:R-:W2:Y:S04]  /*0120*/  LDG.E.128 R32, [R122.64+0xe000] ;  /* 0x00e000047a207981 */ /* 0x000ea8000c1e1d00 */
[----:B------:R-:W2:Y:S04]  /*0130*/  LDG.E.128 R52, [R122.64+0x11800] ;  /* 0x011800047a347981 */ /* 0x000ea8000c1e1d00 */
[----:B------:R-:W2:Y:S04]  /*0140*/  LDG.E.128 R28, [R122.64+0x15000] ;  /* 0x015000047a1c7981 */ /* 0x000ea8000c1e1d00 */
[----:B------:R-:W2:Y:S04]  /*0150*/  LDG.E.128 R48, [R122.64+0x18800] ;  /* 0x018800047a307981 */ /* 0x000ea8000c1e1d00 */
[----:B------:R-:W2:Y:S04]  /*0160*/  LDG.E.128 R44, [R122.64+0x1c000] ;  /* 0x01c000047a2c7981 */ /* 0x000ea8000c1e1d00 */
[----:B------:R-:W2:Y:S04]  /*0170*/  LDG.E.128 R84, [R122.64+0x1f800] ;  /* 0x01f800047a547981 */ /* 0x000ea8000c1e1d00 */
[----:B------:R-:W3:Y:S04]  /*0180*/  LDG.E.128 R40, [R122.64+0x23000] ;  /* 0x023000047a287981 */ /* 0x000ee8000c1e1d00 */
        /* <DEDUP_REMOVED lines=8> */
[----:B------:R-:W3:Y:S01]  /*0210*/  LDG.E.128 R100, [R124.64+0x1000] ;  /* 0x001000047c647981 */ /* 0x000ee2000c1e1d00 */
[----:B----4-:R-:W-:-:S02]  /*0220*/  PRMT R3, RZ, 0x5410, R4 ;  /* 0x00005410ff037816 */ /* 0x010fc40000000004 */
[--C-:B-----5:R-:W-:Y:S02]  /*0230*/  PRMT R94, RZ, 0x5410, R72.reuse ;  /* 0x00005410ff5e7816 */ /* 0x120fe40000000048 */
[----:B------:R-:W-:-:S03]  /*0240*/  PRMT R98, RZ, 0x7610, R72 ;  /* 0x00007610ff627816 */ /* 0x000fc60000000048 */
[----:B------:R-:W-:Y:S01]  /*0250*/  FFMA.FTZ R8, R94, R3, RZ ;  /* 0x000000035e087223 */ /* 0x000fe200000100ff */
[----:B------:R-:W-:Y:S02]  /*0260*/  PRMT R3, RZ, 0x7610, R4 ;  /* 0x00007610ff037816 */ /* 0x000fe40000000004 */
[----:B------:R-:W-:-:S03]  /*0270*/  PRMT R96, RZ, 0x5410, R73 ;  /* 0x00005410ff607816 */ /* 0x000fc60000000049 */
[----:B------:R-:W-:Y:S01]  /*0280*/  FFMA.FTZ R8, R98, R3, R8 ;  /* 0x0000000362087223 */ /* 0x000fe20000010008 */
[--C-:B------:R-:W-:Y:S02]  /*0290*/  PRMT R3, RZ, 0x5410, R5.reuse ;  /* 0x00005410ff037816 */ /* 0x100fe40000000005 */
[----:B------:R-:W-:Y:S02]  /*02a0*/  PRMT R5, RZ, 0x7610, R5 ;  /* 0x00007610ff057816 */ /* 0x000fe40000000005 */
[----:B------:R-:W-:Y:S01]  /*02b0*/  PRMT R92, RZ, 0x7610, R73 ;  /* 0x00007610ff5c7816 */ /* 0x000fe20000000049 */
[----:B------:R-:W-:Y:S01]  /*02c0*/  FFMA.FTZ R3, R96, R3, R8 ;  /* 0x0000000360037223 */ /* 0x000fe20000010008 */
[----:B------:R-:W-:Y:S01]  /*02d0*/  PRMT R90, RZ, 0x5410, R74 ;  /* 0x00005410ff5a7816 */ /* 0x000fe2000000004a */
[----:B------:R-:W4:Y:S02]  /*02e0*/  LDG.E.128 R8, [R122.64+0xb000] ;  /* 0x00b000047a087981 */ /* 0x000f24000c1e1d00 */
[----:B------:R-:W-:Y:S01]  /*02f0*/  FFMA.FTZ R5, R92, R5, R3 ;  /* 0x000000055c057223 */ /* 0x000fe20000010003 */
[----:B------:R-:W-:-:S02]  /*0300*/  PRMT R3, RZ, 0x5410, R6 ;  /* 0x00005410ff037816 */ /* 0x000fc40000000006 */
[----:B------:R-:W-:Y:S02]  /*0310*/  PRMT R89, RZ, 0x7610, R74 ;  /* 0x00007610ff597816 */ /* 0x000fe4000000004a */
[----:B------:R-:W-:Y:S01]  /*0320*/  PRMT R6, RZ, 0x7610, R6 ;  /* 0x00007610ff067816 */ /* 0x000fe20000000006 */
[----:B------:R-:W-:Y:S01]  /*0330*/  FFMA.FTZ R3, R90, R3, R5 ;  /* 0x000000035a037223 */ /* 0x000fe20000010005 */
[----:B--2---:R-:W-:-:S03]  /*0340*/  PRMT R5, RZ, 0x5410, R24 ;  /* 0x00005410ff057816 */ /* 0x004fc60000000018 */
[----:B------:R-:W-:Y:S01]  /*0350*/  FFMA.FTZ R6, R89, R6, R3 ;  /* 0x0000000659067223 */ /* 0x000fe20000010003 */
[----:B------:R-:W-:Y:S01]  /*0360*/  PRMT R3, RZ, 0x7610, R24 ;  /* 0x00007610ff037816 */ /* 0x000fe20000000018 */
[----:B------:R-:W-:-:S04]  /*0370*/  FFMA.FTZ R5, R94, R5, RZ ;  /* 0x000000055e057223 */ /* 0x000fc800000100ff */
[----:B------:R-:W-:Y:S01]  /*0380*/  FFMA.FTZ R4, R98, R3, R5 ;  /* 0x0000000362047223 */ /* 0x000fe20000010005 */
[--C-:B------:R-:W-:Y:S02]  /*0390*/  PRMT R5, RZ, 0x5410, R25.reuse ;  /* 0x00005410ff057816 */ /* 0x100fe40000000019 */
        /* <DEDUP_REMOVED lines=8> */
[----:B---3--:R-:W-:Y:S01]  /*0420*/  PRMT R5, RZ, 0x5410, R16 ;  /* 0x00005410ff057816 */ /* 0x008fe20000000010 */
[----:B------:R-:W2:Y:S02]  /*0430*/  LDG.E.128 R72, [R122.64+0xe800] ;  /* 0x00e800047a487981 */ /* 0x000ea4000c1e1d00 */
[----:B------:R-:W-:-:S02]  /*0440*/  FFMA.FTZ R3, R95, R4, R3 ;  /* 0x000000045f037223 */ /* 0x000fc40000010003 */
        /* <DEDUP_REMOVED lines=9> */
[----:B------:R-:W-:-:S04]  /*04e0*/  FFMA.FTZ R16, R96, R5, R4 ;  /* 0x0000000560107223 */ /* 0x000fc80000010004 */
[----:B------:R-:W-:Y:S01]  /*04f0*/  FFMA.FTZ R24, R92, R17, R16 ;  /* 0x000000115c187223 */ /* 0x000fe20000010010 */
[--C-:B------:R-:W-:Y:S02]  /*0500*/  PRMT R17, RZ, 0x5410, R18.reuse ;  /* 0x00005410ff117816 */ /* 0x100fe40000000012 */
[----:B------:R-:W-:Y:S02]  /*0510*/  PRMT R18, RZ, 0x7610, R18 ;  /* 0x00007610ff127816 */ /* 0x000fe40000000012 */
[--C-:B------:R-:W-:Y:S01]  /*0520*/  PRMT R5, RZ, 0x5410, R27.reuse ;  /* 0x00005410ff057816 */ /* 0x100fe2000000001b */
[----:B------:R-:W-:Y:S01]  /*0530*/  FFMA.FTZ R17, R90, R17, R24 ;  /* 0x000000115a117223 */ /* 0x000fe20000010018 */
[--C-:B------:R-:W-:Y:S02]  /*0540*/  PRMT R25, RZ, 0x5410, R56.reuse ;  /* 0x00005410ff197816 */ /* 0x100fe40000000038 */
[----:B------:R-:W-:Y:S01]  /*0550*/  PRMT R16, RZ, 0x7610, R27 ;  /* 0x00007610ff107816 */ /* 0x000fe2000000001b */
[----:B------:R-:W-:Y:S01]  /*0560*/  FFMA.FTZ R18, R89, R18, R17 ;  /* 0x0000001259127223 */ /* 0x000fe20000010011 */
[----:B------:R-:W-:Y:S01]  /*0570*/  PRMT R17, RZ, 0x7610, R56 ;  /* 0x00007610ff117816 */ /* 0x000fe20000000038 */
[----:B------:R-:W-:-:S02]  /*0580*/  FFMA.FTZ R26, R88, R5, R26 ;  /* 0x00000005581a7223 */ /* 0x000fc4000001001a */
[----:B------:R-:W-:Y:S01]  /*0590*/  FFMA.FTZ R25, R94, R25, RZ ;  /* 0x000000195e197223 */ /* 0x000fe200000100ff */
[----:B------:R-:W3:Y:S01]  /*05a0*/  LDG.E.128 R4, [R122.64+0x12000] ;  /* 0x012000047a047981 */ /* 0x000ee2000c1e1d00 */
        /* <DEDUP_REMOVED lines=9> */
[--C-:B------:R-:W-:Y:S01]  /*0640*/  PRMT R17, RZ, 0x5410, R32.reuse ;  /* 0x00005410ff117816 */ /* 0x100fe20000000020 */
[----:B------:R-:W-:Y:S01]  /*0650*/  FFMA.FTZ R57, R92, R57, R25 ;  /* 0x000000395c397223 */ /* 0x000fe20000010019 */
[----:B------:R-:W-:Y:S01]  /*0660*/  PRMT R19, RZ, 0x7610, R32 ;  /* 0x00007610ff137816 */ /* 0x000fe20000000020 */
[----:B------:R-:W5:Y:S02]  /*0670*/  LDG.E.128 R24, [R122.64+0x15800] ;  /* 0x015800047a187981 */ /* 0x000f64000c1e1d00 */
[----:B------:R-:W-:Y:S01]  /*0680*/  FFMA.FTZ R16, R94, R17, RZ ;  /* 0x000000115e107223 */ /* 0x000fe200000100ff */
[--C-:B------:R-:W-:Y:S02]  /*0690*/  PRMT R17, RZ, 0x5410, R58.reuse ;  /* 0x00005410ff117816 */ /* 0x100fe4000000003a */
[----:B------:R-:W-:-:S03]  /*06a0*/  PRMT R58, RZ, 0x7610, R58 ;  /* 0x00007610ff3a7816 */ /* 0x000fc6000000003a */
[----:B------:R-:W-:Y:S02]  /*06b0*/  FFMA.FTZ R17, R90, R17, R57 ;  /* 0x000000115a117223 */ /* 0x000fe40000010039 */
[----:B------:R-:W-:Y:S02]  /*06c0*/  FFMA.FTZ R16, R98, R19, R16 ;  /* 0x0000001362107223 */ /* 0x000fe40000010010 */
[----:B------:R-:W-:Y:S01]  /*06d0*/  FFMA.FTZ R58, R89, R58, R17 ;  /* 0x0000003a593a7223 */ /* 0x000fe20000010011 */
[--C-:B------:R-:W-:Y:S02]  /*06e0*/  PRMT R17, RZ, 0x5410, R33.reuse ;  /* 0x00005410ff117816 */ /* 0x100fe40000000021 */
        /* <DEDUP_REMOVED lines=13> */
[----:B------:R-:W2:Y:S01]  /*07c0*/  LDG.E.128 R16, [R122.64+0x19000] ;  /* 0x019000047a107981 */ /* 0x000ea2000c1e1d00 */
        /* <DEDUP_REMOVED lines=12> */
[----:B------:R-:W2:Y:S02]  /*0890*/  LDG.E.128 R56, [R122.64+0x1c800] ;  /* 0x01c800047a387981 */ /* 0x000ea4000c1e1d00 */
        /* <DEDUP_REMOVED lines=54> */
[----:B------:R-:W5:Y:S01]  /*0c00*/  LDG.E.128 R28, [R122.64+0x27000] ;  /* 0x027000047a1c7981 */ /* 0x000f62000c1e1d00 */
        /* <DEDUP_REMOVED lines=25> */
[----:B------:R-:W-:Y:S01]  /*0da0*/  PRMT R85, RZ, 0x5410, R36 ;  /* 0x00005410ff557816 */ /* 0x000fe20000000024 */
[----:B------:R-:W-:-:S04]  /*0db0*/  FFMA.FTZ R41, R90, R41, R84 ;  /* 0x000000295a297223 */ /* 0x000fc80000010054 */
[----:B------:R-:W-:Y:S01]  /*0dc0*/  FFMA.FTZ R42, R89, R42, R41 ;  /* 0x0000002a592a7223 */ /* 0x000fe20000010029 */
[----:B------:R-:W-:Y:S01]  /*0dd0*/  PRMT R41, RZ, 0x7610, R36 ;  /* 0x00007610ff297816 */ /* 0x000fe20000000024 */
[----:B------:R-:W-:-:S04]  /*0de0*/  FFMA.FTZ R85, R94, R85, RZ ;  /* 0x000000555e557223 */ /* 0x000fc800000100ff */
[----:B------:R-:W-:Y:S01]  /*0df0*/  FFMA.FTZ R36, R98, R41, R85 ;  /* 0x0000002962247223 */ /* 0x000fe20000010055 */
[--C-:B------:R-:W-:Y:S02]  /*0e00*/  PRMT R85, RZ, 0x5410, R37.reuse ;  /* 0x00005410ff557816 */ /* 0x100fe40000000025 */
[----:B------:R-:W-:Y:S02]  /*0e10*/  PRMT R37, RZ, 0x7610, R37 ;  /* 0x00007610ff257816 */ /* 0x000fe40000000025 */
[--C-:B------:R-:W-:Y:S01]  /*0e20*/  PRMT R41, RZ, 0x5410, R43.reuse ;  /* 0x00005410ff297816 */ /* 0x100fe2000000002b */
[----:B------:R-:W-:Y:S01]  /*0e30*/  FFMA.FTZ R85, R96, R85, R36 ;  /* 0x0000005560557223 */ /* 0x000fe20000010024 */
[----:B------:R-:W-:-:S03]  /*0e40*/  PRMT R36, RZ, 0x7610, R43 ;  /* 0x00007610ff247816 */ /* 0x000fc6000000002b */
[----:B------:R-:W-:Y:S01]  /*0e50*/  FFMA.FTZ R85, R92, R37, R85 ;  /* 0x000000255c557223 */ /* 0x000fe20000010055 */
[----:B------:R-:W-:Y:S01]  /*0e60*/  PRMT R37, RZ, 0x5410, R80 ;  /* 0x00005410ff257816 */ /* 0x000fe20000000050 */
[----:B------:R-:W-:-:S04]  /*0e70*/  FFMA.FTZ R41, R88, R41, R42 ;  /* 0x0000002958297223 */ /* 0x000fc8000001002a */
[----:B------:R-:W-:Y:S02]  /*0e80*/  FFMA.FTZ R99, R95, R36, R41 ;  /* 0x000000245f637223 */ /* 0x000fe40000010029 */
[----:B------:R-:W-:Y:S01]  /*0e90*/  FFMA.FTZ R36, R94, R37, RZ ;  /* 0x000000255e247223 */ /* 0x000fe200000100ff */
        /* <DEDUP_REMOVED lines=17> */
[--C-:B------:R-:W-:Y:S01]  /*0fb0*/  PRMT R85, RZ, 0x7610, R68.reuse ;  /* 0x00007610ff557816 */ /* 0x100fe20000000044 */
[----:B------:R-:W5:Y:S02]  /*0fc0*/  LDG.E.128 R36, [R122.64+0x1000] ;  /* 0x001000047a247981 */ /* 0x000f64000c1e1d00 */
[----:B------:R-:W-:Y:S01]  /*0fd0*/  FFMA.FTZ R82, R89, R82, R81 ;  /* 0x0000005259527223 */ /* 0x000fe20000010051 */
[----:B------:R-:W-:-:S05]  /*0fe0*/  PRMT R81, RZ, 0x5410, R68 ;  /* 0x00005410ff517816 */ /* 0x000fca0000000044 */
        /* <DEDUP_REMOVED lines=8> */
[----:B------:R-:W-:Y:S01]  /*1070*/  FFMA.FTZ R80, R96, R81, R80 ;  /* 0x0000005160507223 */ /* 0x000fe20000010050 */
[----:B------:R-:W-:-:S03]  /*1080*/  PRMT R81, RZ, 0x5410, R76 ;  /* 0x00005410ff517816 */ /* 0x000fc6000000004c */
[----:B------:R-:W-:Y:S01]  /*1090*/  FFMA.FTZ R80, R92, R69, R80 ;  /* 0x000000455c507223 */ /* 0x000fe20000010050 */
[----:B------:R-:W-:Y:S01]  /*10a0*/  PRMT R69, RZ, 0x7610, R76 ;  /* 0x00007610ff457816 */ /* 0x000fe2000000004c */
[----:B------:R-:W-:-:S04]  /*10b0*/  FFMA.FTZ R81, R94, R81, RZ ;  /* 0x000000515e517223 */ /* 0x000fc800000100ff */
[----:B------:R-:W-:Y:S01]  /*10c0*/  FFMA.FTZ R98, R98, R69, R81 ;  /* 0x0000004562627223 */ /* 0x000fe20000010051 */
[--C-:B------:R-:W-:Y:S02]  /*10d0*/  PRMT R81, RZ, 0x5410, R77.reuse ;  /* 0x00005410ff517816 */ /* 0x100fe4000000004d */
[----:B------:R-:W-:-:S03]  /*10e0*/  PRMT R77, RZ, 0x7610, R77 ;  /* 0x00007610ff4d7816 */ /* 0x000fc6000000004d */
[----:B------:R-:W-:-:S04]  /*10f0*/  FFMA.FTZ R98, R96, R81, R98 ;  /* 0x0000005160627223 */ /* 0x000fc80000010062 */
[----:B------:R-:W-:Y:S01]  /*1100*/  FFMA.FTZ R98, R92, R77, R98 ;  /* 0x0000004d5c627223 */ /* 0x000fe20000010062 */
[--C-:B------:R-:W-:Y:S02]  /*1110*/  PRMT R77, RZ, 0x5410, R78.reuse ;  /* 0x00005410ff4d7816 */ /* 0x100fe4000000004e */
[----:B------:R-:W-:-:S03]  /*1120*/  PRMT R78, RZ, 0x7610, R78 ;  /* 0x00007610ff4e7816 */ /* 0x000fc6000000004e */
[----:B------:R-:W-:Y:S01]  /*1130*/  FFMA.FTZ R77, R90, R77, R98 ;  /* 0x0000004d5a4d7223 */ /* 0x000fe20000010062 */
[----:B------:R-:W-:-:S03]  /*1140*/  PRMT R69, RZ, 0x5410, R70 ;  /* 0x00005410ff457816 */ /* 0x000fc60000000046 */
[C---:B------:R-:W-:Y:S01]  /*1150*/  FFMA.FTZ R78, R89.reuse, R78, R77 ;  /* 0x0000004e594e7223 */ /* 0x040fe2000001004d */
[----:B------:R-:W-:Y:S01]  /*1160*/  PRMT R77, RZ, 0x5410, R79 ;  /* 0x00005410ff4d7816 */ /* 0x000fe2000000004f */
[----:B------:R-:W-:Y:S01]  /*1170*/  FFMA.FTZ R69, R90, R69, R80 ;  /* 0x000000455a457223 */ /* 0x000fe20000010050 */
[----:B------:R-:W-:Y:S01]  /*1180*/  PRMT R70, RZ, 0x7610, R70 ;  /* 0x00007610ff467816 */ /* 0x000fe20000000046 */
[----:B------:R-:W5:Y:S01]  /*1190*/  LDG.E.128 R80, [R122.64+0x4800] ;  /* 0x004800047a507981 */ /* 0x000f62000c1e1d00 */
[----:B------:R-:W-:Y:S01]  /*11a0*/  PRMT R90, RZ, 0x5410, R20 ;  /* 0x00005410ff5a7816 */ /* 0x000fe20000000014 */
[----:B------:R-:W-:Y:S01]  /*11b0*/  FFMA.FTZ R77, R88, R77, R78 ;  /* 0x0000004d584d7223 */ /* 0x000fe2000001004e */
[--C-:B------:R-:W-:Y:S01]  /*11c0*/  PRMT R78, RZ, 0x5410, R64.reuse ;  /* 0x00005410ff4e7816 */ /* 0x100fe20000000040 */
[----:B------:R-:W-:Y:S01]  /*11d0*/  FFMA.FTZ R70, R89, R70, R69 ;  /* 0x0000004659467223 */ /* 0x000fe20000010045 */
[----:B------:R-:W-:Y:S02]  /*11e0*/  PRMT R45, RZ, 0x5410, R87 ;  /* 0x00005410ff2d7816 */ /* 0x000fe40000000057 */
[----:B------:R-:W-:Y:S01]  /*11f0*/  PRMT R69, RZ, 0x5410, R71 ;  /* 0x00005410ff457816 */ /* 0x000fe20000000047 */
[----:B------:R-:W-:Y:S01]  /*1200*/  FFMA.FTZ R3, R90, R78, R3 ;  /* 0x0000004e5a037223 */ /* 0x000fe20000010003 */
[----:B------:R-:W-:-:S02]  /*1210*/  PRMT R64, RZ, 0x7610, R64 ;  /* 0x00007610ff407816 */ /* 0x000fc40000000040 */
[----:B------:R-:W-:Y:S01]  /*1220*/  PRMT R89, RZ, 0x7610, R20 ;  /* 0x00007610ff597816 */ /* 0x000fe20000000014 */
[C---:B------:R-:W-:Y:S01]  /*1230*/  FFMA.FTZ R86, R88.reuse, R45, R86 ;  /* 0x0000002d58567223 */ /* 0x040fe20000010056 */
[----:B------:R-:W-:Y:S01]  /*1240*/  PRMT R40, RZ, 0x7610, R87 ;  /* 0x00007610ff287816 */ /* 0x000fe20000000057 */
[----:B------:R-:W-:Y:S01]  /*1250*/  FFMA.FTZ R69, R88, R69, R70 ;  /* 0x0000004558457223 */ /* 0x000fe20000010046 */
[----:B------:R-:W-:Y:S01]  /*1260*/  PRMT R20, RZ, 0x5410, R12 ;  /* 0x00005410ff147816 */ /* 0x000fe2000000000c */
[----:B------:R-:W-:Y:S01]  /*1270*/  FFMA.FTZ R64, R89, R64, R3 ;  /* 0x0000004059407223 */ /* 0x000fe20000010003 */
[--C-:B------:R-:W-:Y:S01]  /*1280*/  PRMT R88, RZ, 0x5410, R21.reuse ;  /* 0x00005410ff587816 */ /* 0x100fe20000000015 */
[----:B------:R-:W5:Y:S01]  /*1290*/  LDG.E.128 R44, [R122.64+0x2e000] ;  /* 0x02e000047a2c7981 */ /* 0x000f62000c1e1d00 */
[----:B------:R-:W-:Y:S02]  /*12a0*/  PRMT R87, RZ, 0x7610, R21 ;  /* 0x00007610ff577816 */ /* 0x000fe40000000015 */
[----:B------:R-:W-:Y:S01]  /*12b0*/  PRMT R21, RZ, 0x5410, R65 ;  /* 0x00005410ff157816 */ /* 0x000fe20000000041 */
[----:B------:R-:W-:Y:S01]  /*12c0*/  FFMA.FTZ R121, R90, R20, R121 ;  /* 0x000000145a797223 */ /* 0x000fe20000010079 */
[----:B------:R-:W-:Y:S01]  /*12d0*/  PRMT R20, RZ, 0x7610, R65 ;  /* 0x00007610ff147816 */ /* 0x000fe20000000041 */
[----:B------:R-:W-:-:S02]  /*12e0*/  FFMA.FTZ R109, R95, R40, R86 ;  /* 0x000000285f6d7223 */ /* 0x000fc40000010056 */
[----:B------:R-:W-:Y:S01]  /*12f0*/  FFMA.FTZ R21, R88, R21, R64 ;  /* 0x0000001558157223 */ /* 0x000fe20000010040 */
[----:B------:R-:W-:Y:S01]  /*1300*/  PRMT R86, RZ, 0x5410, R22 ;  /* 0x00005410ff567816 */ /* 0x000fe20000000016 */
[----:B------:R-:W5:Y:S01]  /*1310*/  LDG.E.128 R40, [R122.64+0x31800] ;  /* 0x031800047a287981 */ /* 0x000f62000c1e1d00 */
        /* <DEDUP_REMOVED lines=12> */
[----:B------:R-:W-:-:S02]  /*13e0*/  PRMT R13, RZ, 0x5410, R67 ;  /* 0x00005410ff0d7816 */ /* 0x000fc40000000043 */
        /* <DEDUP_REMOVED lines=20> */
[----:B------:R-:W5:Y:S03]  /*1530*/  LDG.E.128 R68, [R122.64+0x8000] ;  /* 0x008000047a447981 */ /* 0x000f66000c1e1d00 */
[----:B------:R-:W-:Y:S01]  /*1540*/  FFMA.FTZ R91, R3, R12, R13 ;  /* 0x0000000c035b7223 */ /* 0x000fe2000001000d */
[----:B----4-:R-:W-:Y:S01]  /*1550*/  PRMT R12, RZ, 0x5410, R8 ;  /* 0x00005410ff0c7816 */ /* 0x010fe20000000008 */
[----:B------:R-:W4:Y:S01]  /*1560*/  LDG.E.128 R64, [R122.64+0x16000] ;  /* 0x016000047a407981 */ /* 0x000f22000c1e1d00 */
        /* <DEDUP_REMOVED lines=9> */
[----:B------:R-:W4:Y:S01]  /*1600*/  LDG.E.128 R12, [R122.64+0x12800] ;  /* 0x012800047a0c7981 */ /* 0x000f22000c1e1d00 */
[----:B------:R-:W-:Y:S01]  /*1610*/  FFMA.FTZ R60, R86, R61, R60 ;  /* 0x0000003d563c7223 */ /* 0x000fe2000001003c */
[----:B------:R-:W-:Y:S01]  /*1620*/  PRMT R61, RZ, 0x5410, R9 ;  /* 0x00005410ff3d7816 */ /* 0x000fe20000000009 */
[----:B------:R-:W-:Y:S01]  /*1630*/  FFMA.FTZ R8, R89, R8, R93 ;  /* 0x0000000859087223 */ /* 0x000fe2000001005d */
[----:B------:R-:W4:Y:S03]  /*1640*/  LDG.E.128 R76, [R122.64+0xf000] ;  /* 0x00f000047a4c7981 */ /* 0x000f26000c1e1d00 */
        /* <DEDUP_REMOVED lines=11> */
[--C-:B--2---:R-:W-:Y:S02]  /*1700*/  PRMT R8, RZ, 0x5410, R72.reuse ;  /* 0x00005410ff087816 */ /* 0x104fe40000000048 */
[----:B------:R-:W-:Y:S01]  /*1710*/  PRMT R72, RZ, 0x7610, R72 ;  /* 0x00007610ff487816 */ /* 0x000fe20000000048 */
[----:B------:R-:W-:Y:S01]  /*1720*/  FFMA.FTZ R10, R85, R10, R61 ;  /* 0x0000000a550a7223 */ /* 0x000fe2000001003d */
[----:B------:R-:W-:Y:S01]  /*1730*/  PRMT R9, RZ, 0x5410, R11 ;  /* 0x00005410ff097816 */ /* 0x000fe2000000000b */
[----:B------:R-:W-:Y:S01]  /*1740*/  FFMA.FTZ R8, R90, R8, R119 ;  /* 0x000000085a087223 */ /* 0x000fe20000010077 */
[----:B------:R-:W2:Y:S03]  /*1750*/  LDG.E.128 R60, [R122.64+0x19800] ;  /* 0x019800047a3c7981 */ /* 0x000ea6000c1e1d00 */
[----:B------:R-:W-:Y:S01]  /*1760*/  FFMA.FTZ R72, R89, R72, R8 ;  /* 0x0000004859487223 */ /* 0x000fe20000010008 */
[----:B------:R-:W-:Y:S01]  /*1770*/  PRMT R8, RZ, 0x7610, R11 ;  /* 0x00007610ff087816 */ /* 0x000fe2000000000b */
[----:B------:R-:W-:-:S04]  /*1780*/  FFMA.FTZ R9, R84, R9, R10 ;  /* 0x0000000954097223 */ /* 0x000fc8000001000a */
[----:B------:R-:W-:Y:S01]  /*1790*/  FFMA.FTZ R121, R3, R8, R9 ;  /* 0x0000000803797223 */ /* 0x000fe20000010009 */
[----:B---3--:R-:W-:Y:S02]  /*17a0*/  PRMT R8, RZ, 0x5410, R4 ;  /* 0x00005410ff087816 */ /* 0x008fe40000000004 */
        /* <DEDUP_REMOVED lines=18> */
[----:B------:R-:W3:Y:S02]  /*18d0*/  LDG.E.128 R8, [R122.64+0x1d000] ;  /* 0x01d000047a087981 */ /* 0x000ee4000c1e1d00 */
[----:B------:R-:W-:Y:S01]  /*18e0*/  FFMA.FTZ R73, R86, R73, R4 ;  /* 0x0000004956497223 */ /* 0x000fe20000010004 */
[----:B------:R-:W-:Y:S01]  /*18f0*/  PRMT R4, RZ, 0x7610, R75 ;  /* 0x00007610ff047816 */ /* 0x000fe2000000004b */
[----:B------:R-:W-:-:S04]  /*1900*/  FFMA.FTZ R5, R84, R5, R74 ;  /* 0x0000000554057223 */ /* 0x000fc8000001004a */
[----:B------:R-:W-:Y:S01]  /*1910*/  FFMA.FTZ R119, R3, R4, R5 ;  /* 0x0000000403777223 */ /* 0x000fe20000010005 */
[--C-:B-----5:R-:W-:Y:S02]  /*1920*/  PRMT R4, RZ, 0x5410, R24.reuse ;  /* 0x00005410ff047816 */ /* 0x120fe40000000018 */
[----:B------:R-:W-:Y:S01]  /*1930*/  PRMT R24, RZ, 0x7610, R24 ;  /* 0x00007610ff187816 */ /* 0x000fe20000000018 */
[----:B------:R-:W-:Y:S01]  /*1940*/  FFMA.FTZ R6, R85, R6, R73 ;  /* 0x0000000655067223 */ /* 0x000fe20000010049 */
[----:B------:R-:W-:Y:S01]  /*1950*/  PRMT R5, RZ, 0x5410, R7 ;  /* 0x00005410ff057816 */ /* 0x000fe20000000007 */
[----:B------:R-:W-:Y:S01]  /*1960*/  FFMA.FTZ R4, R90, R4, R115 ;  /* 0x000000045a047223 */ /* 0x000fe20000010073 */
[----:B------:R-:W5:Y:S03]  /*1970*/  LDG.E.128 R72, [R122.64+0x20800] ;  /* 0x020800047a487981 */ /* 0x000f66000c1e1d00 */
[----:B------:R-:W-:Y:S01]  /*1980*/  FFMA.FTZ R24, R89, R24, R4 ;  /* 0x0000001859187223 */ /* 0x000fe20000010004 */
[----:B------:R-:W-:Y:S01]  /*1990*/  PRMT R4, RZ, 0x7610, R7 ;  /* 0x00007610ff047816 */ /* 0x000fe20000000007 */
        /* <DEDUP_REMOVED lines=14> */
[----:B------:R-:W-:Y:S01]  /*1a80*/  FFMA.FTZ R26, R85, R26, R4 ;  /* 0x0000001a551a7223 */ /* 0x000fe20000010004 */
[----:B------:R-:W-:Y:S01]  /*1a90*/  PRMT R4, RZ, 0x7610, R17 ;  /* 0x00007610ff047816 */ /* 0x000fe20000000011 */
[----:B------:R-:W-:Y:S01]  /*1aa0*/  FFMA.FTZ R5, R88, R5, R16 ;  /* 0x0000000558057223 */ /* 0x000fe20000010010 */
[--C-:B------:R-:W-:Y:S02]  /*1ab0*/  PRMT R25, RZ, 0x5410, R18.reuse ;  /* 0x00005410ff197816 */ /* 0x100fe40000000012 */
[----:B------:R-:W-:Y:S01]  /*1ac0*/  PRMT R17, RZ, 0x5410, R27 ;  /* 0x00005410ff117816 */ /* 0x000fe2000000001b */
[----:B------:R-:W-:Y:S01]  /*1ad0*/  FFMA.FTZ R16, R87, R4, R5 ;  /* 0x0000000457107223 */ /* 0x000fe20000010005 */
[----:B------:R-:W-:Y:S01]  /*1ae0*/  PRMT R18, RZ, 0x7610, R18 ;  /* 0x00007610ff127816 */ /* 0x000fe20000000012 */
[----:B------:R-:W2:Y:S02]  /*1af0*/  LDG.E.128 R4, [R122.64+0x24000] ;  /* 0x024000047a047981 */ /* 0x000ea4000c1e1d00 */
[----:B------:R-:W-:Y:S01]  /*1b00*/  FFMA.FTZ R25, R86, R25, R16 ;  /* 0x0000001956197223 */ /* 0x000fe20000010010 */
[----:B------:R-:W-:Y:S01]  /*1b10*/  PRMT R16, RZ, 0x7610, R27 ;  /* 0x00007610ff107816 */ /* 0x000fe2000000001b */
[----:B------:R-:W-:-:S04]  /*1b20*/  FFMA.FTZ R17, R84, R17, R26 ;  /* 0x0000001154117223 */ /* 0x000fc8000001001a */
[----:B------:R-:W-:Y:S01]  /*1b30*/  FFMA.FTZ R115, R3, R16, R17 ;  /* 0x0000001003737223 */ /* 0x000fe20000010011 */
[--C-:B------:R-:W-:Y:S02]  /*1b40*/  PRMT R16, RZ, 0x5410, R56.reuse ;  /* 0x00005410ff107816 */ /* 0x100fe40000000038 */
        /* <DEDUP_REMOVED lines=60> */
[----:B------:R-:W-:-:S04]  /*1f10*/  FFMA.FTZ R28, R87, R28, R33 ;  /* 0x0000001c571c7223 */ /* 0x000fc80000010021 */
[----:B------:R-:W-:Y:S01]  /*1f20*/  FFMA.FTZ R53, R86, R53, R28 ;  /* 0x0000003556357223 */ /* 0x000fe2000001001c */
[----:B------:R-:W-:Y:S01]  /*1f30*/  PRMT R28, RZ, 0x7610, R55 ;  /* 0x00007610ff1c7816 */ /* 0x000fe20000000037 */
[----:B------:R-:W-:Y:S01]  /*1f40*/  FFMA.FTZ R29, R84, R29, R32 ;  /* 0x0000001d541d7223 */ /* 0x000fe20000010020 */
[----:B------:R-:W-:Y:S01]  /*1f50*/  PRMT R30, RZ, 0x7610, R30 ;  /* 0x00007610ff1e7816 */ /* 0x000fe2000000001e */
[----:B------:R-:W5:Y:S02]  /*1f60*/  LDG.E.128 R32, [R122.64+0x32000] ;  /* 0x032000047a207981 */ /* 0x000f64000c1e1d00 */
[----:B------:R-:W-:Y:S01]  /*1f70*/  FFMA.FTZ R97, R3, R28, R29 ;  /* 0x0000001c03617223 */ /* 0x000fe2000001001d */
[--C-:B------:R-:W-:Y:S02]  /*1f80*/  PRMT R28, RZ, 0x5410, R48.reuse ;  /* 0x00005410ff1c7816 */ /* 0x100fe40000000030 */
        /* <DEDUP_REMOVED lines=41> */
[----:B------:R-:W-:Y:S01]  /*2220*/  FFMA.FTZ R45, R84, R45, R46 ;  /* 0x0000002d542d7223 */ /* 0x000fe2000001002e */
[----:B------:R-:W-:-:S03]  /*2230*/  PRMT R95, RZ, 0x5410, R43 ;  /* 0x00005410ff5f7816 */ /* 0x000fc6000000002b */
[----:B------:R-:W-:Y:S01]  /*2240*/  FFMA.FTZ R105, R3, R40, R45 ;  /* 0x0000002803697223 */ /* 0x000fe2000001002d */
[----:B------:R-:W-:Y:S02]  /*2250*/  PRMT R40, RZ, 0x7610, R43 ;  /* 0x00007610ff287816 */ /* 0x000fe4000000002b */
[----:B------:R-:W-:Y:S02]  /*2260*/  PRMT R43, RZ, 0x5410, R36 ;  /* 0x00005410ff2b7816 */ /* 0x000fe40000000024 */
[--C-:B------:R-:W-:Y:S02]  /*2270*/  PRMT R90, RZ, 0x5410, R100.reuse ;  /* 0x00005410ff5a7816 */ /* 0x100fe40000000064 */
[--C-:B------:R-:W-:Y:S02]  /*2280*/  PRMT R45, RZ, 0x5410, R41.reuse ;  /* 0x00005410ff2d7816 */ /* 0x100fe40000000029 */
[----:B------:R-:W-:Y:S01]  /*2290*/  PRMT R100, RZ, 0x7610, R100 ;  /* 0x00007610ff647816 */ /* 0x000fe20000000064 */
[----:B------:R-:W-:Y:S01]  /*22a0*/  FFMA.FTZ R92, R90, R43, R92 ;  /* 0x0000002b5a5c7223 */ /* 0x000fe2000001005c */
[----:B------:R-:W-:Y:S01]  /*22b0*/  PRMT R43, RZ, 0x7610, R36 ;  /* 0x00007610ff2b7816 */ /* 0x000fe20000000024 */
[----:B------:R-:W-:Y:S01]  /*22c0*/  FFMA.FTZ R45, R88, R45, R44 ;  /* 0x0000002d582d7223 */ /* 0x000fe2000001002c */
[----:B------:R-:W-:-:S02]  /*22d0*/  PRMT R44, RZ, 0x7610, R41 ;  /* 0x00007610ff2c7816 */ /* 0x000fc40000000029 */
        /* <DEDUP_REMOVED lines=15> */
[----:B------:R-:W-:Y:S02]  /*23d0*/  PRMT R85, RZ, 0x7610, R102 ;  /* 0x00007610ff557816 */ /* 0x000fe40000000066 */
[----:B------:R-:W-:Y:S01]  /*23e0*/  PRMT R38, RZ, 0x7610, R38 ;  /* 0x00007610ff267816 */ /* 0x000fe20000000026 */
[----:B------:R-:W-:Y:S02]  /*23f0*/  FFMA.FTZ R36, R87, R36, R37 ;  /* 0x0000002457247223 */ /* 0x000fe40000010025 */
        /* <DEDUP_REMOVED lines=8> */
[----:B------:R-:W-:Y:S02]  /*2480*/  PRMT R37, RZ, 0x7610, R80 ;  /* 0x00007610ff257816 */ /* 0x000fe40000000050 */
        /* <DEDUP_REMOVED lines=8> */
[----:B------:R-:W-:Y:S01]  /*2510*/  PRMT R84, RZ, 0x5410, R68 ;  /* 0x00005410ff547816 */ /* 0x000fe20000000044 */
[----:B------:R-:W5:Y:S02]  /*2520*/  LDG.E.128 R36, [R122.64+0xf800] ;  /* 0x00f800047a247981 */ /* 0x000f64000c1e1d00 */
[----:B------:R-:W-:Y:S01]  /*2530*/  FFMA.FTZ R80, R88, R81, R80 ;  /* 0x0000005158507223 */ /* 0x000fe20000010050 */
[----:B------:R-:W-:Y:S02]  /*2540*/  PRMT R81, RZ, 0x7610, R68 ;  /* 0x00007610ff517816 */ /* 0x000fe40000000044 */
[--C-:B------:R-:W-:Y:S01]  /*2550*/  PRMT R68, RZ, 0x5410, R82.reuse ;  /* 0x00005410ff447816 */ /* 0x100fe20000000052 */
[----:B------:R-:W-:Y:S01]  /*2560*/  FFMA.FTZ R84, R90, R84, R93 ;  /* 0x000000545a547223 */ /* 0x000fe2000001005d */
[----:B------:R-:W-:Y:S01]  /*2570*/  PRMT R82, RZ, 0x7610, R82 ;  /* 0x00007610ff527816 */ /* 0x000fe20000000052 */
[----:B------:R-:W5:Y:S02]  /*2580*/  LDG.E.128 R92, [R122.64+0x13000] ;  /* 0x013000047a5c7981 */ /* 0x000f64000c1e1d00 */
[----:B------:R-:W-:Y:S01]  /*2590*/  FFMA.FTZ R68, R87, R68, R80 ;  /* 0x0000004457447223 */ /* 0x000fe20000010050 */
[----:B------:R-:W-:Y:S01]  /*25a0*/  PRMT R80, RZ, 0x5410, R69 ;  /* 0x00005410ff507816 */ /* 0x000fe20000000045 */
[----:B------:R-:W-:-:S02]  /*25b0*/  FFMA.FTZ R81, R100, R81, R84 ;  /* 0x0000005164517223 */ /* 0x000fc40000010054 */
[----:B------:R-:W-:Y:S01]  /*25c0*/  FFMA.FTZ R82, R85, R82, R68 ;  /* 0x0000005255527223 */ /* 0x000fe20000010044 */
[----:B------:R-:W-:Y:S01]  /*25d0*/  PRMT R68, RZ, 0x5410, R83 ;  /* 0x00005410ff447816 */ /* 0x000fe20000000053 */
[----:B------:R-:W-:Y:S01]  /*25e0*/  FFMA.FTZ R80, R89, R80, R81 ;  /* 0x0000005059507223 */ /* 0x000fe20000010051 */
[----:B------:R-:W-:Y:S02]  /*25f0*/  PRMT R69, RZ, 0x7610, R69 ;  /* 0x00007610ff457816 */ /* 0x000fe40000000045 */
[----:B------:R-:W-:Y:S01]  /*2600*/  PRMT R86, RZ, 0x7610, R83 ;  /* 0x00007610ff567816 */ /* 0x000fe20000000053 */
[----:B------:R-:W-:Y:S02]  /*2610*/  FFMA.FTZ R68, R3, R68, R82 ;  /* 0x0000004403447223 */ /* 0x000fe40000010052 */
        /* <DEDUP_REMOVED lines=14> */
[--C-:B----4-:R-:W-:Y:S01]  /*2700*/  PRMT R80, RZ, 0x5410, R76.reuse ;  /* 0x00005410ff507816 */ /* 0x110fe2000000004c */
[----:B------:R-:W-:Y:S01]  /*2710*/  FFMA.FTZ R20, R89, R20, R69 ;  /* 0x0000001459147223 */ /* 0x000fe20000010045 */
[----:B------:R-:W-:-:S03]  /*2720*/  PRMT R81, RZ, 0x7610, R76 ;  /* 0x00007610ff517816 */ /* 0x000fc6000000004c */
[----:B------:R-:W-:Y:S01]  /*2730*/  FFMA.FTZ R21, R88, R21, R20 ;  /* 0x0000001558157223 */ /* 0x000fe20000010014 */
[--C-:B------:R-:W-:Y:S01]  /*2740*/  PRMT R20, RZ, 0x5410, R22.reuse ;  /* 0x00005410ff147816 */ /* 0x100fe20000000016 */
[----:B------:R-:W-:Y:S01]  /*2750*/  FFMA.FTZ R80, R90, R80, R119 ;  /* 0x000000505a507223 */ /* 0x000fe20000010077 */
[----:B------:R-:W-:Y:S02]  /*2760*/  PRMT R76, RZ, 0x5410, R77 ;  /* 0x00005410ff4c7816 */ /* 0x000fe4000000004d */
[----:B------:R-:W-:Y:S01]  /*2770*/  PRMT R22, RZ, 0x7610, R22 ;  /* 0x00007610ff167816 */ /* 0x000fe20000000016 */
[----:B------:R-:W-:Y:S02]  /*2780*/  FFMA.FTZ R80, R100, R81, R80 ;  /* 0x0000005164507223 */ /* 0x000fe40000010050 */
[----:B------:R-:W-:Y:S01]  /*2790*/  FFMA.FTZ R20, R87, R20, R21 ;  /* 0x0000001457147223 */ /* 0x000fe20000010015 */
[----:B------:R-:W-:Y:S01]  /*27a0*/  PRMT R77, RZ, 0x7610, R77 ;  /* 0x00007610ff4d7816 */ /* 0x000fe2000000004d */
[----:B------:R-:W-:-:S02]  /*27b0*/  FFMA.FTZ R76, R89, R76, R80 ;  /* 0x0000004c594c7223 */ /* 0x000fc40000010050 */
[----:B------:R-:W-:Y:S01]  /*27c0*/  FFMA.FTZ R22, R85, R22, R20 ;  /* 0x0000001655167223 */ /* 0x000fe20000010014 */
[--C-:B------:R-:W-:Y:S01]  /*27d0*/  PRMT R20, RZ, 0x5410, R23.reuse ;  /* 0x00005410ff147816 */ /* 0x100fe20000000017 */
[----:B------:R-:W-:Y:S01]  /*27e0*/  FFMA.FTZ R77, R88, R77, R76 ;  /* 0x0000004d584d7223 */ /* 0x000fe2000001004c */
[----:B------:R-:W-:Y:S01]  /*27f0*/  PRMT R76, RZ, 0x7610, R23 ;  /* 0x00007610ff4c7816 */ /* 0x000fe20000000017 */
[----:B------:R-:W4:Y:S02]  /*2800*/  LDG.E.128 R80, [R122.64+0x1d800] ;  /* 0x01d800047a507981 */ /* 0x000f24000c1e1d00 */
[----:B------:R-:W-:Y:S01]  /*2810*/  FFMA.FTZ R121, R3, R20, R22 ;  /* 0x0000001403797223 */ /* 0x000fe20000010016 */
[----:B------:R-:W-:-:S03]  /*2820*/  PRMT R20, RZ, 0x5410, R78 ;  /* 0x00005410ff147816 */ /* 0x000fc6000000004e */
[----:B------:R-:W-:Y:S01]  /*2830*/  FFMA.FTZ R121, R103, R76, R121 ;  /* 0x0000004c67797223 */ /* 0x000fe20000010079 */
[----:B------:R-:W-:Y:S01]  /*2840*/  PRMT R76, RZ, 0x5410, R12 ;  /* 0x00005410ff4c7816 */ /* 0x000fe2000000000c */
[----:B------:R-:W-:Y:S01]  /*2850*/  FFMA.FTZ R77, R87, R20, R77 ;  /* 0x00000014574d7223 */ /* 0x000fe2000001004d */
[----:B------:R-:W-:Y:S01]  /*2860*/  PRMT R78, RZ, 0x7610, R78 ;  /* 0x00007610ff4e7816 */ /* 0x000fe2000000004e */
[----:B------:R-:W4:Y:S02]  /*2870*/  LDG.E.128 R20, [R122.64+0x1a000] ;  /* 0x01a000047a147981 */ /* 0x000f24000c1e1d00 */
[----:B------:R-:W-:Y:S01]  /*2880*/  FFMA.FTZ R117, R90, R76, R117 ;  /* 0x0000004c5a757223 */ /* 0x000fe20000010075 */
[----:B------:R-:W-:Y:S01]  /*2890*/  PRMT R76, RZ, 0x5410, R79 ;  /* 0x00005410ff4c7816 */ /* 0x000fe2000000004f */
[----:B------:R-:W-:-:S04]  /*28a0*/  FFMA.FTZ R77, R85, R78, R77 ;  /* 0x0000004e554d7223 */ /* 0x000fc8000001004d */
[----:B------:R-:W-:Y:S01]  /*28b0*/  FFMA.FTZ R76, R3, R76, R77 ;  /* 0x0000004c034c7223 */ /* 0x000fe2000001004d */
[----:B------:R-:W-:Y:S02]  /*28c0*/  PRMT R77, RZ, 0x7610, R12 ;  /* 0x00007610ff4d7816 */ /* 0x000fe4000000000c */
[----:B------:R-:W-:-:S03]  /*28d0*/  PRMT R12, RZ, 0x7610, R79 ;  /* 0x00007610ff0c7816 */ /* 0x000fc6000000004f */
[----:B------:R-:W-:Y:S02]  /*28e0*/  FFMA.FTZ R77, R100, R77, R117 ;  /* 0x0000004d644d7223 */ /* 0x000fe40000010075 */
[----:B------:R-:W-:Y:S01]  /*28f0*/  FFMA.FTZ R119, R103, R12, R76 ;  /* 0x0000000c67777223 */ /* 0x000fe2000001004c */
[--C-:B------:R-:W-:Y:S02]  /*2900*/  PRMT R12, RZ, 0x5410, R13.reuse ;  /* 0x00005410ff0c7816 */ /* 0x100fe4000000000d */
[----:B------:R-:W-:Y:S02]  /*2910*/  PRMT R13, RZ, 0x7610, R13 ;  /* 0x00007610ff0d7816 */ /* 0x000fe4000000000d */
[--C-:B------:R-:W-:Y:S01]  /*2920*/  PRMT R76, RZ, 0x5410, R64.reuse ;  /* 0x00005410ff4c7816 */ /* 0x100fe20000000040 */
        /* <DEDUP_REMOVED lines=14> */
[----:B------:R-:W-:-:S03]  /*2a10*/  PRMT R64, RZ, 0x7610, R15 ;  /* 0x00007610ff407816 */ /* 0x000fc6000000000f */
[----:B------:R-:W-:Y:S01]  /*2a20*/  FFMA.FTZ R117, R3, R12, R14 ;  /* 0x0000000c03757223 */ /* 0x000fe2000001000e */
[----:B------:R-:W-:-:S03]  /*2a30*/  PRMT R12, RZ, 0x5410, R66 ;  /* 0x00005410ff0c7816 */ /* 0x000fc60000000042 */
[----:B------:R-:W-:Y:S01]  /*2a40*/  FFMA.FTZ R117, R103, R64, R117 ;  /* 0x0000004067757223 */ /* 0x000fe20000010075 */
[----:B--2---:R-:W-:Y:S01]  /*2a50*/  PRMT R64, RZ, 0x5410, R60 ;  /* 0x00005410ff407816 */ /* 0x004fe2000000003c */
[----:B------:R-:W-:Y:S01]  /*2a60*/  FFMA.FTZ R65, R87, R12, R65 ;  /* 0x0000000c57417223 */ /* 0x000fe20000010041 */
[----:B------:R-:W-:Y:S01]  /*2a70*/  PRMT R66, RZ, 0x7610, R66 ;  /* 0x00007610ff427816 */ /* 0x000fe20000000042 */
[----:B------:R-:W2:Y:S02]  /*2a80*/  LDG.E.128 R12, [R122.64+0x21000] ;  /* 0x021000047a0c7981 */ /* 0x000ea4000c1e1d00 */
        /* <DEDUP_REMOVED lines=9> */
[----:B------:R-:W-:-:S03]  /*2b20*/  PRMT R61, RZ, 0x7610, R61 ;  /* 0x00007610ff3d7816 */ /* 0x000fc6000000003d */
[----:B------:R-:W-:Y:S01]  /*2b30*/  FFMA.FTZ R60, R89, R60, R65 ;  /* 0x0000003c593c7223 */ /* 0x000fe20000010041 */
[----:B---3--:R-:W-:Y:S01]  /*2b40*/  PRMT R76, RZ, 0x5410, R8 ;  /* 0x00005410ff4c7816 */ /* 0x008fe20000000008 */
[----:B------:R-:W3:Y:S02]  /*2b50*/  LDG.E.128 R64, [R122.64+0x24800] ;  /* 0x024800047a407981 */ /* 0x000ee4000c1e1d00 */
[----:B------:R-:W-:Y:S01]  /*2b60*/  FFMA.FTZ R60, R88, R61, R60 ;  /* 0x0000003d583c7223 */ /* 0x000fe2000001003c */
[----:B------:R-:W-:Y:S02]  /*2b70*/  PRMT R61, RZ, 0x7610, R8 ;  /* 0x00007610ff3d7816 */ /* 0x000fe40000000008 */
[--C-:B------:R-:W-:Y:S01]  /*2b80*/  PRMT R8, RZ, 0x5410, R62.reuse ;  /* 0x00005410ff087816 */ /* 0x100fe2000000003e */
[----:B------:R-:W-:Y:S01]  /*2b90*/  FFMA.FTZ R76, R90, R76, R111 ;  /* 0x0000004c5a4c7223 */ /* 0x000fe2000001006f */
[----:B------:R-:W-:-:S03]  /*2ba0*/  PRMT R62, RZ, 0x7610, R62 ;  /* 0x00007610ff3e7816 */ /* 0x000fc6000000003e */
[----:B------:R-:W-:Y:S01]  /*2bb0*/  FFMA.FTZ R8, R87, R8, R60 ;  /* 0x0000000857087223 */ /* 0x000fe2000001003c */
[----:B------:R-:W-:Y:S01]  /*2bc0*/  PRMT R60, RZ, 0x5410, R9 ;  /* 0x00005410ff3c7816 */ /* 0x000fe20000000009 */
[----:B------:R-:W-:Y:S02]  /*2bd0*/  FFMA.FTZ R61, R100, R61, R76 ;  /* 0x0000003d643d7223 */ /* 0x000fe4000001004c */
[----:B------:R-:W-:Y:S01]  /*2be0*/  FFMA.FTZ R62, R85, R62, R8 ;  /* 0x0000003e553e7223 */ /* 0x000fe20000010008 */
        /* <DEDUP_REMOVED lines=19> */
[----:B------:R-:W-:Y:S01]  /*2d20*/  FFMA.FTZ R9, R3, R8, R9 ;  /* 0x0000000803097223 */ /* 0x000fe20000010009 */
[----:B------:R-:W-:Y:S01]  /*2d30*/  PRMT R8, RZ, 0x7610, R11 ;  /* 0x00007610ff087816 */ /* 0x000fe2000000000b */
[----:B------:R-:W-:Y:S01]  /*2d40*/  FFMA.FTZ R77, R100, R77, R99 ;  /* 0x0000004d644d7223 */ /* 0x000fe20000010063 */
[----:B------:R-:W2:Y:S03]  /*2d50*/  LDG.E.128 R60, [R122.64+0x28000] ;  /* 0x028000047a3c7981 */ /* 0x000ea6000c1e1d00 */
[----:B------:R-:W-:Y:S01]  /*2d60*/  FFMA.FTZ R99, R103, R8, R9 ;  /* 0x0000000867637223 */ /* 0x000fe20000010009 */
[----:B------:R-:W-:-:S02]  /*2d70*/  PRMT R8, RZ, 0x5410, R73 ;  /* 0x00005410ff087816 */ /* 0x000fc40000000049 */
[--C-:B------:R-:W-:Y:S02]  /*2d80*/  PRMT R9, RZ, 0x5410, R4.reuse ;  /* 0x00005410ff097816 */ /* 0x100fe40000000004 */
[----:B------:R-:W-:Y:S01]  /*2d90*/  PRMT R73, RZ, 0x7610, R73 ;  /* 0x00007610ff497816 */ /* 0x000fe20000000049 */
[----:B------:R-:W-:Y:S02]  /*2da0*/  FFMA.FTZ R8, R89, R8, R77 ;  /* 0x0000000859087223 */ /* 0x000fe4000001004d */
[----:B------:R-:W-:Y:S01]  /*2db0*/  FFMA.FTZ R97, R90, R9, R97 ;  /* 0x000000095a617223 */ /* 0x000fe20000010061 */
[----:B------:R-:W-:Y:S01]  /*2dc0*/  PRMT R9, RZ, 0x7610, R4 ;  /* 0x00007610ff097816 */ /* 0x000fe20000000004 */
[----:B------:R-:W-:Y:S01]  /*2dd0*/  FFMA.FTZ R8, R88, R73, R8 ;  /* 0x0000004958087223 */ /* 0x000fe20000010008 */
[--C-:B------:R-:W-:Y:S01]  /*2de0*/  PRMT R4, RZ, 0x5410, R74.reuse ;  /* 0x00005410ff047816 */ /* 0x100fe2000000004a */
[----:B------:R-:W2:Y:S01]  /*2df0*/  LDG.E.128 R76, [R122.64+0x2b800] ;  /* 0x02b800047a4c7981 */ /* 0x000ea2000c1e1d00 */
[----:B------:R-:W-:-:S03]  /*2e00*/  PRMT R74, RZ, 0x7610, R74 ;  /* 0x00007610ff4a7816 */ /* 0x000fc6000000004a */
[----:B------:R-:W-:Y:S01]  /*2e10*/  FFMA.FTZ R4, R87, R4, R8 ;  /* 0x0000000457047223 */ /* 0x000fe20000010008 */
        /* <DEDUP_REMOVED lines=10> */
[----:B------:R-:W2:Y:S02]  /*2ec0*/  LDG.E.128 R8, [R122.64+0x2f000] ;  /* 0x02f000047a087981 */ /* 0x000ea4000c1e1d00 */
[----:B------:R-:W-:Y:S01]  /*2ed0*/  FFMA.FTZ R5, R87, R4, R5 ;  /* 0x0000000457057223 */ /* 0x000fe20000010005 */
[----:B------:R-:W-:-:S05]  /*2ee0*/  PRMT R4, RZ, 0x7610, R75 ;  /* 0x00007610ff047816 */ /* 0x000fca000000004b */
        /* <DEDUP_REMOVED lines=14> */
[----:B------:R-:W2:Y:S02]  /*2fd0*/  LDG.E.128 R4, [R122.64+0x32800] ;  /* 0x032800047a047981 */ /* 0x000ea4000c1e1d00 */
[----:B------:R-:W-:Y:S01]  /*2fe0*/  FFMA.FTZ R25, R88, R25, R73 ;  /* 0x0000001958197223 */ /* 0x000fe20000010049 */
[----:B------:R-:W-:Y:S02]  /*2ff0*/  PRMT R73, RZ, 0x7610, R16 ;  /* 0x00007610ff497816 */ /* 0x000fe40000000010 */
[--C-:B------:R-:W-:Y:S01]  /*3000*/  PRMT R16, RZ, 0x5410, R26.reuse ;  /* 0x00005410ff107816 */ /* 0x100fe2000000001a */
[----:B------:R-:W-:Y:S01]  /*3010*/  FFMA.FTZ R24, R90, R24, R107 ;  /* 0x000000185a187223 */ /* 0x000fe2000001006b */
[----:B------:R-:W-:-:S03]  /*3020*/  PRMT R26, RZ, 0x7610, R26 ;  /* 0x00007610ff1a7816 */ /* 0x000fc6000000001a */
[----:B------:R-:W-:Y:S02]  /*3030*/  FFMA.FTZ R16, R87, R16, R25 ;  /* 0x0000001057107223 */ /* 0x000fe40000010019 */
        /* <DEDUP_REMOVED lines=9> */
[----:B------:R-:W2:Y:S03]  /*30d0*/  LDG.E.128 R72, [R124.64+0x2000] ;  /* 0x002000047c487981 */ /* 0x000ea6000c1e1d00 */
[----:B------:R-:W-:Y:S01]  /*30e0*/  FFMA.FTZ R17, R87, R16, R17 ;  /* 0x0000001057117223 */ /* 0x000fe20000010011 */
[----:B------:R-:W-:-:S05]  /*30f0*/  PRMT R16, RZ, 0x7610, R27 ;  /* 0x00007610ff107816 */ /* 0x000fca000000001b */
[----:B------:R-:W-:Y:S01]  /*3100*/  FFMA.FTZ R109, R103, R16, R26 ;  /* 0x00000010676d7223 */ /* 0x000fe2000001001a */
[----:B------:R-:W-:Y:S01]  /*3110*/  PRMT R16, RZ, 0x5410, R56 ;  /* 0x00005410ff107816 */ /* 0x000fe20000000038 */
[----:B------:R-:W2:Y:S01]  /*3120*/  LDG.E.128 R24, [R122.64+0x2000] ;  /* 0x002000047a187981 */ /* 0x000ea2000c1e1d00 */
        /* <DEDUP_REMOVED lines=9> */
[----:B------:R-:W-:Y:S02]  /*31c0*/  PRMT R16, RZ, 0x7610, R19 ;  /* 0x00007610ff107816 */ /* 0x000fe40000000013 */
[----:B------:R-:W-:-:S03]  /*31d0*/  PRMT R57, RZ, 0x7610, R57 ;  /* 0x00007610ff397816 */ /* 0x000fc60000000039 */
[----:B------:R-:W-:Y:S01]  /*31e0*/  FFMA.FTZ R107, R103, R16, R17 ;  /* 0x00000010676b7223 */ /* 0x000fe20000010011 */
[--C-:B------:R-:W-:Y:S02]  /*31f0*/  PRMT R16, RZ, 0x5410, R32.reuse ;  /* 0x00005410ff107816 */ /* 0x100fe40000000020 */
[----:B------:R-:W-:Y:S01]  /*3200*/  PRMT R17, RZ, 0x7610, R32 ;  /* 0x00007610ff117816 */ /* 0x000fe20000000020 */
[----:B------:R-:W-:Y:S02]  /*3210*/  FFMA.FTZ R57, R88, R57, R105 ;  /* 0x0000003958397223 */ /* 0x000fe40000010069 */
[----:B------:R-:W-:Y:S01]  /*3220*/  FFMA.FTZ R101, R90, R16, R101 ;  /* 0x000000105a657223 */ /* 0x000fe20000010065 */
[--C-:B------:R-:W-:Y:S02]  /*3230*/  PRMT R16, RZ, 0x5410, R58.reuse ;  /* 0x00005410ff107816 */ /* 0x100fe4000000003a */
        /* <DEDUP_REMOVED lines=22> */
[----:B------:R-:W-:Y:S02]  /*33a0*/  PRMT R28, RZ, 0x5410, R29 ;  /* 0x00005410ff1c7816 */ /* 0x000fe4000000001d */
[--C-:B------:R-:W-:Y:S02]  /*33b0*/  PRMT R91, RZ, 0x5410, R53.reuse ;  /* 0x00005410ff5b7816 */ /* 0x100fe40000000035 */
[----:B------:R-:W-:-:S03]  /*33c0*/  PRMT R89, RZ, 0x7610, R53 ;  /* 0x00007610ff597816 */ /* 0x000fc60000000035 */
[----:B------:R-:W-:Y:S01]  /*33d0*/  FFMA.FTZ R52, R91, R28, R52 ;  /* 0x0000001c5b347223 */ /* 0x000fe20000010034 */
[----:B------:R-:W-:Y:S02]  /*33e0*/  PRMT R28, RZ, 0x7610, R29 ;  /* 0x00007610ff1c7816 */ /* 0x000fe4000000001d */
[----:B------:R-:W-:Y:S02]  /*33f0*/  PRMT R56, RZ, 0x5410, R35 ;  /* 0x00005410ff387816 */ /* 0x000fe40000000023 */
[----:B------:R-:W-:Y:S01]  /*3400*/  PRMT R87, RZ, 0x5410, R54 ;  /* 0x00005410ff577816 */ /* 0x000fe20000000036 */
[----:B------:R-:W-:Y:S01]  /*3410*/  FFMA.FTZ R52, R89, R28, R52 ;  /* 0x0000001c59347223 */ /* 0x000fe20000010034 */
        /* <DEDUP_REMOVED lines=20> */
[----:B------:R-:W-:Y:S01]  /*3560*/  PRMT R44, RZ, 0x7610, R44 ;  /* 0x00007610ff2c7816 */ /* 0x000fe2000000002c */
[----:B------:R-:W-:Y:S01]  /*3570*/  FFMA.FTZ R53, R102, R53, R84 ;  /* 0x0000003566357223 */ /* 0x000fe20000010054 */
[--C-:B------:R-:W-:Y:S01]  /*3580*/  PRMT R48, RZ, 0x5410, R50.reuse ;  /* 0x00005410ff307816 */ /* 0x100fe20000000032 */
[----:B------:R-:W-:Y:S02]  /*3590*/  FFMA.FTZ R49, R89, R28, R29 ;  /* 0x0000001c59317223 */ /* 0x000fe4000001001d */
[----:B------:R-:W-:Y:S01]  /*35a0*/  FFMA.FTZ R53, R101, R44, R53 ;  /* 0x0000002c65357223 */ /* 0x000fe20000010035 */
[----:B------:R-:W-:Y:S01]  /*35b0*/  PRMT R44, RZ, 0x5410, R45 ;  /* 0x00005410ff2c7816 */ /* 0x000fe2000000002d */
[----:B------:R-:W-:Y:S01]  /*35c0*/  FFMA.FTZ R48, R87, R48, R49 ;  /* 0x0000003057307223 */ /* 0x000fe20000010031 */
[----:B------:R-:W-:Y:S01]  /*35d0*/  PRMT R50, RZ, 0x7610, R50 ;  /* 0x00007610ff327816 */ /* 0x000fe20000000032 */
[----:B------:R-:W3:Y:S02]  /*35e0*/  LDG.E.128 R28, [R122.64+0x10000] ;  /* 0x010000047a1c7981 */ /* 0x000ee4000c1e1d00 */
[----:B------:R-:W-:Y:S01]  /*35f0*/  FFMA.FTZ R53, R91, R44, R53 ;  /* 0x0000002c5b357223 */ /* 0x000fe20000010035 */
[--C-:B------:R-:W-:Y:S01]  /*3600*/  PRMT R44, RZ, 0x5410, R51.reuse ;  /* 0x00005410ff2c7816 */ /* 0x100fe20000000033 */
        /* <DEDUP_REMOVED lines=17> */
[----:B------:R-:W3:Y:S02]  /*3720*/  LDG.E.128 R32, [R122.64+0x9000] ;  /* 0x009000047a207981 */ /* 0x000ee4000c1e1d00 */
[----:B------:R-:W-:Y:S01]  /*3730*/  FFMA.FTZ R40, R85, R40, R44 ;  /* 0x0000002855287223 */ /* 0x000fe2000001002c */
[--C-:B------:R-:W-:Y:S01]  /*3740*/  PRMT R44, RZ, 0x5410, R41.reuse ;  /* 0x00005410ff2c7816 */ /* 0x100fe20000000029 */
[----:B------:R-:W3:Y:S02]  /*3750*/  LDG.E.128 R52, [R122.64+0x13800] ;  /* 0x013800047a347981 */ /* 0x000ee4000c1e1d00 */
[----:B------:R-:W-:Y:S01]  /*3760*/  FFMA.FTZ R120, R100, R47, R40 ;  /* 0x0000002f64787223 */ /* 0x000fe20000010028 */
[----:B------:R-:W-:Y:S01]  /*3770*/  PRMT R40, RZ, 0x7610, R41 ;  /* 0x00007610ff287816 */ /* 0x000fe20000000029 */
[----:B------:R-:W-:Y:S01]  /*3780*/  FFMA.FTZ R44, R91, R44, R45 ;  /* 0x0000002c5b2c7223 */ /* 0x000fe2000001002d */
[----:B------:R-:W3:Y:S03]  /*3790*/  LDG.E.128 R48, [R122.64+0x1a800] ;  /* 0x01a800047a307981 */ /* 0x000ee6000c1e1d00 */
[----:B------:R-:W-:Y:S01]  /*37a0*/  FFMA.FTZ R41, R89, R40, R44 ;  /* 0x0000002859297223 */ /* 0x000fe2000001002c */
[----:B------:R-:W-:Y:S01]  /*37b0*/  PRMT R40, RZ, 0x5410, R36 ;  /* 0x00005410ff287816 */ /* 0x000fe20000000024 */
        /* <DEDUP_REMOVED lines=30> */
[----:B-----5:R-:W-:Y:S01]  /*39a0*/  PRMT R40, RZ, 0x5410, R68 ;  /* 0x00005410ff287816 */ /* 0x020fe20000000044 */
[----:B------:R-:W-:Y:S01]  /*39b0*/  FFMA.FTZ R116, R100, R39, R36 ;  /* 0x0000002764747223 */ /* 0x000fe20000010024 */
[----:B------:R-:W-:Y:S01]  /*39c0*/  PRMT R36, RZ, 0x7610, R93 ;  /* 0x00007610ff247816 */ /* 0x000fe2000000005d */
[----:B------:R-:W-:-:S02]  /*39d0*/  FFMA.FTZ R37, R91, R38, R37 ;  /* 0x000000265b257223 */ /* 0x000fc40000010025 */
[----:B------:R-:W-:Y:S01]  /*39e0*/  FFMA.FTZ R115, R102, R40, R115 ;  /* 0x0000002866737223 */ /* 0x000fe20000010073 */
[--C-:B------:R-:W-:Y:S01]  /*39f0*/  PRMT R40, RZ, 0x5410, R94.reuse ;  /* 0x00005410ff287816 */ /* 0x100fe2000000005e */
[----:B------:R-:W-:Y:S01]  /*3a00*/  FFMA.FTZ R41, R89, R36, R37 ;  /* 0x0000002459297223 */ /* 0x000fe20000010025 */
[----:B------:R-:W-:Y:S01]  /*3a10*/  PRMT R94, RZ, 0x7610, R94 ;  /* 0x00007610ff5e7816 */ /* 0x000fe2000000005e */
[----:B------:R-:W5:Y:S01]  /*3a20*/  LDG.E.128 R36, [R122.64+0x1e000] ;  /* 0x01e000047a247981 */ /* 0x000f62000c1e1d00 */
        /* <DEDUP_REMOVED lines=10> */
[----:B------:R-:W-:Y:S01]  /*3ad0*/  PRMT R68, RZ, 0x5410, R70 ;  /* 0x00005410ff447816 */ /* 0x000fe20000000046 */
[----:B------:R-:W5:Y:S04]  /*3ae0*/  LDG.E.128 R40, [R122.64+0x21800] ;  /* 0x021800047a287981 */ /* 0x000f68000c1e1d00 */
[----:B------:R-:W-:Y:S01]  /*3af0*/  FFMA.FTZ R68, R87, R68, R69 ;  /* 0x0000004457447223 */ /* 0x000fe20000010045 */
[--C-:B----4-:R-:W-:Y:S02]  /*3b00*/  PRMT R69, RZ, 0x5410, R20.reuse ;  /* 0x00005410ff457816 */ /* 0x110fe40000000014 */
        /* <DEDUP_REMOVED lines=13> */
[----:B------:R-:W-:Y:S01]  /*3be0*/  PRMT R20, RZ, 0x5410, R80 ;  /* 0x00005410ff147816 */ /* 0x000fe20000000050 */
[----:B------:R-:W4:Y:S04]  /*3bf0*/  LDG.E.128 R68, [R122.64+0x25000] ;  /* 0x025000047a447981 */ /* 0x000f28000c1e1d00 */
        /* <DEDUP_REMOVED lines=15> */
[--C-:B--2---:R-:W-:Y:S02]  /*3cf0*/  PRMT R81, RZ, 0x5410, R12.reuse ;  /* 0x00005410ff517816 */ /* 0x104fe4000000000c */
[----:B------:R-:W-:Y:S02]  /*3d00*/  PRMT R12, RZ, 0x7610, R12 ;  /* 0x00007610ff0c7816 */ /* 0x000fe4000000000c */
[----:B------:R-:W-:Y:S01]  /*3d10*/  PRMT R82, RZ, 0x7610, R82 ;  /* 0x00007610ff527816 */ /* 0x000fe20000000052 */
[----:B------:R-:W-:Y:S01]  /*3d20*/  FFMA.FTZ R81, R102, R81, R97 ;  /* 0x0000005166517223 */ /* 0x000fe20000010061 */
[----:B------:R-:W-:Y:S01]  /*3d30*/  PRMT R23, RZ, 0x7610, R23 ;  /* 0x00007610ff177816 */ /* 0x000fe20000000017 */
[----:B------:R-:W2:Y:S02]  /*3d40*/  LDG.E.128 R96, [R122.64+0x2c000] ;  /* 0x02c000047a607981 */ /* 0x000ea4000c1e1d00 */
        /* <DEDUP_REMOVED lines=45> */
[----:B------:R-:W-:Y:S02]  /*4020*/  FFMA.FTZ R60, R87, R60, R64 ;  /* 0x0000003c573c7223 */ /* 0x000fe40000010040 */
[----:B------:R-:W-:Y:S01]  /*4030*/  FFMA.FTZ R112, R100, R23, R20 ;  /* 0x0000001764707223 */ /* 0x000fe20000010014 */
[----:B------:R-:W-:Y:S01]  /*4040*/  PRMT R95, RZ, 0x7610, R95 ;  /* 0x00007610ff5f7816 */ /* 0x000fe2000000005f */
[----:B------:R-:W-:Y:S01]  /*4050*/  FFMA.FTZ R62, R3, R62, R60 ;  /* 0x0000003e033e7223 */ /* 0x000fe2000001003c */
[----:B------:R-:W-:Y:S01]  /*4060*/  PRMT R60, RZ, 0x5410, R77 ;  /* 0x00005410ff3c7816 */ /* 0x000fe2000000004d */
[----:B------:R-:W-:Y:S01]  /*4070*/  FFMA.FTZ R76, R101, R76, R107 ;  /* 0x0000004c654c7223 */ /* 0x000fe2000001006b */
[----:B------:R-:W3:Y:S03]  /*4080*/  LDG.E.128 R20, [R122.64+0x28800] ;  /* 0x028800047a147981 */ /* 0x000ee6000c1e1d00 */
[----:B------:R-:W-:Y:S01]  /*4090*/  FFMA.FTZ R76, R91, R60, R76 ;  /* 0x0000003c5b4c7223 */ /* 0x000fe2000001004c */
[--C-:B------:R-:W-:Y:S01]  /*40a0*/  PRMT R60, RZ, 0x5410, R63.reuse ;  /* 0x00005410ff3c7816 */ /* 0x100fe2000000003f */
[----:B------:R-:W2:Y:S01]  /*40b0*/  LDG.E.128 R64, [R124.64+0x2800] ;  /* 0x002800047c407981 */ /* 0x000ea2000c1e1d00 */
        /* <DEDUP_REMOVED lines=8> */
[----:B------:R-:W-:Y:S02]  /*4140*/  PRMT R8, RZ, 0x7610, R8 ;  /* 0x00007610ff087816 */ /* 0x000fe40000000008 */
[----:B------:R-:W-:Y:S01]  /*4150*/  PRMT R78, RZ, 0x7610, R78 ;  /* 0x00007610ff4e7816 */ /* 0x000fe2000000004e */
[----:B------:R-:W-:Y:S01]  /*4160*/  FFMA.FTZ R105, R102, R60, R105 ;  /* 0x0000003c66697223 */ /* 0x000fe20000010069 */
[----:B------:R-:W-:Y:S01]  /*4170*/  PRMT R81, RZ, 0x7610, R15 ;  /* 0x00007610ff517816 */ /* 0x000fe2000000000f */
[C---:B------:R-:W-:Y:S01]  /*4180*/  FFMA.FTZ R114, R100.reuse, R95, R94 ;  /* 0x0000005f64727223 */ /* 0x040fe2000001005e */
[----:B------:R-:W2:Y:S01]  /*4190*/  LDG.E.128 R12, [R122.64+0x2f800] ;  /* 0x02f800047a0c7981 */ /* 0x000ea2000c1e1d00 */
[----:B------:R-:W-:Y:S01]  /*41a0*/  FFMA.FTZ R105, R101, R8, R105 ;  /* 0x0000000865697223 */ /* 0x000fe20000010069 */
[--C-:B------:R-:W-:Y:S01]  /*41b0*/  PRMT R8, RZ, 0x5410, R79.reuse ;  /* 0x00005410ff087816 */ /* 0x100fe2000000004f */
[----:B------:R-:W-:Y:S01]  /*41c0*/  FFMA.FTZ R76, R3, R78, R76 ;  /* 0x0000004e034c7223 */ /* 0x000fe2000001004c */
[----:B------:R-:W-:Y:S01]  /*41d0*/  PRMT R79, RZ, 0x7610, R79 ;  /* 0x00007610ff4f7816 */ /* 0x000fe2000000004f */
[----:B------:R-:W-:Y:S01]  /*41e0*/  FFMA.FTZ R106, R100, R81, R106 ;  /* 0x00000051646a7223 */ /* 0x000fe2000001006a */
[----:B------:R-:W2:Y:S01]  /*41f0*/  LDG.E.128 R92, [R122.64+0x33000] ;  /* 0x033000047a5c7981 */ /* 0x000ea2000c1e1d00 */
[----:B------:R-:W-:Y:S01]  /*4200*/  FFMA.FTZ R8, R85, R8, R76 ;  /* 0x0000000855087223 */ /* 0x000fe2000001004c */
[----:B------:R-:W-:-:S02]  /*4210*/  PRMT R76, RZ, 0x5410, R9 ;  /* 0x00005410ff4c7816 */ /* 0x000fc40000000009 */
[----:B------:R-:W2:Y:S01]  /*4220*/  LDG.E.128 R60, [R122.64+0x2800] ;  /* 0x002800047a3c7981 */ /* 0x000ea2000c1e1d00 */
[----:B------:R-:W-:Y:S01]  /*4230*/  FFMA.FTZ R84, R100, R79, R8 ;  /* 0x0000004f64547223 */ /* 0x000fe20000010008 */
[----:B------:R-:W-:Y:S01]  /*4240*/  PRMT R8, RZ, 0x7610, R9 ;  /* 0x00007610ff087816 */ /* 0x000fe20000000009 */
[----:B------:R-:W-:Y:S01]  /*4250*/  FFMA.FTZ R76, R91, R76, R105 ;  /* 0x0000004c5b4c7223 */ /* 0x000fe20000010069 */
[----:B------:R-:W2:Y:S03]  /*4260*/  LDG.E.128 R80, [R122.64+0x6000] ;  /* 0x006000047a507981 */ /* 0x000ea6000c1e1d00 */
        /* <DEDUP_REMOVED lines=23> */
[----:B------:R-:W-:Y:S02]  /*43e0*/  PRMT R3, RZ, 0x5410, R72 ;  /* 0x00005410ff037816 */ /* 0x000fe40000000048 */
[--C-:B------:R-:W-:Y:S02]  /*43f0*/  PRMT R4, RZ, 0x5410, R7.reuse ;  /* 0x00005410ff047816 */ /* 0x100fe40000000007 */
        /* <DEDUP_REMOVED lines=8> */
[--C-:B------:R-:W-:Y:S02]  /*4480*/  PRMT R5, RZ, 0x5410, R25.reuse ;  /* 0x00005410ff057816 */ /* 0x100fe40000000019 */
        /* <DEDUP_REMOVED lines=13> */
[--C-:B------:R-:W-:Y:S01]  /*4560*/  PRMT R11, RZ, 0x5410, R17.reuse ;  /* 0x00005410ff0b7816 */ /* 0x100fe20000000011 */
[----:B------:R-:W-:Y:S01]  /*4570*/  FFMA.FTZ R25, R10, R25, R88 ;  /* 0x000000190a197223 */ /* 0x000fe20000010058 */
[----:B------:R-:W-:Y:S01]  /*4580*/  PRMT R16, RZ, 0x7610, R17 ;  /* 0x00007610ff107816 */ /* 0x000fe20000000011 */
[----:B------:R-:W2:Y:S01]  /*4590*/  LDG.E.128 R88, [R122.64+0x10800] ;  /* 0x010800047a587981 */ /* 0x000ea2000c1e1d00 */
        /* <DEDUP_REMOVED lines=8> */
[----:B------:R-:W2:Y:S01]  /*4620*/  LDG.E.128 R72, [R122.64+0xd000] ;  /* 0x00d000047a487981 */ /* 0x000ea2000c1e1d00 */
        /* <DEDUP_REMOVED lines=21> */
[----:B------:R-:W-:Y:S01]  /*4780*/  PRMT R34, RZ, 0x7610, R34 ;  /* 0x00007610ff227816 */ /* 0x000fe20000000022 */
[----:B------:R-:W2:Y:S02]  /*4790*/  LDG.E.128 R16, [R122.64+0x14000] ;  /* 0x014000047a107981 */ /* 0x000ea4000c1e1d00 */
[----:B------:R-:W-:Y:S01]  /*47a0*/  FFMA.FTZ R118, R10, R25, R118 ;  /* 0x000000190a767223 */ /* 0x000fe20000010076 */
[--C-:B------:R-:W-:Y:S02]  /*47b0*/  PRMT R25, RZ, 0x5410, R57.reuse ;  /* 0x00005410ff197816 */ /* 0x100fe40000000039 */
[----:B------:R-:W-:Y:S01]  /*47c0*/  PRMT R32, RZ, 0x7610, R57 ;  /* 0x00007610ff207816 */ /* 0x000fe20000000039 */
[----:B------:R-:W-:-:S02]  /*47d0*/  FFMA.FTZ R24, R7, R34, R24 ;  /* 0x0000002207187223 */ /* 0x000fc40000010018 */
        /* <DEDUP_REMOVED lines=13> */
[----:B------:R-:W2:Y:S02]  /*48b0*/  LDG.E.128 R24, [R122.64+0x17800] ;  /* 0x017800047a187981 */ /* 0x000ea4000c1e1d00 */
[----:B------:R-:W-:-:S04]  /*48c0*/  FFMA.FTZ R32, R3, R32, R116 ;  /* 0x0000002003207223 */ /* 0x000fc80000010074 */
[----:B------:R-:W-:Y:S01]  /*48d0*/  FFMA.FTZ R32, R10, R33, R32 ;  /* 0x000000210a207223 */ /* 0x000fe20000010020 */
[--C-:B------:R-:W-:Y:S02]  /*48e0*/  PRMT R33, RZ, 0x5410, R59.reuse ;  /* 0x00005410ff217816 */ /* 0x100fe4000000003b */
[----:B------:R-:W-:-:S03]  /*48f0*/  PRMT R28, RZ, 0x7610, R59 ;  /* 0x00007610ff1c7816 */ /* 0x000fc6000000003b */
[----:B------:R-:W-:Y:S02]  /*4900*/  FFMA.FTZ R33, R8, R33, R58 ;  /* 0x0000002108217223 */ /* 0x000fe4000001003a */
[----:B------:R-:W-:Y:S01]  /*4910*/  FFMA.FTZ R32, R4, R35, R32 ;  /* 0x0000002304207223 */ /* 0x000fe20000010020 */
[----:B------:R-:W2:Y:S01]  /*4920*/  LDG.E.128 R56, [R122.64+0x1b000] ;  /* 0x01b000047a387981 */ /* 0x000ea2000c1e1d00 */
[----:B------:R-:W-:Y:S01]  /*4930*/  FFMA.FTZ R105, R9, R28, R33 ;  /* 0x0000001c09697223 */ /* 0x000fe20000010021 */
[----:B------:R-:W-:Y:S02]  /*4940*/  PRMT R28, RZ, 0x7610, R29 ;  /* 0x00007610ff1c7816 */ /* 0x000fe4000000001d */
[----:B------:R-:W-:-:S03]  /*4950*/  PRMT R29, RZ, 0x5410, R52 ;  /* 0x00005410ff1d7816 */ /* 0x000fc60000000034 */
[----:B------:R-:W-:Y:S02]  /*4960*/  FFMA.FTZ R28, R5, R28, R32 ;  /* 0x0000001c051c7223 */ /* 0x000fe40000010020 */
[----:B------:R-:W-:Y:S01]  /*4970*/  FFMA.FTZ R114, R3, R29, R114 ;  /* 0x0000001d03727223 */ /* 0x000fe20000010072 */
[----:B------:R-:W-:Y:S01]  /*4980*/  PRMT R29, RZ, 0x5410, R30 ;  /* 0x00005410ff1d7816 */ /* 0x000fe2000000001e */
[----:B------:R-:W2:Y:S04]  /*4990*/  LDG.E.128 R32, [R122.64+0x1e800] ;  /* 0x01e800047a207981 */ /* 0x000ea8000c1e1d00 */
[----:B------:R-:W-:Y:S01]  /*49a0*/  FFMA.FTZ R28, R6, R29, R28 ;  /* 0x0000001d061c7223 */ /* 0x000fe2000001001c */
[----:B------:R-:W-:Y:S02]  /*49b0*/  PRMT R29, RZ, 0x7610, R52 ;  /* 0x00007610ff1d7816 */ /* 0x000fe40000000034 */
        /* <DEDUP_REMOVED lines=43> */
[----:B------:R-:W-:Y:S01]  /*4c70*/  FFMA.FTZ R44, R8, R29, R28 ;  /* 0x0000001d082c7223 */ /* 0x000fe2000001001c */
[----:B------:R-:W-:Y:S01]  /*4c80*/  PRMT R50, RZ, 0x7610, R50 ;  /* 0x00007610ff327816 */ /* 0x000fe20000000032 */
[----:B------:R-:W-:Y:S01]  /*4c90*/  FFMA.FTZ R45, R6, R45, R46 ;  /* 0x0000002d062d7223 */ /* 0x000fe2000001002e */
[----:B-----5:R-:W-:Y:S01]  /*4ca0*/  PRMT R47, RZ, 0x5410, R37 ;  /* 0x00005410ff2f7816 */ /* 0x020fe20000000025 */
[----:B------:R-:W-:Y:S01]  /*4cb0*/  FFMA.FTZ R110, R9, R110, R44 ;  /* 0x0000006e096e7223 */ /* 0x000fe2000001002c */
[--C-:B------:R-:W-:Y:S01]  /*4cc0*/  PRMT R44, RZ, 0x5410, R36.reuse ;  /* 0x00005410ff2c7816 */ /* 0x100fe20000000024 */
[----:B------:R-:W-:Y:S01]  /*4cd0*/  FFMA.FTZ R50, R7, R50, R45 ;  /* 0x0000003207327223 */ /* 0x000fe2000001002d */
[----:B------:R-:W-:Y:S01]  /*4ce0*/  PRMT R45, RZ, 0x7610, R36 ;  /* 0x00007610ff2d7816 */ /* 0x000fe20000000024 */
[----:B------:R-:W5:Y:S02]  /*4cf0*/  LDG.E.128 R28, [R122.64+0x25800] ;  /* 0x025800047a1c7981 */ /* 0x000f64000c1e1d00 */
[----:B------:R-:W-:Y:S01]  /*4d00*/  FFMA.FTZ R44, R3, R44, R108 ;  /* 0x0000002c032c7223 */ /* 0x000fe2000001006c */
[----:B------:R-:W-:-:S02]  /*4d10*/  PRMT R36, RZ, 0x7610, R37 ;  /* 0x00007610ff247816 */ /* 0x000fc40000000025 */
[----:B------:R-:W-:Y:S01]  /*4d20*/  PRMT R37, RZ, 0x5410, R40 ;  /* 0x00005410ff257816 */ /* 0x000fe20000000028 */
[----:B------:R-:W-:-:S04]  /*4d30*/  FFMA.FTZ R44, R10, R45, R44 ;  /* 0x0000002d0a2c7223 */ /* 0x000fc8000001002c */
        /* <DEDUP_REMOVED lines=13> */
[----:B----4-:R-:W-:Y:S01]  /*4e10*/  PRMT R41, RZ, 0x5410, R68 ;  /* 0x00005410ff297816 */ /* 0x010fe20000000044 */
        /* <DEDUP_REMOVED lines=16> */
[----:B---3--:R-:W-:-:S03]  /*4f20*/  PRMT R69, RZ, 0x5410, R20 ;  /* 0x00005410ff457816 */ /* 0x008fc60000000014 */
[----:B------:R-:W-:Y:S02]  /*4f30*/  FFMA.FTZ R68, R5, R40, R41 ;  /* 0x0000002805447223 */ /* 0x000fe40000010029 */
[----:B------:R-:W-:Y:S01]  /*4f40*/  FFMA.FTZ R86, R3, R69, R86 ;  /* 0x0000004503567223 */ /* 0x000fe20000010056 */
[----:B------:R-:W-:Y:S01]  /*4f50*/  PRMT R69, RZ, 0x5410, R70 ;  /* 0x00005410ff457816 */ /* 0x000fe20000000046 */
[----:B------:R-:W3:Y:S04]  /*4f60*/  LDG.E.128 R40, [R122.64+0x2c800] ;  /* 0x02c800047a287981 */ /* 0x000ee8000c1e1d00 */
        /* <DEDUP_REMOVED lines=12> */
[----:B------:R-:W-:Y:S01]  /*5030*/  FFMA.FTZ R68, R8, R69, R68 ;  /* 0x0000004508447223 */ /* 0x000fe20000010044 */
[----:B------:R-:W-:Y:S01]  /*5040*/  PRMT R22, RZ, 0x7610, R22 ;  /* 0x00007610ff167816 */ /* 0x000fe20000000016 */
[----:B------:R-:W-:-:S02]  /*5050*/  FFMA.FTZ R21, R6, R21, R86 ;  /* 0x0000001506157223 */ /* 0x000fc40000010056 */
[----:B------:R-:W-:Y:S01]  /*5060*/  FFMA.FTZ R111, R9, R20, R68 ;  /* 0x00000014096f7223 */ /* 0x000fe20000010044 */
[--C-:B--2---:R-:W-:Y:S01]  /*5070*/  PRMT R20, RZ, 0x5410, R96.reuse ;  /* 0x00005410ff147816 */ /* 0x104fe20000000060 */
[----:B------:R-:W-:Y:S01]  /*5080*/  FFMA.FTZ R22, R7, R22, R21 ;  /* 0x0000001607167223 */ /* 0x000fe20000010015 */
[----:B------:R-:W-:-:S03]  /*5090*/  PRMT R21, RZ, 0x7610, R96 ;  /* 0x00007610ff157816 */ /* 0x000fc60000000060 */
[----:B------:R-:W-:Y:S01]  /*50a0*/  FFMA.FTZ R20, R3, R20, R84 ;  /* 0x0000001403147223 */ /* 0x000fe20000010054 */
[----:B------:R-:W-:Y:S01]  /*50b0*/  PRMT R69, RZ, 0x5410, R97 ;  /* 0x00005410ff457816 */ /* 0x000fe20000000061 */
[----:B------:R-:W2:Y:S02]  /*50c0*/  LDG.E.128 R84, [R122.64+0x30000] ;  /* 0x030000047a547981 */ /* 0x000ea4000c1e1d00 */
[----:B------:R-:W-:Y:S01]  /*50d0*/  FFMA.FTZ R20, R10, R21, R20 ;  /* 0x000000150a147223 */ /* 0x000fe20000010014 */
[--C-:B------:R-:W-:Y:S02]  /*50e0*/  PRMT R21, RZ, 0x5410, R23.reuse ;  /* 0x00005410ff157816 */ /* 0x100fe40000000017 */
[----:B------:R-:W-:Y:S01]  /*50f0*/  PRMT R112, RZ, 0x7610, R23 ;  /* 0x00007610ff707816 */ /* 0x000fe20000000017 */
[----:B------:R-:W-:Y:S02]  /*5100*/  FFMA.FTZ R69, R4, R69, R20 ;  /* 0x0000004504457223 */ /* 0x000fe40000010014 */
        /* <DEDUP_REMOVED lines=16> */
[----:B------:R-:W4:Y:S01]  /*5210*/  LDG.E.128 R44, [R122.64+0x29000] ;  /* 0x029000047a2c7981 */ /* 0x000f22000c1e1d00 */
[----:B------:R-:W-:Y:S01]  /*5220*/  FFMA.FTZ R113, R4, R97, R102 ;  /* 0x0000006104717223 */ /* 0x000fe20000010066 */
[--C-:B------:R-:W-:Y:S01]  /*5230*/  PRMT R97, RZ, 0x5410, R99.reuse ;  /* 0x00005410ff617816 */ /* 0x100fe20000000063 */
[----:B------:R-:W-:Y:S01]  /*5240*/  FFMA.FTZ R98, R7, R98, R68 ;  /* 0x0000006207627223 */ /* 0x000fe20000010044 */
[----:B------:R-:W-:Y:S01]  /*5250*/  PRMT R102, RZ, 0x7610, R99 ;  /* 0x00007610ff667816 */ /* 0x000fe20000000063 */
[----:B------:R-:W2:Y:S02]  /*5260*/  LDG.E.128 R48, [R122.64+0x3000] ;  /* 0x003000047a307981 */ /* 0x000ea4000c1e1d00 */
[----:B------:R-:W-:Y:S01]  /*5270*/  FFMA.FTZ R12, R8, R97, R98 ;  /* 0x00000061080c7223 */ /* 0x000fe20000010062 */
[----:B------:R-:W-:Y:S01]  /*5280*/  PRMT R96, RZ, 0x7610, R13 ;  /* 0x00007610ff607816 */ /* 0x000fe2000000000d */
[----:B------:R-:W2:Y:S02]  /*5290*/  LDG.E.128 R20, [R122.64+0x33800] ;  /* 0x033800047a147981 */ /* 0x000ea4000c1e1d00 */
[----:B------:R-:W-:Y:S01]  /*52a0*/  FFMA.FTZ R102, R9, R102, R12 ;  /* 0x0000006609667223 */ /* 0x000fe2000001000c */
[----:B------:R-:W-:Y:S01]  /*52b0*/  PRMT R12, RZ, 0x5410, R92 ;  /* 0x00005410ff0c7816 */ /* 0x000fe2000000005c */
[----:B------:R-:W-:Y:S01]  /*52c0*/  FFMA.FTZ R113, R5, R96, R113 ;  /* 0x0000006005717223 */ /* 0x000fe20000010071 */
[----:B------:R-:W-:Y:S01]  /*52d0*/  PRMT R13, RZ, 0x5410, R14 ;  /* 0x00005410ff0d7816 */ /* 0x000fe2000000000e */
[----:B------:R-:W2:Y:S01]  /*52e0*/  LDG.E.128 R68, [R122.64+0x6800] ;  /* 0x006800047a447981 */ /* 0x000ea2000c1e1d00 */
        /* <DEDUP_REMOVED lines=16> */
[----:B------:R-:W-:-:S05]  /*53f0*/  PRMT R4, RZ, 0x7610, R15 ;  /* 0x00007610ff047816 */ /* 0x000fca000000000f */
[----:B------:R-:W-:Y:S01]  /*5400*/  FFMA.FTZ R3, R9, R4, R3 ;  /* 0x0000000409037223 */ /* 0x000fe20000010003 */
[----:B------:R-:W-:-:S05]  /*5410*/  PRMT R4, RZ, 0x7610, R93 ;  /* 0x00007610ff047816 */ /* 0x000fca000000005d */
[----:B------:R-:W-:Y:S01]  /*5420*/  FFMA.FTZ R4, R5, R4, R12 ;  /* 0x0000000405047223 */ /* 0x000fe2000001000c */
[----:B------:R-:W-:Y:S01]  /*5430*/  PRMT R5, RZ, 0x5410, R94 ;  /* 0x00005410ff057816 */ /* 0x000fe2000000005e */
[----:B------:R-:W3:Y:S01]  /*5440*/  LDG.E.128 R12, [R122.64+0xd800] ;  /* 0x00d800047a0c7981 */ /* 0x000ee2000c1e1d00 */
[----:B------:R-:W-:-:S03]  /*5450*/  PRMT R92, RZ, 0x5410, R64 ;  /* 0x00005410ff5c7816 */ /* 0x000fc60000000040 */
[----:B------:R-:W-:Y:S01]  /*5460*/  FFMA.FTZ R4, R6, R5, R4 ;  /* 0x0000000506047223 */ /* 0x000fe20000010004 */
[----:B------:R-:W-:Y:S02]  /*5470*/  PRMT R5, RZ, 0x5410, R60 ;  /* 0x00005410ff057816 */ /* 0x000fe4000000003c */
[----:B------:R-:W-:-:S03]  /*5480*/  PRMT R94, RZ, 0x7610, R94 ;  /* 0x00007610ff5e7816 */ /* 0x000fc6000000005e */
[----:B------:R-:W-:Y:S01]  /*5490*/  FFMA.FTZ R6, R92, R5, R11 ;  /* 0x000000055c067223 */ /* 0x000fe2000001000b */
[----:B------:R-:W-:Y:S01]  /*54a0*/  PRMT R5, RZ, 0x7610, R60 ;  /* 0x00007610ff057816 */ /* 0x000fe2000000003c */
        /* <DEDUP_REMOVED lines=8> */
[----:B------:R-:W3:Y:S01]  /*5530*/  LDG.E.128 R4, [R122.64+0x11000] ;  /* 0x011000047a047981 */ /* 0x000ee2000c1e1d00 */
[----:B------:R-:W-:Y:S01]  /*5540*/  PRMT R8, RZ, 0x7610, R61 ;  /* 0x00007610ff087816 */ /* 0x000fe2000000003d */
[----:B------:R-:W-:Y:S01]  /*5550*/  FFMA.FTZ R60, R93, R60, R64 ;  /* 0x0000003c5d3c7223 */ /* 0x000fe20000010040 */
[----:B------:R-:W-:Y:S01]  /*5560*/  PRMT R95, RZ, 0x7610, R65 ;  /* 0x00007610ff5f7816 */ /* 0x000fe20000000041 */
[----:B------:R-:W-:Y:S01]  /*5570*/  FFMA.FTZ R113, R9, R10, R113 ;  /* 0x0000000a09717223 */ /* 0x000fe20000010071 */
[----:B------:R-:W-:-:S02]  /*5580*/  PRMT R9, RZ, 0x5410, R62 ;  /* 0x00005410ff097816 */ /* 0x000fc4000000003e */
[----:B------:R-:W-:Y:S01]  /*5590*/  PRMT R100, RZ, 0x5410, R66 ;  /* 0x00005410ff647816 */ /* 0x000fe20000000042 */
[----:B------:R-:W-:Y:S01]  /*55a0*/  FFMA.FTZ R8, R95, R8, R60 ;  /* 0x000000085f087223 */ /* 0x000fe2000001003c */
[----:B------:R-:W-:-:S03]  /*55b0*/  PRMT R62, RZ, 0x7610, R62 ;  /* 0x00007610ff3e7816 */ /* 0x000fc6000000003e */
[----:B------:R-:W-:Y:S01]  /*55c0*/  FFMA.FTZ R8, R100, R9, R8 ;  /* 0x0000000964087223 */ /* 0x000fe20000010008 */
[----:B------:R-:W-:-:S03]  /*55d0*/  PRMT R9, RZ, 0x5410, R80 ;  /* 0x00005410ff097816 */ /* 0x000fc60000000050 */
[----:B------:R-:W-:Y:S02]  /*55e0*/  FFMA.FTZ R8, R115, R62, R8 ;  /* 0x0000003e73087223 */ /* 0x000fe40000010008 */
        /* <DEDUP_REMOVED lines=18> */
[----:B------:R-:W3:Y:S02]  /*5710*/  LDG.E.128 R8, [R122.64+0x14800] ;  /* 0x014800047a087981 */ /* 0x000ee4000c1e1d00 */
[----:B------:R-:W-:Y:S01]  /*5720*/  FFMA.FTZ R64, R100, R65, R64 ;  /* 0x0000004164407223 */ /* 0x000fe20000010040 */
[----:B------:R-:W-:Y:S01]  /*5730*/  PRMT R66, RZ, 0x5410, R77 ;  /* 0x00005410ff427816 */ /* 0x000fe2000000004d */
[----:B------:R-:W3:Y:S01]  /*5740*/  LDG.E.128 R60, [R122.64+0x18000] ;  /* 0x018000047a3c7981 */ /* 0x000ee2000c1e1d00 */
[--C-:B------:R-:W-:Y:S01]  /*5750*/  PRMT R65, RZ, 0x5410, R83.reuse ;  /* 0x00005410ff417816 */ /* 0x100fe20000000053 */
        /* <DEDUP_REMOVED lines=32> */
[----:B------:R-:W-:-:S03]  /*5960*/  PRMT R75, RZ, 0x7610, R75 ;  /* 0x00007610ff4b7816 */ /* 0x000fc6000000004b */
        /* <DEDUP_REMOVED lines=15> */
[--C-:B------:R-:W-:Y:S01]  /*5a60*/  PRMT R17, RZ, 0x5410, R18.reuse ;  /* 0x00005410ff117816 */ /* 0x100fe20000000012 */
[----:B------:R-:W3:Y:S01]  /*5a70*/  LDG.E.128 R72, [R122.64+0x1f000] ;  /* 0x01f000047a487981 */ /* 0x000ee2000c1e1d00 */
[----:B------:R-:W-:-:S03]  /*5a80*/  PRMT R18, RZ, 0x7610, R18 ;  /* 0x00007610ff127816 */ /* 0x000fc60000000012 */
[----:B------:R-:W-:Y:S01]  /*5a90*/  FFMA.FTZ R16, R100, R17, R16 ;  /* 0x0000001164107223 */ /* 0x000fe20000010010 */
[----:B------:R-:W-:Y:S01]  /*5aa0*/  PRMT R17, RZ, 0x5410, R19 ;  /* 0x00005410ff117816 */ /* 0x000fe20000000013 */
[----:B------:R-:W-:Y:S02]  /*5ab0*/  FFMA.FTZ R24, R93, R24, R110 ;  /* 0x000000185d187223 */ /* 0x000fe4000001006e */
        /* <DEDUP_REMOVED lines=10> */
[C---:B------:R-:W-:Y:S01]  /*5b60*/  FFMA.FTZ R107, R93.reuse, R66, R107 ;  /* 0x000000425d6b7223 */ /* 0x040fe2000001006b */
[----:B------:R-:W-:Y:S02]  /*5b70*/  PRMT R83, RZ, 0x7610, R56 ;  /* 0x00007610ff537816 */ /* 0x000fe40000000038 */
[----:B------:R-:W-:Y:S01]  /*5b80*/  PRMT R66, RZ, 0x7610, R89 ;  /* 0x00007610ff427816 */ /* 0x000fe20000000059 */
[----:B------:R-:W-:Y:S01]  /*5b90*/  FFMA.FTZ R108, R92, R17, R108 ;  /* 0x000000115c6c7223 */ /* 0x000fe2000001006c */
[----:B------:R-:W-:Y:S02]  /*5ba0*/  PRMT R89, RZ, 0x5410, R32 ;  /* 0x00005410ff597816 */ /* 0x000fe40000000020 */
        /* <DEDUP_REMOVED lines=11> */
[----:B------:R-:W-:Y:S02]  /*5c60*/  FFMA.FTZ R89, R93, R32, R89 ;  /* 0x000000205d597223 */ /* 0x000fe40000010059 */
[----:B------:R-:W-:Y:S01]  /*5c70*/  FFMA.FTZ R56, R100, R57, R56 ;  /* 0x0000003964387223 */ /* 0x000fe20000010038 */
[----:B------:R-:W-:Y:S02]  /*5c80*/  PRMT R32, RZ, 0x7610, R33 ;  /* 0x00007610ff207816 */ /* 0x000fe40000000021 */
[--C-:B------:R-:W-:Y:S01]  /*5c90*/  PRMT R33, RZ, 0x5410, R59.reuse ;  /* 0x00005410ff217816 */ /* 0x100fe2000000003b */
[----:B------:R-:W-:Y:S01]  /*5ca0*/  FFMA.FTZ R56, R115, R58, R56 ;  /* 0x0000003a73387223 */ /* 0x000fe20000010038 */
[----:B------:R-:W-:-:S03]  /*5cb0*/  PRMT R83, RZ, 0x7610, R59 ;  /* 0x00007610ff537816 */ /* 0x000fc6000000003b */
[----:B------:R-:W-:Y:S01]  /*5cc0*/  FFMA.FTZ R33, R114, R33, R56 ;  /* 0x0000002172217223 */ /* 0x000fe20000010038 */
[----:B------:R-:W-:Y:S01]  /*5cd0*/  PRMT R57, RZ, 0x5410, R34 ;  /* 0x00005410ff397816 */ /* 0x000fe20000000022 */
[C---:B------:R-:W-:Y:S02]  /*5ce0*/  FFMA.FTZ R32, R95.reuse, R32, R89 ;  /* 0x000000205f207223 */ /* 0x040fe40000010059 */
        /* <DEDUP_REMOVED lines=14> */
[C---:B------:R-:W-:Y:S01]  /*5dd0*/  FFMA.FTZ R32, R114.reuse, R33, R32 ;  /* 0x0000002172207223 */ /* 0x040fe20000010020 */
[----:B------:R-:W-:Y:S01]  /*5de0*/  PRMT R33, RZ, 0x7610, R52 ;  /* 0x00007610ff217816 */ /* 0x000fe20000000034 */
[----:B------:R-:W3:Y:S01]  /*5df0*/  LDG.E.128 R56, [R122.64+0x29800] ;  /* 0x029800047a387981 */ /* 0x000ee2000c1e1d00 */
[----:B------:R-:W-:Y:S01]  /*5e00*/  PRMT R52, RZ, 0x5410, R53 ;  /* 0x00005410ff347816 */ /* 0x000fe20000000035 */
[----:B------:R-:W-:-:S02]  /*5e10*/  FFMA.FTZ R90, R114, R65, R90 ;  /* 0x00000041725a7223 */ /* 0x000fc4000001005a */
[----:B------:R-:W-:Y:S01]  /*5e20*/  FFMA.FTZ R104, R94, R33, R104 ;  /* 0x000000215e687223 */ /* 0x000fe20000010068 */
[----:B------:R-:W3:Y:S03]  /*5e30*/  LDG.E.128 R64, [R122.64+0x1b800] ;  /* 0x01b800047a407981 */ /* 0x000ee6000c1e1d00 */
[----:B------:R-:W-:Y:S01]  /*5e40*/  FFMA.FTZ R104, R93, R52, R104 ;  /* 0x000000345d687223 */ /* 0x000fe20000010068 */
[----:B-----5:R-:W-:-:S05]  /*5e50*/  PRMT R52, RZ, 0x5410, R28 ;  /* 0x00005410ff347816 */ /* 0x020fca000000001c */
[----:B------:R-:W-:Y:S01]  /*5e60*/  FFMA.FTZ R111, R92, R52, R111 ;  /* 0x000000345c6f7223 */ /* 0x000fe2000001006f */
[----:B------:R-:W-:Y:S02]  /*5e70*/  PRMT R52, RZ, 0x7610, R53 ;  /* 0x00007610ff347816 */ /* 0x000fe40000000035 */
[----:B------:R-:W-:Y:S02]  /*5e80*/  PRMT R53, RZ, 0x7610, R28 ;  /* 0x00007610ff357816 */ /* 0x000fe4000000001c */
[----:B------:R-:W-:Y:S01]  /*5e90*/  PRMT R28, RZ, 0x5410, R29 ;  /* 0x00005410ff1c7816 */ /* 0x000fe2000000001d */
[----:B------:R-:W-:Y:S02]  /*5ea0*/  FFMA.FTZ R52, R95, R52, R104 ;  /* 0x000000345f347223 */ /* 0x000fe40000010068 */
[----:B------:R-:W-:Y:S01]  /*5eb0*/  FFMA.FTZ R111, R94, R53, R111 ;  /* 0x000000355e6f7223 */ /* 0x000fe2000001006f */
[--C-:B------:R-:W-:Y:S02]  /*5ec0*/  PRMT R53, RZ, 0x5410, R54.reuse ;  /* 0x00005410ff357816 */ /* 0x100fe40000000036 */
[----:B------:R-:W-:Y:S01]  /*5ed0*/  PRMT R54, RZ, 0x7610, R54 ;  /* 0x00007610ff367816 */ /* 0x000fe20000000036 */
[----:B------:R-:W-:-:S02]  /*5ee0*/  FFMA.FTZ R111, R93, R28, R111 ;  /* 0x0000001c5d6f7223 */ /* 0x000fc4000001006f */
[----:B------:R-:W-:Y:S01]  /*5ef0*/  FFMA.FTZ R52, R100, R53, R52 ;  /* 0x0000003564347223 */ /* 0x000fe20000010034 */
[----:B------:R-:W-:Y:S02]  /*5f00*/  PRMT R28, RZ, 0x7610, R29 ;  /* 0x00007610ff1c7816 */ /* 0x000fe4000000001d */
[----:B------:R-:W-:Y:S01]  /*5f10*/  PRMT R29, RZ, 0x5410, R55 ;  /* 0x00005410ff1d7816 */ /* 0x000fe20000000037 */
[----:B------:R-:W-:Y:S01]  /*5f20*/  FFMA.FTZ R52, R115, R54, R52 ;  /* 0x0000003673347223 */ /* 0x000fe20000010034 */
[----:B------:R-:W-:-:S03]  /*5f30*/  PRMT R53, RZ, 0x5410, R30 ;  /* 0x00005410ff357816 */ /* 0x000fc6000000001e */
[----:B------:R-:W-:Y:S02]  /*5f40*/  FFMA.FTZ R29, R114, R29, R52 ;  /* 0x0000001d721d7223 */ /* 0x000fe40000010034 */
[----:B------:R-:W-:Y:S02]  /*5f50*/  FFMA.FTZ R28, R95, R28, R111 ;  /* 0x0000001c5f1c7223 */ /* 0x000fe4000001006f */
[----:B------:R-:W-:Y:S01]  /*5f60*/  FFMA.FTZ R89, R116, R89, R29 ;  /* 0x0000005974597223 */ /* 0x000fe2000001001d */
[----:B----4-:R-:W-:Y:S01]  /*5f70*/  PRMT R29, RZ, 0x5410, R44 ;  /* 0x00005410ff1d7816 */ /* 0x010fe2000000002c */
[----:B------:R-:W-:Y:S01]  /*5f80*/  FFMA.FTZ R28, R100, R53, R28 ;  /* 0x00000035641c7223 */ /* 0x000fe2000001001c */
[----:B------:R-:W-:Y:S01]  /*5f90*/  PRMT R30, RZ, 0x7610, R30 ;  /* 0x00007610ff1e7816 */ /* 0x000fe2000000001e */
[----:B------:R-:W4:Y:S01]  /*5fa0*/  LDG.E.128 R52, [R122.64+0x30800] ;  /* 0x030800047a347981 */ /* 0x000f22000c1e1d00 */
[----:B------:R-:W-:Y:S01]  /*5fb0*/  PRMT R79, RZ, 0x7610, R91 ;  /* 0x00007610ff4f7816 */ /* 0x000fe2000000005b */
[----:B------:R-:W-:Y:S01]  /*5fc0*/  FFMA.FTZ R112, R92, R29, R112 ;  /* 0x0000001d5c707223 */ /* 0x000fe20000010070 */
[--C-:B------:R-:W-:Y:S01]  /*5fd0*/  PRMT R29, RZ, 0x5410, R31.reuse ;  /* 0x00005410ff1d7816 */ /* 0x100fe2000000001f */
[----:B------:R-:W-:Y:S01]  /*5fe0*/  FFMA.FTZ R28, R115, R30, R28 ;  /* 0x0000001e731c7223 */ /* 0x000fe2000001001c */
[----:B------:R-:W-:Y:S01]  /*5ff0*/  PRMT R91, RZ, 0x7610, R31 ;  /* 0x00007610ff5b7816 */ /* 0x000fe2000000001f */
[----:B------:R-:W-:-:S02]  /*6000*/  FFMA.FTZ R79, R116, R79, R90 ;  /* 0x0000004f744f7223 */ /* 0x000fc4000001005a */
[----:B------:R-:W-:Y:S01]  /*6010*/  FFMA.FTZ R90, R114, R29, R28 ;  /* 0x0000001d725a7223 */ /* 0x000fe2000001001c */
[----:B------:R-:W-:-:S03]  /*6020*/  PRMT R29, RZ, 0x7610, R44 ;  /* 0x00007610ff1d7816 */ /* 0x000fc6000000002c */
[----:B------:R-:W-:Y:S01]  /*6030*/  FFMA.FTZ R44, R116, R91, R90 ;  /* 0x0000005b742c7223 */ /* 0x000fe2000001005a */
[--C-:B------:R-:W-:Y:S01]  /*6040*/  PRMT R90, RZ, 0x5410, R45.reuse ;  /* 0x00005410ff5a7816 */ /* 0x100fe2000000002d */
[----:B------:R-:W-:Y:S01]  /*6050*/  FFMA.FTZ R112, R94, R29, R112 ;  /* 0x0000001d5e707223 */ /* 0x000fe20000010070 */
[--C-:B------:R-:W-:Y:S01]  /*6060*/  PRMT R101, RZ, 0x5410, R46.reuse ;  /* 0x00005410ff657816 */ /* 0x100fe2000000002e */
[----:B------:R-:W5:Y:S01]  /*6070*/  LDG.E.128 R28, [R122.64+0x34000] ;  /* 0x034000047a1c7981 */ /* 0x000f62000c1e1d00 */
[----:B------:R-:W-:Y:S01]  /*6080*/  PRMT R104, RZ, 0x7610, R46 ;  /* 0x00007610ff687816 */ /* 0x000fe2000000002e */
[----:B------:R-:W-:Y:S01]  /*6090*/  FFMA.FTZ R112, R93, R90, R112 ;  /* 0x0000005a5d707223 */ /* 0x000fe20000010070 */
[----:B------:R-:W-:Y:S02]  /*60a0*/  PRMT R90, RZ, 0x7610, R45 ;  /* 0x00007610ff5a7816 */ /* 0x000fe4000000002d */
[----:B--2---:R-:W-:Y:S02]  /*60b0*/  PRMT R46, RZ, 0x5410, R48 ;  /* 0x00005410ff2e7816 */ /* 0x004fe40000000030 */
[----:B------:R-:W-:-:S02]  /*60c0*/  PRMT R45, RZ, 0x5410, R36 ;  /* 0x00005410ff2d7816 */ /* 0x000fc40000000024 */
[----:B------:R-:W-:Y:S02]  /*60d0*/  PRMT R81, RZ, 0x7610, R19 ;  /* 0x00007610ff517816 */ /* 0x000fe40000000013 */
[--C-:B------:R-:W-:Y:S01]  /*60e0*/  PRMT R103, RZ, 0x5410, R47.reuse ;  /* 0x00005410ff677816 */ /* 0x100fe2000000002f */
[----:B------:R-:W-:Y:S01]  /*60f0*/  FFMA.FTZ R80, R45, R46, R80 ;  /* 0x0000002e2d507223 */ /* 0x000fe20000010050 */
[----:B------:R-:W-:Y:S01]  /*6100*/  PRMT R91, RZ, 0x7610, R47 ;  /* 0x00007610ff5b7816 */ /* 0x000fe2000000002f */
[----:B------:R-:W-:Y:S01]  /*6110*/  FFMA.FTZ R81, R116, R81, R16 ;  /* 0x0000005174517223 */ /* 0x000fe20000010010 */
[----:B------:R-:W-:Y:S01]  /*6120*/  PRMT R47, RZ, 0x7610, R48 ;  /* 0x00007610ff2f7816 */ /* 0x000fe20000000030 */
[----:B------:R-:W2:Y:S01]  /*6130*/  LDG.E.128 R16, [R122.64+0x22800] ;  /* 0x022800047a107981 */ /* 0x000ea2000c1e1d00 */
[----:B------:R-:W-:Y:S02]  /*6140*/  PRMT R46, RZ, 0x7610, R36 ;  /* 0x00007610ff2e7816 */ /* 0x000fe40000000024 */
        /* <DEDUP_REMOVED lines=10> */
[----:B------:R-:W2:Y:S02]  /*61f0*/  LDG.E.128 R24, [R122.64+0x26000] ;  /* 0x026000047a187981 */ /* 0x000ea4000c1e1d00 */
[----:B------:R-:W-:Y:S01]  /*6200*/  FFMA.FTZ R49, R37, R80, R47 ;  /* 0x0000005025317223 */ /* 0x000fe2000001002f */
[----:B---3--:R-:W-:-:S02]  /*6210*/  PRMT R47, RZ, 0x5410, R40 ;  /* 0x00005410ff2f7816 */ /* 0x008fc40000000028 */
[----:B------:R-:W-:-:S03]  /*6220*/  PRMT R80, RZ, 0x5410, R50 ;  /* 0x00005410ff507816 */ /* 0x000fc60000000032 */
[----:B------:R-:W-:Y:S01]  /*6230*/  FFMA.FTZ R102, R92, R47, R102 ;  /* 0x0000002f5c667223 */ /* 0x000fe20000010066 */
[----:B------:R-:W-:Y:S01]  /*6240*/  PRMT R47, RZ, 0x5410, R38 ;  /* 0x00005410ff2f7816 */ /* 0x000fe20000000026 */
[----:B------:R-:W-:-:S04]  /*6250*/  FFMA.FTZ R90, R95, R90, R112 ;  /* 0x0000005a5f5a7223 */ /* 0x000fc80000010070 */
[----:B------:R-:W-:Y:S01]  /*6260*/  FFMA.FTZ R80, R47, R80, R49 ;  /* 0x000000502f507223 */ /* 0x000fe20000010031 */
[----:B------:R-:W-:Y:S02]  /*6270*/  PRMT R49, RZ, 0x7610, R40 ;  /* 0x00007610ff317816 */ /* 0x000fe40000000028 */
[--C-:B------:R-:W-:Y:S01]  /*6280*/  PRMT R40, RZ, 0x5410, R41.reuse ;  /* 0x00005410ff287816 */ /* 0x100fe20000000029 */
[----:B------:R-:W-:Y:S02]  /*6290*/  FFMA.FTZ R90, R100, R101, R90 ;  /* 0x00000065645a7223 */ /* 0x000fe4000001005a */
[----:B------:R-:W-:Y:S01]  /*62a0*/  FFMA.FTZ R49, R94, R49, R102 ;  /* 0x000000315e317223 */ /* 0x000fe20000010066 */
[----:B------:R-:W-:Y:S02]  /*62b0*/  PRMT R101, RZ, 0x7610, R50 ;  /* 0x00007610ff657816 */ /* 0x000fe40000000032 */
        /* <DEDUP_REMOVED lines=21> */
[----:B------:R-:W-:-:S02]  /*6410*/  FFMA.FTZ R88, R116, R35, R32 ;  /* 0x0000002374587223 */ /* 0x000fc40000010020 */
[----:B------:R-:W3:Y:S01]  /*6420*/  LDG.E.128 R32, [R122.64+0x2d000] ;  /* 0x02d000047a207981 */ /* 0x000ee2000c1e1d00 */
[----:B------:R-:W-:Y:S01]  /*6430*/  FFMA.FTZ R50, R100, R3, R50 ;  /* 0x0000000364327223 */ /* 0x000fe20000010032 */
[----:B------:R-:W-:Y:S02]  /*6440*/  PRMT R3, RZ, 0x7610, R20 ;  /* 0x00007610ff037816 */ /* 0x000fe40000000014 */
[----:B------:R-:W-:-:S03]  /*6450*/  PRMT R20, RZ, 0x5410, R68 ;  /* 0x00005410ff147816 */ /* 0x000fc60000000044 */
[----:B------:R-:W-:Y:S02]  /*6460*/  FFMA.FTZ R3, R94, R3, R113 ;  /* 0x000000035e037223 */ /* 0x000fe40000010071 */
[----:B------:R-:W-:Y:S01]  /*6470*/  FFMA.FTZ R76, R45, R20, R76 ;  /* 0x000000142d4c7223 */ /* 0x000fe2000001004c */
[----:B------:R-:W-:Y:S02]  /*6480*/  PRMT R20, RZ, 0x5410, R21 ;  /* 0x00005410ff147816 */ /* 0x000fe40000000015 */
[----:B------:R-:W-:-:S03]  /*6490*/  PRMT R43, RZ, 0x7610, R43 ;  /* 0x00007610ff2b7816 */ /* 0x000fc6000000002b */
[----:B------:R-:W-:Y:S01]  /*64a0*/  FFMA.FTZ R20, R93, R20, R3 ;  /* 0x000000145d147223 */ /* 0x000fe20000010003 */
[----:B------:R-:W-:Y:S02]  /*64b0*/  PRMT R3, RZ, 0x7610, R68 ;  /* 0x00007610ff037816 */ /* 0x000fe40000000044 */
[----:B------:R-:W-:Y:S01]  /*64c0*/  PRMT R68, RZ, 0x5410, R96 ;  /* 0x00005410ff447816 */ /* 0x000fe20000000060 */
        /* <DEDUP_REMOVED lines=10> */
[C---:B------:R-:W-:Y:S01]  /*6570*/  FFMA.FTZ R78, R45.reuse, R49, R78 ;  /* 0x000000312d4e7223 */ /* 0x040fe2000001004e */
        /* <DEDUP_REMOVED lines=16> */
[----:B------:R-:W-:Y:S02]  /*6680*/  PRMT R12, RZ, 0x7610, R5 ;  /* 0x00007610ff0c7816 */ /* 0x000fe40000000005 */
[----:B------:R-:W-:Y:S01]  /*6690*/  PRMT R5, RZ, 0x7610, R14 ;  /* 0x00007610ff057816 */ /* 0x000fe2000000000e */
[----:B------:R-:W-:Y:S02]  /*66a0*/  FFMA.FTZ R4, R47, R4, R49 ;  /* 0x000000042f047223 */ /* 0x000fe40000010031 */
[----:B------:R-:W-:-:S02]  /*66b0*/  FFMA.FTZ R13, R37, R12, R13 ;  /* 0x0000000c250d7223 */ /* 0x000fc4000001000d */
        /* <DEDUP_REMOVED lines=24> */
[C---:B------:R-:W-:Y:S02]  /*6840*/  FFMA.FTZ R7, R36.reuse, R7, R81 ;  /* 0x0000000724077223 */ /* 0x040fe40000010051 */
[----:B------:R-:W-:Y:S02]  /*6850*/  FFMA.FTZ R41, R39, R80, R101 ;  /* 0x0000005027297223 */ /* 0x000fe40000010065 */
[----:B------:R-:W-:Y:S01]  /*6860*/  FFMA.FTZ R7, R37, R6, R7 ;  /* 0x0000000625077223 */ /* 0x000fe20000010007 */
[--C-:B------:R-:W-:Y:S02]  /*6870*/  PRMT R6, RZ, 0x5410, R10.reuse ;  /* 0x00005410ff067816 */ /* 0x100fe4000000000a */
[--C-:B------:R-:W-:Y:S01]  /*6880*/  PRMT R9, RZ, 0x5410, R61.reuse ;  /* 0x00005410ff097816 */ /* 0x100fe2000000003d */
[----:B------:R-:W0:Y:S01]  /*6890*/  SHFL.BFLY PT, R80, R41, 0x10, 0x1f ;  /* 0x0e001f0029507f89 */ /* 0x000e2200000e0000 */
        /* <DEDUP_REMOVED lines=12> */
[----:B------:R-:W-:Y:S02]  /*6960*/  FFMA.FTZ R9, R38, R9, R8 ;  /* 0x0000000926097223 */ /* 0x000fe40000010008 */
[----:B------:R-:W-:Y:S01]  /*6970*/  FFMA.FTZ R8, R39, R6, R7 ;  /* 0x0000000627087223 */ /* 0x000fe20000010007 */
[--C-:B------:R-:W-:Y:S01]  /*6980*/  PRMT R7, RZ, 0x5410, R63.reuse ;  /* 0x00005410ff077816 */ /* 0x100fe2000000003f */
[----:B0-----:R-:W-:Y:S01]  /*6990*/  FADD.FTZ R41, R41, R80 ;  /* 0x0000005029297221 */ /* 0x001fe20000010000 */
[----:B------:R-:W-:Y:S02]  /*69a0*/  PRMT R6, RZ, 0x7610, R63 ;  /* 0x00007610ff067816 */ /* 0x000fe4000000003f */
        /* <DEDUP_REMOVED lines=8> */
[----:B------:R-:W-:Y:S01]  /*6a30*/  FFMA.FTZ R7, R100, R7, R20 ;  /* 0x0000000764077223 */ /* 0x000fe20000010014 */
[----:B------:R-:W1:Y:S01]  /*6a40*/  SHFL.BFLY PT, R13, R8, 0x10, 0x1f ;  /* 0x0e001f00080d7f89 */ /* 0x000e6200000e0000 */
[----:B------:R-:W-:Y:S01]  /*6a50*/  FFMA.FTZ R76, R46, R3, R76 ;  /* 0x000000032e4c7223 */ /* 0x000fe2000001004c */
[----:B------:R-:W-:Y:S01]  /*6a60*/  PRMT R3, RZ, 0x5410, R69 ;  /* 0x00005410ff037816 */ /* 0x000fe20000000045 */
[C---:B------:R-:W-:Y:S01]  /*6a70*/  FFMA.FTZ R22, R115.reuse, R22, R7 ;  /* 0x0000001673167223 */ /* 0x040fe20000010007 */
[----:B------:R-:W1:Y:S01]  /*6a80*/  SHFL.BFLY PT, R62, R9, 0x10, 0x1f ;  /* 0x0e001f00093e7f89 */ /* 0x000e6200000e0000 */
[----:B------:R-:W-:Y:S01]  /*6a90*/  PRMT R7, RZ, 0x5410, R87 ;  /* 0x00005410ff077816 */ /* 0x000fe20000000057 */
[----:B------:R-:W-:Y:S01]  /*6aa0*/  FFMA.FTZ R50, R115, R86, R50 ;  /* 0x0000005673327223 */ /* 0x000fe20000010032 */
[----:B------:R-:W-:Y:S01]  /*6ab0*/  PRMT R68, RZ, 0x7610, R69 ;  /* 0x00007610ff447816 */ /* 0x000fe20000000045 */
[----:B------:R-:W-:-:S02]  /*6ac0*/  FFMA.FTZ R3, R36, R3, R76 ;  /* 0x0000000324037223 */ /* 0x000fc4000001004c */
[C---:B------:R-:W-:Y:S01]  /*6ad0*/  FFMA.FTZ R6, R114.reuse, R7, R50 ;  /* 0x0000000772067223 */ /* 0x040fe20000010032 */
[----:B------:R-:W-:Y:S01]  /*6ae0*/  PRMT R7, RZ, 0x5410, R23 ;  /* 0x00005410ff077816 */ /* 0x000fe20000000017 */
[----:B------:R-:W-:Y:S01]  /*6af0*/  FFMA.FTZ R48, R115, R104, R90 ;  /* 0x0000006873307223 */ /* 0x000fe2000001005a */
[----:B------:R-:W-:Y:S01]  /*6b00*/  PRMT R87, RZ, 0x7610, R87 ;  /* 0x00007610ff577816 */ /* 0x000fe20000000057 */
[----:B------:R-:W-:Y:S01]  /*6b10*/  FFMA.FTZ R3, R37, R68, R3 ;  /* 0x0000004425037223 */ /* 0x000fe20000010003 */
[----:B------:R-:W-:Y:S01]  /*6b20*/  PRMT R68, RZ, 0x5410, R70 ;  /* 0x00005410ff447816 */ /* 0x000fe20000000046 */
[C---:B------:R-:W-:Y:S01]  /*6b30*/  FFMA.FTZ R48, R114.reuse, R103, R48 ;  /* 0x0000006772307223 */ /* 0x040fe20000010030 */
[----:B------:R-:W-:Y:S01]  /*6b40*/  PRMT R23, RZ, 0x7610, R23 ;  /* 0x00007610ff177816 */ /* 0x000fe20000000017 */
[----:B------:R-:W-:Y:S02]  /*6b50*/  FFMA.FTZ R7, R114, R7, R22 ;  /* 0x0000000772077223 */ /* 0x000fe40000010016 */
[----:B0-----:R-:W-:Y:S01]  /*6b60*/  FADD.FTZ R41, R41, R10 ;  /* 0x0000000a29297221 */ /* 0x001fe20000010000 */
[----:B------:R-:W-:Y:S01]  /*6b70*/  PRMT R10, RZ, 0x5410, R64 ;  /* 0x00005410ff0a7816 */ /* 0x000fe20000000040 */
[----:B------:R-:W-:-:S02]  /*6b80*/  FFMA.FTZ R48, R116, R91, R48 ;  /* 0x0000005b74307223 */ /* 0x000fc40000010030 */
[----:B------:R-:W-:Y:S01]  /*6b90*/  FFMA.FTZ R68, R47, R68, R3 ;  /* 0x000000442f447223 */ /* 0x000fe20000010003 */
[----:B------:R-:W-:Y:S01]  /*6ba0*/  PRMT R3, RZ, 0x7610, R70 ;  /* 0x00007610ff037816 */ /* 0x000fe20000000046 */
[C---:B------:R-:W-:Y:S02]  /*6bb0*/  FFMA.FTZ R6, R116.reuse, R87, R6 ;  /* 0x0000005774067223 */ /* 0x040fe40000010006 */
[----:B------:R-:W-:Y:S01]  /*6bc0*/  FFMA.FTZ R116, R116, R23, R7 ;  /* 0x0000001774747223 */ /* 0x000fe20000010007 */
[----:B------:R-:W-:Y:S01]  /*6bd0*/  PRMT R7, RZ, 0x7610, R64 ;  /* 0x00007610ff077816 */ /* 0x000fe20000000040 */
[----:B------:R-:W-:Y:S01]  /*6be0*/  FFMA.FTZ R10, R45, R10, R83 ;  /* 0x0000000a2d0a7223 */ /* 0x000fe20000010053 */
[----:B------:R-:W0:Y:S01]  /*6bf0*/  SHFL.BFLY PT, R11, R4, 0x10, 0x1f ;  /* 0x0e001f00040b7f89 */ /* 0x000e2200000e0000 */
[----:B------:R-:W-:Y:S01]  /*6c00*/  FFMA.FTZ R68, R38, R3, R68 ;  /* 0x0000000326447223 */ /* 0x000fe20000010044 */
[----:B------:R-:W-:Y:S01]  /*6c10*/  PRMT R3, RZ, 0x5410, R71 ;  /* 0x00005410ff037816 */ /* 0x000fe20000000047 */
[----:B------:R-:W-:-:S02]  /*6c20*/  FFMA.FTZ R10, R46, R7, R10 ;  /* 0x000000072e0a7223 */ /* 0x000fc4000001000a */
[----:B-1----:R-:W-:Y:S02]  /*6c30*/  FADD.FTZ R7, R8, R13 ;  /* 0x0000000d08077221 */ /* 0x002fe40000010000 */
[----:B------:R-:W-:Y:S01]  /*6c40*/  FADD.FTZ R8, R9, R62 ;  /* 0x0000003e09087221 */ /* 0x000fe20000010000 */
        /* <DEDUP_REMOVED lines=8> */
[----:B------:R-:W1:Y:S04]  /*6cd0*/  SHFL.BFLY PT, R12, R3, 0x10, 0x1f ;  /* 0x0e001f00030c7f89 */ /* 0x000e6800000e0000 */
[----:B------:R-:W-:Y:S01]  /*6ce0*/  FFMA.FTZ R9, R37, R10, R9 ;  /* 0x0000000a25097223 */ /* 0x000fe20000010009 */
[----:B------:R-:W-:Y:S01]  /*6cf0*/  PRMT R10, RZ, 0x5410, R66 ;  /* 0x00005410ff0a7816 */ /* 0x000fe20000000042 */
[----:B0-----:R-:W-:Y:S01]  /*6d00*/  FADD.FTZ R4, R4, R11 ;  /* 0x0000000b04047221 */ /* 0x001fe20000010000 */
[----:B------:R-:W-:-:S03]  /*6d10*/  PRMT R11, RZ, 0x7610, R72 ;  /* 0x00007610ff0b7816 */ /* 0x000fc60000000048 */
[----:B------:R-:W-:Y:S01]  /*6d20*/  FFMA.FTZ R10, R47, R10, R9 ;  /* 0x0000000a2f0a7223 */ /* 0x000fe20000010009 */
[----:B------:R-:W-:Y:S01]  /*6d30*/  PRMT R9, RZ, 0x5410, R73 ;  /* 0x00005410ff097816 */ /* 0x000fe20000000049 */
[----:B------:R-:W-:-:S04]  /*6d40*/  FFMA.FTZ R11, R46, R11, R88 ;  /* 0x0000000b2e0b7223 */ /* 0x000fc80000010058 */
[----:B------:R-:W-:Y:S01]  /*6d50*/  FFMA.FTZ R11, R36, R9, R11 ;  /* 0x00000009240b7223 */ /* 0x000fe2000001000b */
[----:B------:R-:W-:-:S05]  /*6d60*/  PRMT R9, RZ, 0x7610, R66 ;  /* 0x00007610ff097816 */ /* 0x000fca0000000042 */
[----:B------:R-:W-:Y:S01]  /*6d70*/  FFMA.FTZ R10, R38, R9, R10 ;  /* 0x00000009260a7223 */ /* 0x000fe2000001000a */
[----:B------:R-:W-:Y:S01]  /*6d80*/  PRMT R9, RZ, 0x5410, R67 ;  /* 0x00005410ff097816 */ /* 0x000fe20000000043 */
[----:B-1----:R-:W-:Y:S01]  /*6d90*/  FADD.FTZ R3, R3, R12 ;  /* 0x0000000c03037221 */ /* 0x002fe20000010000 */
        /* <DEDUP_REMOVED lines=11> */
[----:B--2---:R-:W-:Y:S01]  /*6e50*/  PRMT R10, RZ, 0x5410, R16 ;  /* 0x00005410ff0a7816 */ /* 0x004fe20000000010 */
        /* <DEDUP_REMOVED lines=16> */
[----:B------:R-:W-:-:S02]  /*6f60*/  FFMA.FTZ R43, R39, R68, R43 ;  /* 0x00000044272b7223 */ /* 0x000fc4000001002b */
[----:B------:R-:W-:Y:S01]  /*6f70*/  FFMA.FTZ R44, R45, R12, R44 ;  /* 0x0000000c2d2c7223 */ /* 0x000fe2000001002c */
[----:B------:R-:W-:Y:S01]  /*6f80*/  PRMT R12, RZ, 0x7610, R17 ;  /* 0x00007610ff0c7816 */ /* 0x000fe20000000011 */
[----:B------:R-:W-:Y:S01]  /*6f90*/  FFMA.FTZ R11, R36, R11, R13 ;  /* 0x0000000b240b7223 */ /* 0x000fe2000001000d */
[----:B------:R-:W0:Y:S03]  /*6fa0*/  SHFL.BFLY PT, R14, R43, 0x10, 0x1f ;  /* 0x0e001f002b0e7f89 */ /* 0x000e2600000e0000 */
        /* <DEDUP_REMOVED lines=23> */
[----:B------:R-:W-:-:S04]  /*7120*/  FFMA.FTZ R12, R45, R12, R48 ;  /* 0x0000000c2d0c7223 */ /* 0x000fc80000010030 */
[----:B------:R-:W-:Y:S01]  /*7130*/  FFMA.FTZ R15, R46, R15, R12 ;  /* 0x0000000f2e0f7223 */ /* 0x000fe2000001000c */
[----:B------:R-:W-:Y:S01]  /*7140*/  PRMT R12, RZ, 0x7610, R27 ;  /* 0x00007610ff0c7816 */ /* 0x000fe2000000001b */
[----:B------:R-:W-:Y:S01]  /*7150*/  FFMA.FTZ R13, R40, R13, R14 ;  /* 0x0000000d280d7223 */ /* 0x000fe2000001000e */
[----:B---3--:R-:W-:-:S03]  /*7160*/  PRMT R14, RZ, 0x5410, R32 ;  /* 0x00005410ff0e7816 */ /* 0x008fc60000000020 */
        /* <DEDUP_REMOVED lines=23> */
[----:B----4-:R-:W-:Y:S01]  /*72e0*/  PRMT R14, RZ, 0x5410, R52 ;  /* 0x00005410ff0e7816 */ /* 0x010fe20000000034 */
[----:B------:R-:W-:Y:S01]  /*72f0*/  FFMA.FTZ R16, R38, R15, R16 ;  /* 0x0000000f26107223 */ /* 0x000fe20000010010 */
[----:B------:R-:W-:Y:S02]  /*7300*/  PRMT R17, RZ, 0x7610, R52 ;  /* 0x00007610ff117816 */ /* 0x000fe40000000034 */
[----:B------:R-:W-:Y:S01]  /*7310*/  PRMT R15, RZ, 0x5410, R35 ;  /* 0x00005410ff0f7816 */ /* 0x000fe20000000023 */
[----:B------:R-:W-:-:S04]  /*7320*/  FFMA.FTZ R6, R45, R14, R6 ;  /* 0x0000000e2d067223 */ /* 0x000fc80000010006 */
[----:B------:R-:W-:Y:S01]  /*7330*/  FFMA.FTZ R17, R46, R17, R6 ;  /* 0x000000112e117223 */ /* 0x000fe20000010006 */
[----:B------:R-:W-:Y:S01]  /*7340*/  PRMT R6, RZ, 0x7610, R35 ;  /* 0x00007610ff067816 */ /* 0x000fe20000000023 */
[----:B------:R-:W-:Y:S01]  /*7350*/  FFMA.FTZ R15, R40, R15, R16 ;  /* 0x0000000f280f7223 */ /* 0x000fe20000010010 */
[----:B-----5:R-:W-:-:S03]  /*7360*/  PRMT R14, RZ, 0x5410, R28 ;  /* 0x00005410ff0e7816 */ /* 0x020fc6000000001c */
        /* <DEDUP_REMOVED lines=22> */
[----:B------:R-:W-:-:S05]  /*74d0*/  PRMT R14, RZ, 0x7610, R55 ;  /* 0x00007610ff0e7816 */ /* 0x000fca0000000037 */
[----:B------:R-:W-:Y:S01]  /*74e0*/  FFMA.FTZ R14, R39, R14, R15 ;  /* 0x0000000e270e7223 */ /* 0x000fe2000001000f */
[--C-:B------:R-:W-:Y:S02]  /*74f0*/  PRMT R15, RZ, 0x5410, R31.reuse ;  /* 0x00005410ff0f7816 */ /* 0x100fe4000000001f */
[----:B------:R-:W-:-:S03]  /*7500*/  PRMT R16, RZ, 0x7610, R31 ;  /* 0x00007610ff107816 */ /* 0x000fc6000000001f */
[----:B------:R-:W-:-:S04]  /*7510*/  FFMA.FTZ R15, R40, R15, R17 ;  /* 0x0000000f280f7223 */ /* 0x000fc80000010011 */
[----:B------:R-:W-:Y:S01]  /*7520*/  FFMA.FTZ R15, R39, R16, R15 ;  /* 0x00000010270f7223 */ /* 0x000fe2000001000f */
[----:B------:R-:W0:Y:S04]  /*7530*/  SHFL.BFLY PT, R60, R5, 0x10, 0x1f ;  /* 0x0e001f00053c7f89 */ /* 0x000e2800000e0000 */
[----:B------:R-:W1:Y:S04]  /*7540*/  SHFL.BFLY PT, R24, R9, 0x10, 0x1f ;  /* 0x0e001f0009187f89 */ /* 0x000e6800000e0000 */
[----:B------:R-:W2:Y:S04]  /*7550*/  SHFL.BFLY PT, R21, R10, 0x10, 0x1f ;  /* 0x0e001f000a157f89 */ /* 0x000ea800000e0000 */
[----:B------:R-:W3:Y:S04]  /*7560*/  SHFL.BFLY PT, R28, R11, 0x10, 0x1f ;  /* 0x0e001f000b1c7f89 */ /* 0x000ee800000e0000 */
        /* <DEDUP_REMOVED lines=87> */
[----:B0-----:R-:W-:Y:S01]  /*7ae0*/  FADD.FTZ R18, R18, R3 ;  /* 0x0000000312127221 */ /* 0x001fe20000010000 */
[----:B------:R-:W-:Y:S01]  /*7af0*/  SHF.R.S32.HI R3, RZ, 0x1f, R2 ;  /* 0x0000001fff037819 */ /* 0x000fe20000011402 */
[----:B-1----:R-:W-:-:S02]  /*7b00*/  FADD.FTZ R7, R20, R7 ;  /* 0x0000000714077221 */ /* 0x002fc40000010000 */
[----:B--2---:R-:W-:Y:S02]  /*7b10*/  FADD.FTZ R9, R22, R9 ;  /* 0x0000000916097221 */ /* 0x004fe40000010000 */
[----:B---3--:R-:W-:Y:S02]  /*7b20*/  FADD.FTZ R11, R4, R11 ;  /* 0x0000000b040b7221 */ /* 0x008fe40000010000 */
[----:B----4-:R-:W-:Y:S02]  /*7b30*/  FADD.FTZ R13, R16, R13 ;  /* 0x0000000d100d7221 */ /* 0x010fe40000010000 */
[----:B-----5:R-:W-:Y:S02]  /*7b40*/  FADD.FTZ R15, R24, R15 ;  /* 0x0000000f180f7221 */ /* 0x020fe40000010000 */
        /* <DEDUP_REMOVED lines=9> */
[C---:B------:R-:W-:Y:S01]  /*7be0*/  LOP3.LUT P0, RZ, R2.reuse, 0x1f, RZ, 0xc0, !PT ;  /* 0x0000001f02ff7812 */ /* 0x040fe2000780c0ff */
[----:B------:R-:W0:Y:S01]  /*7bf0*/  SHFL.BFLY PT, R5, R18, 0x1, 0x1f ;  /* 0x0c201f0012057f89 */ /* 0x000e2200000e0000 */
[----:B------:R-:W-:Y:S02]  /*7c00*/  ISETP.NE.AND P1, PT, R2, RZ, PT ;  /* 0x000000ff0200720c */ /* 0x000fe40003f25270 */
[----:B------:R-:W-:Y:S01]  /*7c10*/  LEA.HI R3, R3, R2, RZ, 0x5 ;  /* 0x0000000203037211 */ /* 0x000fe200078f28ff */
[----:B------:R-:W-:Y:S04]  /*7c20*/  SHFL.BFLY PT, R4, R9, 0x1, 0x1f ;  /* 0x0c201f0009047f89 */ /* 0x000fe800000e0000 */
        /* <DEDUP_REMOVED lines=8> */
[----:B------:R-:W3:Y:S04]  /*7cb0*/  SHFL.BFLY PT, R22, R25, 0x1, 0x1f ;  /* 0x0c201f0019167f89 */ /* 0x000ee800000e0000 */
[----:B------:R-:W5:Y:S04]  /*7cc0*/  SHFL.BFLY PT, R24, R27, 0x1, 0x1f ;  /* 0x0c201f001b187f89 */ /* 0x000f6800000e0000 */
[----:B------:R-:W5:Y:S04]  /*7cd0*/  SHFL.BFLY PT, R26, R29, 0x1, 0x1f ;  /* 0x0c201f001d1a7f89 */ /* 0x000f6800000e0000 */
[----:B------:R-:W5:Y:S04]  /*7ce0*/  SHFL.BFLY PT, R28, R31, 0x1, 0x1f ;  /* 0x0c201f001f1c7f89 */ /* 0x000f6800000e0000 */
[----:B------:R-:W5:Y:S01]  /*7cf0*/  SHFL.BFLY PT, R30, R33, 0x1, 0x1f ;  /* 0x0c201f00211e7f89 */ /* 0x000f6200000e0000 */
[----:B0-----:R-:W-:Y:S01]  /*7d00*/  @!P0 FADD.FTZ R18, R18, R5 ;  /* 0x0000000512128221 */ /* 0x001fe20000010000 */
[----:B------:R-:W-:Y:S01]  /*7d10*/  SHF.R.S32.HI R3, RZ, 0x5, R3 ;  /* 0x00000005ff037819 */ /* 0x000fe20000011403 */
[----:B-1----:R-:W-:-:S02]  /*7d20*/  FADD.FTZ R2, R7, R2 ;  /* 0x0000000207027221 */ /* 0x002fc40000010000 */
[----:B------:R-:W-:Y:S02]  /*7d30*/  FADD.FTZ R4, R9, R4 ;  /* 0x0000000409047221 */ /* 0x000fe40000010000 */
        /* <DEDUP_REMOVED lines=12> */
[----:B------:R0:W-:Y:S04]  /*7e00*/  @!P0 STS [R3.X4], R18 ;  /* 0x0000001203008388 */ /* 0x0001e80000004800 */
        /* <DEDUP_REMOVED lines=24> */
[----:B------:R-:W5:Y:S04]  /*7f90*/  LDS.128 R12, [0x60] ;  /* 0x00006000ff0c7984 */ /* 0x000f680000000c00 */
[----:B------:R-:W5:Y:S04]  /*7fa0*/  LDS.128 R28, [0x70] ;  /* 0x00007000ff1c7984 */ /* 0x000f680000000c00 */
[----:B------:R-:W5:Y:S04]  /*7fb0*/  LDS.128 R24, [0x80] ;  /* 0x00008000ff187984 */ /* 0x000f680000000c00 */
[----:B------:R-:W5:Y:S01]  /*7fc0*/  LDS.128 R32, [0x90] ;  /* 0x00009000ff207984 */ /* 0x000f620000000c00 */
[----:B0-----:R-:W-:-:S03]  /*7fd0*/  FADD.FTZ R36, RZ, R36 ;  /* 0x00000024ff247221 */ /* 0x001fc60000010000 */
[----:B------:R-:W0:Y:S01]  /*7fe0*/  LDS.128 R52, [0xc0] ;  /* 0x0000c000ff347984 */ /* 0x000e220000000c00 */
[----:B------:R-:W-:-:S03]  /*7ff0*/  FADD.FTZ R37, R36, R37 ;  /* 0x0000002524257221 */ /* 0x000fc60000010000 */
[----:B------:R-:W0:Y:S01]  /*8000*/  LDS.128 R48, [0xd0] ;  /* 0x0000d000ff307984 */ /* 0x000e220000000c00 */
[----:B-1----:R-:W-:Y:S02]  /*8010*/  FADD.FTZ R40, RZ, R40 ;  /* 0x00000028ff287221 */ /* 0x002fe40000010000 */
[----:B------:R-:W-:Y:S02]  /*8020*/  FADD.FTZ R38, R37, R38 ;  /* 0x0000002625267221 */ /* 0x000fe40000010000 */
[----:B------:R-:W-:Y:S02]  /*8030*/  FADD.FTZ R41, R40, R41 ;  /* 0x0000002928297221 */ /* 0x000fe40000010000 */
[----:B------:R-:W-:Y:S02]  /*8040*/  FADD.FTZ R45, R38, R39 ;  /* 0x00000027262d7221 */ /* 0x000fe40000010000 */
[----:B------:R-:W-:Y:S01]  /*8050*/  FADD.FTZ R42, R41, R42 ;  /* 0x0000002a292a7221 */ /* 0x000fe20000010000 */
[----:B------:R-:W1:Y:S01]  /*8060*/  LDS.128 R36, [0xa0] ;  /* 0x0000a000ff247984 */ /* 0x000e620000000c00 */
[----:B--2---:R-:W-:-:S02]  /*8070*/  FADD.FTZ R20, RZ, R20 ;  /* 0x00000014ff147221 */ /* 0x004fc40000010000 */
[----:B------:R-:W-:Y:S01]  /*8080*/  FADD.FTZ R57, R42, R43 ;  /* 0x0000002b2a397221 */ /* 0x000fe20000010000 */
[----:B------:R-:W-:Y:S01]  /*8090*/  STG.E [R2.64], R45 ;  /* 0x0000002d02007986 */ /* 0x000fe2000c101904 */
[----:B---3--:R-:W-:Y:S02]  /*80a0*/  FADD.FTZ R8, RZ, R8 ;  /* 0x00000008ff087221 */ /* 0x008fe40000010000 */
[----:B----4-:R-:W-:Y:S01]  /*80b0*/  FADD.FTZ R16, RZ, R16 ;  /* 0x00000010ff107221 */ /* 0x010fe20000010000 */
[----:B------:R-:W2:Y:S01]  /*80c0*/  LDS.128 R40, [0xb0] ;  /* 0x0000b000ff287984 */ /* 0x000ea20000000c00 */
[----:B-----5:R-:W-:Y:S02]  /*80d0*/  FADD.FTZ R4, RZ, R4 ;  /* 0x00000004ff047221 */ /* 0x020fe40000010000 */
[----:B------:R-:W-:Y:S01]  /*80e0*/  FADD.FTZ R12, RZ, R12 ;  /* 0x0000000cff0c7221 */ /* 0x000fe20000010000 */
[----:B------:R-:W3:Y:S01]  /*80f0*/  LDS.128 R44, [0xe0] ;  /* 0x0000e000ff2c7984 */ /* 0x000ee20000000c00 */
[----:B------:R-:W-:-:S02]  /*8100*/  FADD.FTZ R28, RZ, R28 ;  /* 0x0000001cff1c7221 */ /* 0x000fc40000010000 */
[----:B------:R-:W-:Y:S01]  /*8110*/  FADD.FTZ R21, R20, R21 ;  /* 0x0000001514157221 */ /* 0x000fe20000010000 */
[----:B------:R-:W-:Y:S01]  /*8120*/  STG.E [R2.64+0x600], R57 ;  /* 0x0006003902007986 */ /* 0x000fe2000c101904 */
[----:B------:R-:W-:Y:S02]  /*8130*/  FADD.FTZ R24, RZ, R24 ;  /* 0x00000018ff187221 */ /* 0x000fe40000010000 */
[----:B------:R-:W-:Y:S02]  /*8140*/  FADD.FTZ R9, R8, R9 ;  /* 0x0000000908097221 */ /* 0x000fe40000010000 */
[----:B------:R-:W-:Y:S02]  /*8150*/  FADD.FTZ R32, RZ, R32 ;  /* 0x00000020ff207221 */ /* 0x000fe40000010000 */
[----:B------:R-:W-:Y:S02]  /*8160*/  FADD.FTZ R17, R16, R17 ;  /* 0x0000001110117221 */ /* 0x000fe40000010000 */
[----:B------:R-:W-:-:S02]  /*8170*/  FADD.FTZ R5, R4, R5 ;  /* 0x0000000504057221 */ /* 0x000fc40000010000 */
[----:B0-----:R-:W-:Y:S02]  /*8180*/  FADD.FTZ R52, RZ, R52 ;  /* 0x00000034ff347221 */ /* 0x001fe40000010000 */
[----:B------:R-:W-:Y:S02]  /*8190*/  FADD.FTZ R13, R12, R13 ;  /* 0x0000000d0c0d7221 */ /* 0x000fe40000010000 */
[----:B------:R-:W-:Y:S02]  /*81a0*/  FADD.FTZ R48, RZ, R48 ;  /* 0x00000030ff307221 */ /* 0x000fe40000010000 */
[----:B------:R-:W-:Y:S02]  /*81b0*/  FADD.FTZ R29, R28, R29 ;  /* 0x0000001d1c1d7221 */ /* 0x000fe40000010000 */
[----:B------:R-:W-:Y:S02]  /*81c0*/  FADD.FTZ R25, R24, R25 ;  /* 0x0000001918197221 */ /* 0x000fe40000010000 */
[----:B------:R-:W-:-:S02]  /*81d0*/  FADD.FTZ R33, R32, R33 ;  /* 0x0000002120217221 */ /* 0x000fc40000010000 */
[----:B------:R-:W-:Y:S02]  /*81e0*/  FADD.FTZ R53, R52, R53 ;  /* 0x0000003534357221 */ /* 0x000fe40000010000 */
[----:B-1----:R-:W-:Y:S02]  /*81f0*/  FADD.FTZ R36, RZ, R36 ;  /* 0x00000024ff247221 */ /* 0x002fe40000010000 */
[----:B------:R-:W-:Y:S02]  /*8200*/  FADD.FTZ R49, R48, R49 ;  /* 0x0000003130317221 */ /* 0x000fe40000010000 */
[----:B------:R-:W-:Y:S02]  /*8210*/  FADD.FTZ R37, R36, R37 ;  /* 0x0000002524257221 */ /* 0x000fe40000010000 */
[----:B------:R-:W-:Y:S02]  /*8220*/  FADD.FTZ R22, R21, R22 ;  /* 0x0000001615167221 */ /* 0x000fe40000010000 */
[----:B--2---:R-:W-:-:S02]  /*8230*/  FADD.FTZ R40, RZ, R40 ;  /* 0x00000028ff287221 */ /* 0x004fc40000010000 */
[----:B------:R-:W-:Y:S02]  /*8240*/  FADD.FTZ R10, R9, R10 ;  /* 0x0000000a090a7221 */ /* 0x000fe40000010000 */
[----:B---3--:R-:W-:Y:S02]  /*8250*/  FADD.FTZ R44, RZ, R44 ;  /* 0x0000002cff2c7221 */ /* 0x008fe40000010000 */
        /* <DEDUP_REMOVED lines=40> */
.L_x_1:
        /* <DEDUP_REMOVED lines=10> */
.L_x_33:


//--------------------- .text._Z31router_gemm_kernel_float_outputI13__nv_bfloat16Li128ELi8ELi14ELi384ELi7168EEvPfPKT_S4_ --------------------------
	.section	.text._Z31router_gemm_kernel_float_outputI13__nv_bfloat16Li128ELi8ELi14ELi384ELi7168EEvPfPKT_S4_,"ax",@progbits
	.sectioninfo	@"SHI_REGISTERS=128"
	.align	128
        .global         _Z31router_gemm_kernel_float_outputI13__nv_bfloat16Li128ELi8ELi14ELi384ELi7168EEvPfPKT_S4_
        .type           _Z31router_gemm_kernel_float_outputI13__nv_bfloat16Li128ELi8ELi14ELi384ELi7168EEvPfPKT_S4_,@function
        .size           _Z31router_gemm_kernel_float_outputI13__nv_bfloat16Li128ELi8ELi14ELi384ELi7168EEvPfPKT_S4_,(.L_x_34 - _Z31router_gemm_kernel_float_outputI13__nv_bfloat16Li128ELi8ELi14ELi384ELi7168EEvPfPKT_S4_)
        .other          _Z31router_gemm_kernel_float_outputI13__nv_bfloat16Li128ELi8ELi14ELi384ELi7168EEvPfPKT_S4_,@"STO_CUDA_ENTRY STV_DEFAULT"
_Z31router_gemm_kernel_float_outputI13__nv_bfloat16Li128ELi8ELi14ELi384ELi7168EEvPfPKT_S4_:
.text._Z31router_gemm_kernel_float_outputI13__nv_bfloat16Li128ELi8ELi14ELi384ELi7168EEvPfPKT_S4_:
        /* <DEDUP_REMOVED lines=8> */
[----:B------:R-:W-:-:S04]  /*0080*/  IADD3 R5, P0, R120, R3, RZ ;  /* 0x0000000378057210 */ /* 0x000fc80007f1e0ff */
[----:B------:R-:W-:Y:S02]  /*0090*/  LEA.HI.X.SX32 R4, R3, R4, 0x1, P0 ;  /* 0x0000000403047211 */ /* 0x000fe400000f0eff */
[----:B------:R-:W-:Y:S01]  /*00a0*/  LEA R122, P0, R5, c[0x0][0x170], 0x1 ;  /* 0x00005c00057a7a11 */ /* 0x000fe200078008ff */
[----:B------:R-:W-:-:S03]  /*00b0*/  IMAD.WIDE R120, R120, R121, c[0x0][0x168] ;  /* 0x00005a0078787625 */ /* 0x000fc600078e0279 */
[----:B------:R-:W-:Y:S02]  /*00c0*/  LEA.HI.X R123, R5, c[0x0][0x174], R4, 0x1, P0 ;  /* 0x00005d00057b7a11 */ /* 0x000fe400000f0c04 */
[----:B------:R-:W2:Y:S04]  /*00d0*/  LDG.E.128 R68, [R120.64] ;  /* 0x0000000478447981 */ /* 0x000ea8000c1e1d00 */
[----:B------:R-:W3:Y:S04]  /*00e0*/  LDG.E.128 R48, [R122.64] ;  /* 0x000000047a307981 */ /* 0x000ee8000c1e1d00 */
[----:B------:R-:W4:Y:S04]  /*00f0*/  LDG.E.128 R60, [R120.64+0x3800] ;  /* 0x00380004783c7981 */ /* 0x000f28000c1e1d00 */
        /* <DEDUP_REMOVED lines=19> */
[----:B--2---:R-:W-:-:S02]  /*0230*/  PRMT R3, RZ, 0x5410, R68 ;  /* 0x00005410ff037816 */ /* 0x004fc40000000044 */
[--C-:B---3--:R-:W-:Y:S02]  /*0240*/  PRMT R96, RZ, 0x5410, R48.reuse ;  /* 0x00005410ff607816 */ /* 0x108fe40000000030 */
[----:B------:R-:W-:-:S03]  /*0250*/  PRMT R90, RZ, 0x7610, R48 ;  /* 0x00007610ff5a7816 */ /* 0x000fc60000000030 */
[C---:B------:R-:W-:Y:S01]  /*0260*/  FFMA.FTZ R48, R96.reuse, R3, RZ ;  /* 0x0000000360307223 */ /* 0x040fe200000100ff */
[----:B----4-:R-:W-:Y:S02]  /*0270*/  PRMT R3, RZ, 0x5410, R60 ;  /* 0x00005410ff037816 */ /* 0x010fe4000000003c */
[--C-:B------:R-:W-:Y:S02]  /*0280*/  PRMT R88, RZ, 0x5410, R49.reuse ;  /* 0x00005410ff587816 */ /* 0x100fe40000000031 */
[----:B------:R-:W-:Y:S01]  /*0290*/  PRMT R98, RZ, 0x7610, R49 ;  /* 0x00007610ff627816 */ /* 0x000fe20000000031 */
[----:B------:R-:W-:Y:S01]  /*02a0*/  FFMA.FTZ R49, R96, R3, RZ ;  /* 0x0000000360317223 */ /* 0x000fe200000100ff */
[----:B------:R-:W-:-:S05]  /*02b0*/  PRMT R3, RZ, 0x7610, R68 ;  /* 0x00007610ff037816 */ /* 0x000fca0000000044 */
[C---:B------:R-:W-:Y:S01]  /*02c0*/  FFMA.FTZ R48, R90.reuse, R3, R48 ;  /* 0x000000035a307223 */ /* 0x040fe20000010030 */
[----:B------:R-:W-:Y:S02]  /*02d0*/  PRMT R3, RZ, 0x7610, R60 ;  /* 0x00007610ff037816 */ /* 0x000fe4000000003c */
[--C-:B------:R-:W-:Y:S02]  /*02e0*/  PRMT R87, RZ, 0x5410, R50.reuse ;  /* 0x00005410ff577816 */ /* 0x100fe40000000032 */
[----:B------:R-:W-:Y:S01]  /*02f0*/  PRMT R86, RZ, 0x7610, R50 ;  /* 0x00007610ff567816 */ /* 0x000fe20000000032 */
[----:B------:R-:W-:Y:S01]  /*0300*/  FFMA.FTZ R50, R90, R3, R49 ;  /* 0x000000035a327223 */ /* 0x000fe20000010031 */
[--C-:B------:R-:W-:Y:S02]  /*0310*/  PRMT R3, RZ, 0x5410, R69.reuse ;  /* 0x00005410ff037816 */ /* 0x100fe40000000045 */
        /* <DEDUP_REMOVED lines=16> */
[----:B------:R-:W-:Y:S02]  /*0420*/  PRMT R3, RZ, 0x5410, R71 ;  /* 0x00005410ff037816 */ /* 0x000fe40000000047 */
[----:B------:R-:W-:Y:S02]  /*0430*/  PRMT R85, RZ, 0x7610, R51 ;  /* 0x00007610ff557816 */ /* 0x000fe40000000033 */
[----:B------:R-:W-:Y:S01]  /*0440*/  PRMT R61, RZ, 0x5410, R63 ;  /* 0x00005410ff3d7816 */ /* 0x000fe2000000003f */
[C---:B------:R-:W-:Y:S01]  /*0450*/  FFMA.FTZ R3, R84.reuse, R3, R60 ;  /* 0x0000000354037223 */ /* 0x040fe2000001003c */
[----:B------:R-:W-:Y:S01]  /*0460*/  PRMT R60, RZ, 0x7610, R71 ;  /* 0x00007610ff3c7816 */ /* 0x000fe20000000047 */
[----:B------:R-:W2:Y:S02]  /*0470*/  LDG.E.128 R48, [R120.64+0x12000] ;  /* 0x0120000478307981 */ /* 0x000ea4000c1e1d00 */
[----:B------:R-:W-:-:S02]  /*0480*/  FFMA.FTZ R61, R84, R61, R62 ;  /* 0x0000003d543d7223 */ /* 0x000fc4000001003e */
[----:B------:R-:W-:Y:S01]  /*0490*/  FFMA.FTZ R97, R85, R60, R3 ;  /* 0x0000003c55617223 */ /* 0x000fe20000010003 */
[----:B------:R-:W-:Y:S01]  /*04a0*/  PRMT R60, RZ, 0x7610, R63 ;  /* 0x00007610ff3c7816 */ /* 0x000fe2000000003f */
[----:B------:R-:W3:Y:S01]  /*04b0*/  LDG.E.128 R68, [R120.64+0x15800] ;  /* 0x0158000478447981 */ /* 0x000ee2000c1e1d00 */
[----:B-----5:R-:W-:-:S03]  /*04c0*/  PRMT R3, RZ, 0x5410, R72 ;  /* 0x00005410ff037816 */ /* 0x020fc60000000048 */
[----:B------:R-:W-:Y:S02]  /*04d0*/  FFMA.FTZ R119, R85, R60, R61 ;  /* 0x0000003c55777223 */ /* 0x000fe4000001003d */
[----:B------:R-:W-:Y:S01]  /*04e0*/  FFMA.FTZ R60, R96, R3, RZ ;  /* 0x00000003603c7223 */ /* 0x000fe200000100ff */
[----:B------:R-:W-:-:S05]  /*04f0*/  PRMT R3, RZ, 0x5410, R64 ;  /* 0x00005410ff037816 */ /* 0x000fca0000000040 */
[----:B------:R-:W-:Y:S01]  /*0500*/  FFMA.FTZ R61, R96, R3, RZ ;  /* 0x00000003603d7223 */ /* 0x000fe200000100ff */
[----:B------:R-:W-:-:S05]  /*0510*/  PRMT R3, RZ, 0x7610, R72 ;  /* 0x00007610ff037816 */ /* 0x000fca0000000048 */
        /* <DEDUP_REMOVED lines=11> */
[C---:B------:R-:W-:Y:S01]  /*05d0*/  FFMA.FTZ R64, R87.reuse, R60, R3 ;  /* 0x0000003c57407223 */ /* 0x040fe20000010003 */
        /* <DEDUP_REMOVED lines=10> */
[C---:B------:R-:W-:Y:S01]  /*0680*/  FFMA.FTZ R3, R84.reuse, R3, R64 ;  /* 0x0000000354037223 */ /* 0x040fe20000010040 */
[----:B------:R-:W-:Y:S01]  /*0690*/  PRMT R64, RZ, 0x7610, R75 ;  /* 0x00007610ff407816 */ /* 0x000fe2000000004b */
[----:B------:R-:W-:Y:S01]  /*06a0*/  FFMA.FTZ R65, R84, R65, R66 ;  /* 0x0000004154417223 */ /* 0x000fe20000010042 */
[----:B------:R-:W5:Y:S03]  /*06b0*/  LDG.E.128 R72, [R120.64+0x1c800] ;  /* 0x01c8000478487981 */ /* 0x000f66000c1e1d00 */
[----:B------:R-:W-:Y:S01]  /*06c0*/  FFMA.FTZ R3, R85, R64, R3 ;  /* 0x0000004055037223 */ /* 0x000fe20000010003 */
[----:B------:R-:W-:-:S05]  /*06d0*/  PRMT R64, RZ, 0x7610, R67 ;  /* 0x00007610ff407816 */ /* 0x000fca0000000043 */
[----:B------:R-:W-:Y:S01]  /*06e0*/  FFMA.FTZ R117, R85, R64, R65 ;  /* 0x0000004055757223 */ /* 0x000fe20000010041 */
[----:B------:R-:W-:-:S05]  /*06f0*/  PRMT R65, RZ, 0x5410, R80 ;  /* 0x00005410ff417816 */ /* 0x000fca0000000050 */
[----:B------:R-:W-:Y:S01]  /*0700*/  FFMA.FTZ R64, R96, R65, RZ ;  /* 0x0000004160407223 */ /* 0x000fe200000100ff */
[----:B------:R-:W-:-:S05]  /*0710*/  PRMT R65, RZ, 0x5410, R76 ;  /* 0x00005410ff417816 */ /* 0x000fca000000004c */
[----:B------:R-:W-:Y:S01]  /*0720*/  FFMA.FTZ R66, R96, R65, RZ ;  /* 0x0000004160427223 */ /* 0x000fe200000100ff */
[----:B------:R-:W-:-:S05]  /*0730*/  PRMT R65, RZ, 0x7610, R80 ;  /* 0x00007610ff417816 */ /* 0x000fca0000000050 */
[----:B------:R-:W-:Y:S01]  /*0740*/  FFMA.FTZ R64, R90, R65, R64 ;  /* 0x000000415a407223 */ /* 0x000fe20000010040 */
[----:B------:R-:W-:-:S05]  /*0750*/  PRMT R65, RZ, 0x7610, R76 ;  /* 0x00007610ff417816 */ /* 0x000fca000000004c */
[----:B------:R-:W-:Y:S01]  /*0760*/  FFMA.FTZ R66, R90, R65, R66 ;  /* 0x000000415a427223 */ /* 0x000fe20000010042 */
[----:B------:R-:W-:-:S05]  /*0770*/  PRMT R65, RZ, 0x5410, R81 ;  /* 0x00005410ff417816 */ /* 0x000fca0000000051 */
[C---:B------:R-:W-:Y:S01]  /*0780*/  FFMA.FTZ R64, R88.reuse, R65, R64 ;  /* 0x0000004158407223 */ /* 0x040fe20000010040 */
[----:B------:R-:W-:Y:S02]  /*0790*/  PRMT R65, RZ, 0x5410, R77 ;  /* 0x00005410ff417816 */ /* 0x000fe4000000004d */
[----:B------:R-:W-:Y:S02]  /*07a0*/  PRMT R81, RZ, 0x7610, R81 ;  /* 0x00007610ff517816 */ /* 0x000fe40000000051 */
[----:B------:R-:W-:Y:S01]  /*07b0*/  PRMT R77, RZ, 0x7610, R77 ;  /* 0x00007610ff4d7816 */ /* 0x000fe2000000004d */
[----:B------:R-:W-:Y:S01]  /*07c0*/  FFMA.FTZ R65, R88, R65, R66 ;  /* 0x0000004158417223 */ /* 0x000fe20000010042 */
[----:B------:R-:W-:Y:S01]  /*07d0*/  PRMT R76, RZ, 0x5410, R78 ;  /* 0x00005410ff4c7816 */ /* 0x000fe2000000004e */
[C---:B------:R-:W-:Y:S01]  /*07e0*/  FFMA.FTZ R81, R98.reuse, R81, R64 ;  /* 0x0000005162517223 */ /* 0x040fe20000010040 */
[----:B------:R-:W-:Y:S01]  /*07f0*/  PRMT R64, RZ, 0x5410, R82 ;  /* 0x00005410ff407816 */ /* 0x000fe20000000052 */
[----:B------:R-:W-:-:S04]  /*0800*/  FFMA.FTZ R77, R98, R77, R65 ;  /* 0x0000004d624d7223 */ /* 0x000fc80000010041 */
[C---:B------:R-:W-:Y:S01]  /*0810*/  FFMA.FTZ R76, R87.reuse, R76, R77 ;  /* 0x0000004c574c7223 */ /* 0x040fe2000001004d */
[----:B------:R-:W-:Y:S01]  /*0820*/  PRMT R77, RZ, 0x7610, R82 ;  /* 0x00007610ff4d7816 */ /* 0x000fe20000000052 */
[----:B------:R-:W-:Y:S02]  /*0830*/  FFMA.FTZ R81, R87, R64, R81 ;  /* 0x0000004057517223 */ /* 0x000fe40000010051 */
        /* <DEDUP_REMOVED lines=11> */
[----:B------:R-:W-:-:S03]  /*08f0*/  PRMT R77, RZ, 0x5410, R40 ;  /* 0x00005410ff4d7816 */ /* 0x000fc60000000028 */
[----:B------:R-:W-:Y:S02]  /*0900*/  FFMA.FTZ R113, R85, R76, R81 ;  /* 0x0000004c55717223 */ /* 0x000fe40000010051 */
[C---:B------:R-:W-:Y:S01]  /*0910*/  FFMA.FTZ R76, R96.reuse, R77, RZ ;  /* 0x0000004d604c7223 */ /* 0x040fe200000100ff */
[----:B------:R-:W-:Y:S01]  /*0920*/  PRMT R77, RZ, 0x5410, R32 ;  /* 0x00005410ff4d7816 */ /* 0x000fe20000000020 */
[----:B------:R-:W2:Y:S04]  /*0930*/  LDG.E.128 R80, [R120.64+0x23800] ;  /* 0x0238000478507981 */ /* 0x000ea8000c1e1d00 */
[----:B------:R-:W-:Y:S01]  /*0940*/  FFMA.FTZ R78, R96, R77, RZ ;  /* 0x0000004d604e7223 */ /* 0x000fe200000100ff */
[----:B------:R-:W-:-:S05]  /*0950*/  PRMT R77, RZ, 0x7610, R40 ;  /* 0x00007610ff4d7816 */ /* 0x000fca0000000028 */
[----:B------:R-:W-:Y:S01]  /*0960*/  FFMA.FTZ R76, R90, R77, R76 ;  /* 0x0000004d5a4c7223 */ /* 0x000fe2000001004c */
[----:B------:R-:W-:-:S05]  /*0970*/  PRMT R77, RZ, 0x7610, R32 ;  /* 0x00007610ff4d7816 */ /* 0x000fca0000000020 */
[----:B------:R-:W-:Y:S01]  /*0980*/  FFMA.FTZ R78, R90, R77, R78 ;  /* 0x0000004d5a4e7223 */ /* 0x000fe2000001004e */
[----:B------:R-:W-:-:S05]  /*0990*/  PRMT R77, RZ, 0x5410, R41 ;  /* 0x00005410ff4d7816 */ /* 0x000fca0000000029 */
[C---:B------:R-:W-:Y:S01]  /*09a0*/  FFMA.FTZ R76, R88.reuse, R77, R76 ;  /* 0x0000004d584c7223 */ /* 0x040fe2000001004c */
[--C-:B------:R-:W-:Y:S02]  /*09b0*/  PRMT R77, RZ, 0x5410, R33.reuse ;  /* 0x00005410ff4d7816 */ /* 0x100fe40000000021 */
[----:B------:R-:W-:Y:S02]  /*09c0*/  PRMT R33, RZ, 0x7610, R33 ;  /* 0x00007610ff217816 */ /* 0x000fe40000000021 */
[----:B------:R-:W-:Y:S01]  /*09d0*/  PRMT R41, RZ, 0x7610, R41 ;  /* 0x00007610ff297816 */ /* 0x000fe20000000029 */
[----:B------:R-:W-:Y:S01]  /*09e0*/  FFMA.FTZ R77, R88, R77, R78 ;  /* 0x0000004d584d7223 */ /* 0x000fe2000001004e */
[----:B------:R-:W-:Y:S02]  /*09f0*/  PRMT R40, RZ, 0x5410, R34 ;  /* 0x00005410ff287816 */ /* 0x000fe40000000022 */
[----:B------:R-:W-:Y:S01]  /*0a00*/  PRMT R32, RZ, 0x5410, R42 ;  /* 0x00005410ff207816 */ /* 0x000fe2000000002a */
[----:B------:R-:W-:-:S02]  /*0a10*/  FFMA.FTZ R33, R98, R33, R77 ;  /* 0x0000002162217223 */ /* 0x000fc4000001004d */
[----:B------:R-:W-:Y:S02]  /*0a20*/  FFMA.FTZ R41, R98, R41, R76 ;  /* 0x0000002962297223 */ /* 0x000fe4000001004c */
[C---:B------:R-:W-:Y:S01]  /*0a30*/  FFMA.FTZ R40, R87.reuse, R40, R33 ;  /* 0x0000002857287223 */ /* 0x040fe20000010021 */
[----:B------:R-:W-:Y:S01]  /*0a40*/  PRMT R33, RZ, 0x7610, R42 ;  /* 0x00007610ff217816 */ /* 0x000fe2000000002a */
[----:B------:R-:W-:Y:S01]  /*0a50*/  FFMA.FTZ R32, R87, R32, R41 ;  /* 0x0000002057207223 */ /* 0x000fe20000010029 */
[----:B------:R-:W2:Y:S03]  /*0a60*/  LDG.E.128 R76, [R120.64+0x27000] ;  /* 0x02700004784c7981 */ /* 0x000ea6000c1e1d00 */
[----:B------:R-:W-:Y:S01]  /*0a70*/  FFMA.FTZ R32, R86, R33, R32 ;  /* 0x0000002156207223 */ /* 0x000fe20000010020 */
[----:B------:R-:W-:-:S05]  /*0a80*/  PRMT R33, RZ, 0x7610, R34 ;  /* 0x00007610ff217816 */ /* 0x000fca0000000022 */
[----:B------:R-:W-:Y:S01]  /*0a90*/  FFMA.FTZ R40, R86, R33, R40 ;  /* 0x0000002156287223 */ /* 0x000fe20000010028 */
[----:B------:R-:W-:Y:S02]  /*0aa0*/  PRMT R33, RZ, 0x5410, R43 ;  /* 0x00005410ff217816 */ /* 0x000fe4000000002b */
[----:B------:R-:W-:-:S03]  /*0ab0*/  PRMT R41, RZ, 0x5410, R35 ;  /* 0x00005410ff297816 */ /* 0x000fc60000000023 */
[C---:B------:R-:W-:Y:S01]  /*0ac0*/  FFMA.FTZ R33, R84.reuse, R33, R32 ;  /* 0x0000002154217223 */ /* 0x040fe20000010020 */
[----:B------:R-:W-:Y:S01]  /*0ad0*/  PRMT R32, RZ, 0x7610, R43 ;  /* 0x00007610ff207816 */ /* 0x000fe2000000002b */
[----:B------:R-:W-:-:S04]  /*0ae0*/  FFMA.FTZ R40, R84, R41, R40 ;  /* 0x0000002954287223 */ /* 0x000fc80000010028 */
        /* <DEDUP_REMOVED lines=41> */
[----:B------:R-:W3:Y:S04]  /*0d80*/  LDG.E.128 R28, [R120.64+0x1000] ;  /* 0x00100004781c7981 */ /* 0x000ee8000c1e1d00 */
        /* <DEDUP_REMOVED lines=8> */
[--C-:B------:R-:W-:Y:S02]  /*0e10*/  PRMT R17, RZ, 0x5410, R13.reuse ;  /* 0x00005410ff117816 */ /* 0x100fe4000000000d */
        /* <DEDUP_REMOVED lines=13> */
[----:B------:R-:W5:Y:S01]  /*0ef0*/  LDG.E.128 R16, [R120.64+0x4800] ;  /* 0x0048000478107981 */ /* 0x000f62000c1e1d00 */
[----:B------:R-:W-:-:S03]  /*0f00*/  PRMT R25, RZ, 0x5410, R15 ;  /* 0x00005410ff197816 */ /* 0x000fc6000000000f */
[C---:B------:R-:W-:Y:S01]  /*0f10*/  FFMA.FTZ R13, R84.reuse, R13, R12 ;  /* 0x0000000d540d7223 */ /* 0x040fe2000001000c */
[----:B------:R-:W-:Y:S01]  /*0f20*/  PRMT R12, RZ, 0x7610, R27 ;  /* 0x00007610ff0c7816 */ /* 0x000fe2000000001b */
[----:B------:R-:W-:Y:S02]  /*0f30*/  FFMA.FTZ R14, R84, R25, R14 ;  /* 0x00000019540e7223 */ /* 0x000fe4000001000e */
[----:B------:R-:W5:Y:S02]  /*0f40*/  LDG.E.128 R24, [R120.64+0x8000] ;  /* 0x0080000478187981 */ /* 0x000f64000c1e1d00 */
[----:B------:R-:W-:Y:S01]  /*0f50*/  FFMA.FTZ R91, R85, R12, R13 ;  /* 0x0000000c555b7223 */ /* 0x000fe2000001000d */
[----:B------:R-:W-:Y:S02]  /*0f60*/  PRMT R12, RZ, 0x7610, R15 ;  /* 0x00007610ff0c7816 */ /* 0x000fe4000000000f */
[----:B------:R-:W-:-:S03]  /*0f70*/  PRMT R13, RZ, 0x5410, R36 ;  /* 0x00005410ff0d7816 */ /* 0x000fc60000000024 */
        /* <DEDUP_REMOVED lines=27> */
[C---:B------:R-:W-:Y:S01]  /*1130*/  FFMA.FTZ R87, R84.reuse, R13, R12 ;  /* 0x0000000d54577223 */ /* 0x040fe2000001000c */
[----:B------:R-:W-:Y:S01]  /*1140*/  PRMT R98, RZ, 0x7610, R92 ;  /* 0x00007610ff627816 */ /* 0x000fe2000000005c */
[----:B------:R-:W5:Y:S02]  /*1150*/  LDG.E.128 R12, [R120.64+0xb800] ;  /* 0x00b80004780c7981 */ /* 0x000f64000c1e1d00 */
[C---:B------:R-:W-:Y:S01]  /*1160*/  FFMA.FTZ R87, R85.reuse, R20, R87 ;  /* 0x0000001455577223 */ /* 0x040fe20000010057 */
        /* <DEDUP_REMOVED lines=28> */
[----:B------:R-:W5:Y:S02]  /*1330*/  LDG.E.128 R20, [R120.64+0x12800] ;  /* 0x0128000478147981 */ /* 0x000f64000c1e1d00 */
[----:B------:R-:W-:Y:S01]  /*1340*/  FFMA.FTZ R4, R94, R5, R4 ;  /* 0x000000055e047223 */ /* 0x000fe20000010004 */
[----:B------:R-:W-:-:S05]  /*1350*/  PRMT R5, RZ, 0x5410, R6 ;  /* 0x00005410ff057816 */ /* 0x000fca0000000006 */
[----:B------:R-:W-:Y:S01]  /*1360*/  FFMA.FTZ R8, R96, R5, R8 ;  /* 0x0000000560087223 */ /* 0x000fe20000010008 */
[----:B------:R-:W-:Y:S02]  /*1370*/  PRMT R5, RZ, 0x5410, R11 ;  /* 0x00005410ff057816 */ /* 0x000fe4000000000b */
[----:B------:R-:W-:-:S03]  /*1380*/  PRMT R97, RZ, 0x7610, R95 ;  /* 0x00007610ff617816 */ /* 0x000fc6000000005f */
        /* <DEDUP_REMOVED lines=11> */
[----:B------:R-:W5:Y:S02]  /*1440*/  LDG.E.128 R8, [R120.64+0x16000] ;  /* 0x0160000478087981 */ /* 0x000f64000c1e1d00 */
[----:B------:R-:W-:Y:S01]  /*1450*/  FFMA.FTZ R3, R97, R4, R5 ;  /* 0x0000000461037223 */ /* 0x000fe20000010005 */
[----:B------:R-:W-:Y:S02]  /*1460*/  PRMT R5, RZ, 0x7610, R56 ;  /* 0x00007610ff057816 */ /* 0x000fe40000000038 */
        /* <DEDUP_REMOVED lines=15> */
[----:B------:R-:W-:Y:S01]  /*1560*/  FFMA.FTZ R44, R94, R45, R44 ;  /* 0x0000002d5e2c7223 */ /* 0x000fe2000001002c */
[----:B------:R-:W-:Y:S01]  /*1570*/  PRMT R45, RZ, 0x5410, R46 ;  /* 0x00005410ff2d7816 */ /* 0x000fe2000000002e */
[----:B------:R-:W5:Y:S04]  /*1580*/  LDG.E.128 R4, [R120.64+0x19800] ;  /* 0x0198000478047981 */ /* 0x000f68000c1e1d00 */
        /* <DEDUP_REMOVED lines=12> */
[----:B--2---:R-:W-:Y:S01]  /*1650*/  PRMT R47, RZ, 0x7610, R48 ;  /* 0x00007610ff2f7816 */ /* 0x004fe20000000030 */
        /* <DEDUP_REMOVED lines=22> */
[----:B------:R-:W-:-:S05]  /*17c0*/  PRMT R49, RZ, 0x5410, R55 ;  /* 0x00005410ff317816 */ /* 0x000fca0000000037 */
[----:B------:R-:W-:Y:S01]  /*17d0*/  FFMA.FTZ R49, R92, R49, R48 ;  /* 0x000000315c317223 */ /* 0x000fe20000010030 */
[----:B------:R-:W-:Y:S02]  /*17e0*/  PRMT R48, RZ, 0x7610, R55 ;  /* 0x00007610ff307816 */ /* 0x000fe40000000037 */
[----:B------:R-:W-:-:S03]  /*17f0*/  PRMT R53, RZ, 0x7610, R50 ;  /* 0x00007610ff357816 */ /* 0x000fc60000000032 */
[----:B------:R-:W-:Y:S01]  /*1800*/  FFMA.FTZ R115, R97, R48, R49 ;  /* 0x0000003061737223 */ /* 0x000fe20000010031 */
[----:B---3--:R-:W-:Y:S01]  /*1810*/  PRMT R48, RZ, 0x5410, R68 ;  /* 0x00005410ff307816 */ /* 0x008fe20000000044 */
[----:B------:R-:W-:Y:S01]  /*1820*/  FFMA.FTZ R52, R94, R53, R52 ;  /* 0x000000355e347223 */ /* 0x000fe20000010034 */
[----:B------:R-:W-:-:S03]  /*1830*/  PRMT R49, RZ, 0x5410, R51 ;  /* 0x00005410ff317816 */ /* 0x000fc60000000033 */
[----:B------:R-:W-:Y:S01]  /*1840*/  FFMA.FTZ R111, R84, R48, R111 ;  /* 0x00000030546f7223 */ /* 0x000fe2000001006f */
[----:B------:R-:W-:Y:S01]  /*1850*/  PRMT R48, RZ, 0x7610, R51 ;  /* 0x00007610ff307816 */ /* 0x000fe20000000033 */
[----:B------:R-:W-:-:S04]  /*1860*/  FFMA.FTZ R49, R92, R49, R52 ;  /* 0x000000315c317223 */ /* 0x000fc80000010034 */
[----:B------:R-:W-:Y:S01]  /*1870*/  FFMA.FTZ R113, R97, R48, R49 ;  /* 0x0000003061717223 */ /* 0x000fe20000010031 */
[----:B------:R-:W-:Y:S02]  /*1880*/  PRMT R49, RZ, 0x7610, R68 ;  /* 0x00007610ff317816 */ /* 0x000fe40000000044 */
[--C-:B----4-:R-:W-:Y:S02]  /*1890*/  PRMT R48, RZ, 0x5410, R60.reuse ;  /* 0x00005410ff307816 */ /* 0x110fe4000000003c */
[----:B------:R-:W-:Y:S01]  /*18a0*/  PRMT R51, RZ, 0x7610, R60 ;  /* 0x00007610ff337816 */ /* 0x000fe2000000003c */
[----:B------:R-:W-:Y:S01]  /*18b0*/  FFMA.FTZ R111, R98, R49, R111 ;  /* 0x00000031626f7223 */ /* 0x000fe2000001006f */
[----:B------:R-:W-:Y:S01]  /*18c0*/  PRMT R49, RZ, 0x5410, R69 ;  /* 0x00005410ff317816 */ /* 0x000fe20000000045 */
        /* <DEDUP_REMOVED lines=9> */
[----:B------:R-:W3:Y:S02]  /*1960*/  LDG.E.128 R48, [R120.64+0x24000] ;  /* 0x0240000478307981 */ /* 0x000ee4000c1e1d00 */
[----:B------:R-:W-:Y:S01]  /*1970*/  FFMA.FTZ R60, R96, R53, R52 ;  /* 0x00000035603c7223 */ /* 0x000fe20000010034 */
[----:B------:R-:W-:-:S02]  /*1980*/  PRMT R52, RZ, 0x7610, R61 ;  /* 0x00007610ff347816 */ /* 0x000fc4000000003d */
[----:B------:R-:W-:-:S03]  /*1990*/  PRMT R61, RZ, 0x7610, R70 ;  /* 0x00007610ff3d7816 */ /* 0x000fc60000000046 */
[----:B------:R-:W-:Y:S02]  /*19a0*/  FFMA.FTZ R68, R99, R52, R54 ;  /* 0x0000003463447223 */ /* 0x000fe40000010036 */
[----:B------:R-:W-:Y:S01]  /*19b0*/  FFMA.FTZ R60, R94, R61, R60 ;  /* 0x0000003d5e3c7223 */ /* 0x000fe2000001003c */
[----:B------:R-:W-:Y:S01]  /*19c0*/  PRMT R61, RZ, 0x5410, R62 ;  /* 0x00005410ff3d7816 */ /* 0x000fe2000000003e */
[----:B------:R-:W4:Y:S04]  /*19d0*/  LDG.E.128 R52, [R120.64+0x27800] ;  /* 0x0278000478347981 */ /* 0x000f28000c1e1d00 */
[----:B------:R-:W-:Y:S01]  /*19e0*/  FFMA.FTZ R68, R96, R61, R68 ;  /* 0x0000003d60447223 */ /* 0x000fe20000010044 */
[----:B------:R-:W-:-:S05]  /*19f0*/  PRMT R61, RZ, 0x5410, R71 ;  /* 0x00005410ff3d7816 */ /* 0x000fca0000000047 */
[----:B------:R-:W-:Y:S01]  /*1a00*/  FFMA.FTZ R61, R92, R61, R60 ;  /* 0x0000003d5c3d7223 */ /* 0x000fe2000001003c */
[----:B------:R-:W-:Y:S01]  /*1a10*/  PRMT R60, RZ, 0x7610, R71 ;  /* 0x00007610ff3c7816 */ /* 0x000fe20000000047 */
[----:B------:R-:W-:-:S04]  /*1a20*/  FFMA.FTZ R68, R94, R69, R68 ;  /* 0x000000455e447223 */ /* 0x000fc80000010044 */
[----:B------:R-:W-:Y:S01]  /*1a30*/  FFMA.FTZ R95, R97, R60, R61 ;  /* 0x0000003c615f7223 */ /* 0x000fe2000001003d */
[----:B-----5:R-:W-:Y:S02]  /*1a40*/  PRMT R60, RZ, 0x5410, R72 ;  /* 0x00005410ff3c7816 */ /* 0x020fe40000000048 */
        /* <DEDUP_REMOVED lines=65> */
[----:B------:R-:W-:Y:S01]  /*1e60*/  PRMT R77, RZ, 0x5410, R32 ;  /* 0x00005410ff4d7816 */ /* 0x000fe20000000020 */
[----:B------:R-:W2:Y:S02]  /*1e70*/  LDG.E.128 R80, [R120.64+0xc000] ;  /* 0x00c0000478507981 */ /* 0x000ea4000c1e1d00 */
[----:B------:R-:W-:Y:S01]  /*1e80*/  FFMA.FTZ R107, R92, R73, R72 ;  /* 0x000000495c6b7223 */ /* 0x000fe20000010048 */
[----:B------:R-:W-:-:S03]  /*1e90*/  PRMT R73, RZ, 0x5410, R79 ;  /* 0x00005410ff497816 */ /* 0x000fc6000000004f */
[C---:B------:R-:W-:Y:S01]  /*1ea0*/  FFMA.FTZ R107, R97.reuse, R76, R107 ;  /* 0x0000004c616b7223 */ /* 0x040fe2000001006b */
        /* <DEDUP_REMOVED lines=8> */
[----:B------:R-:W-:-:S04]  /*1f30*/  FFMA.FTZ R76, R84, R76, R87 ;  /* 0x0000004c544c7223 */ /* 0x000fc80000010057 */
[----:B------:R-:W-:Y:S01]  /*1f40*/  FFMA.FTZ R76, R98, R77, R76 ;  /* 0x0000004d624c7223 */ /* 0x000fe2000001004c */
[----:B------:R-:W-:-:S05]  /*1f50*/  PRMT R77, RZ, 0x7610, R32 ;  /* 0x00007610ff4d7816 */ /* 0x000fca0000000020 */
[----:B------:R-:W-:Y:S01]  /*1f60*/  FFMA.FTZ R85, R98, R77, R85 ;  /* 0x0000004d62557223 */ /* 0x000fe20000010055 */
[--C-:B------:R-:W-:Y:S02]  /*1f70*/  PRMT R77, RZ, 0x5410, R41.reuse ;  /* 0x00005410ff4d7816 */ /* 0x100fe40000000029 */
[----:B------:R-:W-:-:S03]  /*1f80*/  PRMT R32, RZ, 0x7610, R41 ;  /* 0x00007610ff207816 */ /* 0x000fc60000000029 */
[C---:B------:R-:W-:Y:S01]  /*1f90*/  FFMA.FTZ R76, R86.reuse, R77, R76 ;  /* 0x0000004d564c7223 */ /* 0x040fe2000001004c */
[--C-:B------:R-:W-:Y:S02]  /*1fa0*/  PRMT R77, RZ, 0x5410, R33.reuse ;  /* 0x00005410ff4d7816 */ /* 0x100fe40000000021 */
[----:B------:R-:W-:Y:S01]  /*1fb0*/  PRMT R40, RZ, 0x7610, R33 ;  /* 0x00007610ff287816 */ /* 0x000fe20000000021 */
[C---:B------:R-:W-:Y:S01]  /*1fc0*/  FFMA.FTZ R32, R99.reuse, R32, R76 ;  /* 0x0000002063207223 */ /* 0x040fe2000001004c */
        /* <DEDUP_REMOVED lines=13> */
[C---:B------:R-:W-:Y:S01]  /*20a0*/  FFMA.FTZ R33, R92.reuse, R33, R32 ;  /* 0x000000215c217223 */ /* 0x040fe20000010020 */
[----:B------:R-:W-:Y:S01]  /*20b0*/  PRMT R32, RZ, 0x7610, R43 ;  /* 0x00007610ff207816 */ /* 0x000fe2000000002b */
[----:B------:R-:W-:-:S04]  /*20c0*/  FFMA.FTZ R40, R92, R41, R40 ;  /* 0x000000295c287223 */ /* 0x000fc80000010028 */
[----:B------:R-:W-:Y:S01]  /*20d0*/  FFMA.FTZ R99, R97, R32, R33 ;  /* 0x0000002061637223 */ /* 0x000fe20000010021 */
[----:B------:R-:W-:Y:S02]  /*20e0*/  PRMT R32, RZ, 0x7610, R35 ;  /* 0x00007610ff207816 */ /* 0x000fe40000000023 */
[----:B------:R-:W-:-:S03]  /*20f0*/  PRMT R94, RZ, 0x5410, R100 ;  /* 0x00005410ff5e7816 */ /* 0x000fc60000000064 */
[----:B------:R-:W-:Y:S01]  /*2100*/  FFMA.FTZ R97, R97, R32, R40 ;  /* 0x0000002061617223 */ /* 0x000fe20000010028 */
[--C-:B------:R-:W-:Y:S01]  /*2110*/  PRMT R32, RZ, 0x5410, R28.reuse ;  /* 0x00005410ff207816 */ /* 0x100fe2000000001c */
[----:B------:R-:W4:Y:S01]  /*2120*/  LDG.E.128 R40, [R120.64+0xf800] ;  /* 0x00f8000478287981 */ /* 0x000f22000c1e1d00 */
[----:B------:R-:W-:Y:S02]  /*2130*/  PRMT R33, RZ, 0x7610, R28 ;  /* 0x00007610ff217816 */ /* 0x000fe4000000001c */
[----:B------:R-:W-:Y:S01]  /*2140*/  PRMT R28, RZ, 0x5410, R16 ;  /* 0x00005410ff1c7816 */ /* 0x000fe20000000010 */
[C---:B------:R-:W-:Y:S01]  /*2150*/  FFMA.FTZ R32, R94.reuse, R32, R125 ;  /* 0x000000205e207223 */ /* 0x040fe2000001007d */
        /* <DEDUP_REMOVED lines=55> */
[----:B------:R-:W5:Y:S03]  /*24d0*/  LDG.E.128 R28, [R120.64+0x1a000] ;  /* 0x01a00004781c7981 */ /* 0x000f66000c1e1d00 */
        /* <DEDUP_REMOVED lines=50> */
[--C-:B------:R-:W-:Y:S02]  /*2800*/  PRMT R21, RZ, 0x5410, R9.reuse ;  /* 0x00005410ff157816 */ /* 0x100fe40000000009 */
[----:B------:R-:W-:Y:S02]  /*2810*/  PRMT R9, RZ, 0x7610, R9 ;  /* 0x00007610ff097816 */ /* 0x000fe40000000009 */
[----:B------:R-:W-:Y:S01]  /*2820*/  PRMT R20, RZ, 0x7610, R23 ;  /* 0x00007610ff147816 */ /* 0x000fe20000000017 */
[----:B------:R-:W-:Y:S01]  /*2830*/  FFMA.FTZ R21, R96, R21, R22 ;  /* 0x0000001560157223 */ /* 0x000fe20000010016 */
[----:B------:R-:W-:Y:S01]  /*2840*/  PRMT R23, RZ, 0x7610, R4 ;  /* 0x00007610ff177816 */ /* 0x000fe20000000004 */
[----:B------:R-:W-:Y:S02]  /*2850*/  FFMA.FTZ R8, R94, R8, R93 ;  /* 0x000000085e087223 */ /* 0x000fe4000001005d */
[----:B------:R-:W-:Y:S01]  /*2860*/  FFMA.FTZ R9, R92, R9, R21 ;  /* 0x000000095c097223 */ /* 0x000fe20000010015 */
[--C-:B------:R-:W-:Y:S01]  /*2870*/  PRMT R21, RZ, 0x5410, R5.reuse ;  /* 0x00005410ff157816 */ /* 0x100fe20000000005 */
[----:B------:R-:W-:Y:S01]  /*2880*/  FFMA.FTZ R8, R100, R23, R8 ;  /* 0x0000001764087223 */ /* 0x000fe20000010008 */
[----:B------:R-:W-:-:S02]  /*2890*/  PRMT R5, RZ, 0x7610, R5 ;  /* 0x00007610ff057816 */ /* 0x000fc40000000005 */
        /* <DEDUP_REMOVED lines=16> */
[----:B--2---:R-:W-:-:S05]  /*29a0*/  PRMT R4, RZ, 0x5410, R56 ;  /* 0x00005410ff047816 */ /* 0x004fca0000000038 */
[----:B------:R-:W-:Y:S01]  /*29b0*/  FFMA.FTZ R111, R94, R4, R111 ;  /* 0x000000045e6f7223 */ /* 0x000fe2000001006f */
[----:B------:R-:W-:Y:S02]  /*29c0*/  PRMT R4, RZ, 0x7610, R7 ;  /* 0x00007610ff047816 */ /* 0x000fe40000000007 */
[----:B------:R-:W-:-:S03]  /*29d0*/  PRMT R5, RZ, 0x7610, R56 ;  /* 0x00007610ff057816 */ /* 0x000fc60000000038 */
[----:B------:R-:W-:Y:S01]  /*29e0*/  FFMA.FTZ R115, R103, R4, R8 ;  /* 0x0000000467737223 */ /* 0x000fe20000010008 */
[--C-:B------:R-:W-:Y:S02]  /*29f0*/  PRMT R4, RZ, 0x5410, R44.reuse ;  /* 0x00005410ff047816 */ /* 0x100fe4000000002c */
[----:B------:R-:W-:Y:S01]  /*2a00*/  PRMT R7, RZ, 0x7610, R44 ;  /* 0x00007610ff077816 */ /* 0x000fe2000000002c */
[----:B------:R-:W-:Y:S01]  /*2a10*/  FFMA.FTZ R111, R100, R5, R111 ;  /* 0x00000005646f7223 */ /* 0x000fe2000001006f */
[----:B------:R-:W2:Y:S01]  /*2a20*/  LDG.E.128 R8, [R120.64+0x2b800] ;  /* 0x02b8000478087981 */ /* 0x000ea2000c1e1d00 */
[----:B------:R-:W-:Y:S01]  /*2a30*/  FFMA.FTZ R4, R94, R4, R109 ;  /* 0x000000045e047223 */ /* 0x000fe2000001006d */
[----:B------:R-:W-:-:S03]  /*2a40*/  PRMT R5, RZ, 0x5410, R57 ;  /* 0x00005410ff057816 */ /* 0x000fc60000000039 */
[----:B------:R-:W-:Y:S01]  /*2a50*/  FFMA.FTZ R4, R100, R7, R4 ;  /* 0x0000000764047223 */ /* 0x000fe20000010004 */
[----:B------:R-:W-:Y:S01]  /*2a60*/  PRMT R7, RZ, 0x5410, R45 ;  /* 0x00005410ff077816 */ /* 0x000fe2000000002d */
[C---:B------:R-:W-:Y:S01]  /*2a70*/  FFMA.FTZ R5, R96.reuse, R5, R111 ;  /* 0x0000000560057223 */ /* 0x040fe2000001006f */
[----:B------:R-:W-:Y:S02]  /*2a80*/  PRMT R57, RZ, 0x7610, R57 ;  /* 0x00007610ff397816 */ /* 0x000fe40000000039 */
[----:B------:R-:W-:Y:S01]  /*2a90*/  PRMT R45, RZ, 0x7610, R45 ;  /* 0x00007610ff2d7816 */ /* 0x000fe2000000002d */
[----:B------:R-:W-:Y:S01]  /*2aa0*/  FFMA.FTZ R7, R96, R7, R4 ;  /* 0x0000000760077223 */ /* 0x000fe20000010004 */
[--C-:B------:R-:W-:Y:S01]  /*2ab0*/  PRMT R4, RZ, 0x5410, R58.reuse ;  /* 0x00005410ff047816 */ /* 0x100fe2000000003a */
[C---:B------:R-:W-:Y:S02]  /*2ac0*/  FFMA.FTZ R5, R92.reuse, R57, R5 ;  /* 0x000000395c057223 */ /* 0x040fe40000010005 */
        /* <DEDUP_REMOVED lines=8> */
[----:B------:R-:W2:Y:S04]  /*2b50*/  LDG.E.128 R36, [R120.64+0x24800] ;  /* 0x0248000478247981 */ /* 0x000ea8000c1e1d00 */
[----:B------:R-:W-:Y:S01]  /*2b60*/  FFMA.FTZ R56, R79, R44, R56 ;  /* 0x0000002c4f387223 */ /* 0x000fe20000010038 */
[----:B------:R-:W-:Y:S01]  /*2b70*/  PRMT R44, RZ, 0x5410, R59 ;  /* 0x00005410ff2c7816 */ /* 0x000fe2000000003b */
[----:B------:R-:W2:Y:S04]  /*2b80*/  LDG.E.128 R20, [R120.64+0x28000] ;  /* 0x0280000478147981 */ /* 0x000ea8000c1e1d00 */
        /* <DEDUP_REMOVED lines=8> */
[--C-:B---3--:R-:W-:Y:S02]  /*2c10*/  PRMT R44, RZ, 0x5410, R48.reuse ;  /* 0x00005410ff2c7816 */ /* 0x108fe40000000030 */
[----:B------:R-:W-:-:S03]  /*2c20*/  PRMT R45, RZ, 0x7610, R48 ;  /* 0x00007610ff2d7816 */ /* 0x000fc60000000030 */
[----:B------:R-:W-:Y:S01]  /*2c30*/  FFMA.FTZ R107, R94, R44, R107 ;  /* 0x0000002c5e6b7223 */ /* 0x000fe2000001006b */
[----:B------:R-:W-:-:S03]  /*2c40*/  PRMT R44, RZ, 0x7610, R47 ;  /* 0x00007610ff2c7816 */ /* 0x000fc6000000002f */
[----:B------:R-:W-:Y:S01]  /*2c50*/  FFMA.FTZ R107, R100, R45, R107 ;  /* 0x0000002d646b7223 */ /* 0x000fe2000001006b */
[--C-:B------:R-:W-:Y:S01]  /*2c60*/  PRMT R45, RZ, 0x5410, R49.reuse ;  /* 0x00005410ff2d7816 */ /* 0x100fe20000000031 */
[----:B------:R-:W-:Y:S01]  /*2c70*/  FFMA.FTZ R111, R103, R44, R56 ;  /* 0x0000002c676f7223 */ /* 0x000fe20000010038 */
[--C-:B----4-:R-:W-:Y:S01]  /*2c80*/  PRMT R44, RZ, 0x5410, R52.reuse ;  /* 0x00005410ff2c7816 */ /* 0x110fe20000000034 */
[----:B------:R-:W3:Y:S01]  /*2c90*/  LDG.E.128 R56, [R120.64+0x2000] ;  /* 0x0020000478387981 */ /* 0x000ee2000c1e1d00 */
        /* <DEDUP_REMOVED lines=25> */
[--C-:B-----5:R-:W-:Y:S01]  /*2e30*/  PRMT R52, RZ, 0x5410, R68.reuse ;  /* 0x00005410ff347816 */ /* 0x120fe20000000044 */
[----:B------:R-:W5:Y:S04]  /*2e40*/  LDG.E.128 R48, [R120.64+0x5800] ;  /* 0x0058000478307981 */ /* 0x000f68000c1e1d00 */
        /* <DEDUP_REMOVED lines=25> */
[----:B------:R-:W-:-:S05]  /*2fe0*/  PRMT R60, RZ, 0x5410, R71 ;  /* 0x00005410ff3c7816 */ /* 0x000fca0000000047 */
[----:B------:R-:W-:Y:S01]  /*2ff0*/  FFMA.FTZ R61, R77, R60, R61 ;  /* 0x0000003c4d3d7223 */ /* 0x000fe2000001003d */
[----:B------:R-:W-:Y:S02]  /*3000*/  PRMT R60, RZ, 0x7610, R71 ;  /* 0x00007610ff3c7816 */ /* 0x000fe40000000047 */
[----:B------:R-:W-:Y:S01]  /*3010*/  PRMT R70, RZ, 0x5410, R88 ;  /* 0x00005410ff467816 */ /* 0x000fe20000000058 */
        /* <DEDUP_REMOVED lines=32> */
[----:B------:R-:W-:-:S04]  /*3220*/  FFMA.FTZ R72, R96, R73, R72 ;  /* 0x0000004960487223 */ /* 0x000fc80000010048 */
[----:B------:R-:W-:Y:S01]  /*3230*/  FFMA.FTZ R74, R79, R74, R72 ;  /* 0x0000004a4f4a7223 */ /* 0x000fe20000010048 */
[----:B------:R-:W-:Y:S02]  /*3240*/  PRMT R72, RZ, 0x5410, R84 ;  /* 0x00005410ff487816 */ /* 0x000fe40000000054 */
[----:B------:R-:W-:-:S03]  /*3250*/  PRMT R3, RZ, 0x5410, R67 ;  /* 0x00005410ff037816 */ /* 0x000fc60000000043 */
[----:B------:R-:W-:Y:S01]  /*3260*/  FFMA.FTZ R125, R102, R72, R125 ;  /* 0x00000048667d7223 */ /* 0x000fe2000001007d */
[----:B------:R-:W-:Y:S02]  /*3270*/  PRMT R72, RZ, 0x5410, R75 ;  /* 0x00005410ff487816 */ /* 0x000fe4000000004b */
[----:B------:R-:W-:Y:S02]  /*3280*/  PRMT R77, RZ, 0x7610, R67 ;  /* 0x00007610ff4d7816 */ /* 0x000fe40000000043 */
[----:B------:R-:W-:Y:S01]  /*3290*/  PRMT R118, RZ, 0x7610, R75 ;  /* 0x00007610ff767816 */ /* 0x000fe2000000004b */
[----:B------:R-:W-:Y:S01]  /*32a0*/  FFMA.FTZ R72, R3, R72, R74 ;  /* 0x0000004803487223 */ /* 0x000fe2000001004a */
[----:B------:R-:W-:Y:S01]  /*32b0*/  PRMT R84, RZ, 0x7610, R84 ;  /* 0x00007610ff547816 */ /* 0x000fe20000000054 */
[----:B------:R-:W3:Y:S02]  /*32c0*/  LDG.E.128 R64, [R120.64+0x10000] ;  /* 0x0100000478407981 */ /* 0x000ee4000c1e1d00 */
        /* <DEDUP_REMOVED lines=23> */
[----:B------:R-:W-:Y:S01]  /*3440*/  PRMT R68, RZ, 0x5410, R91 ;  /* 0x00005410ff447816 */ /* 0x000fe2000000005b */
[----:B------:R-:W5:Y:S02]  /*3450*/  LDG.E.128 R84, [R120.64+0x1a800] ;  /* 0x01a8000478547981 */ /* 0x000f64000c1e1d00 */
        /* <DEDUP_REMOVED lines=35> */
[----:B------:R-:W5:Y:S04]  /*3690*/  LDG.E.128 R40, [R120.64+0x6000] ;  /* 0x0060000478287981 */ /* 0x000f68000c1e1d00 */
[----:B------:R-:W-:-:S02]  /*36a0*/  FFMA.FTZ R32, R3, R32, R33 ;  /* 0x0000002003207223 */ /* 0x000fc40000010021 */
[----:B------:R-:W-:Y:S01]  /*36b0*/  FFMA.FTZ R33, R101, R16, R93 ;  /* 0x0000001065217223 */ /* 0x000fe2000001005d */
[----:B------:R-:W-:Y:S01]  /*36c0*/  PRMT R16, RZ, 0x5410, R17 ;  /* 0x00005410ff107816 */ /* 0x000fe20000000011 */
[----:B------:R-:W5:Y:S04]  /*36d0*/  LDG.E.128 R92, [R120.64+0x25000] ;  /* 0x02500004785c7981 */ /* 0x000f68000c1e1d00 */
        /* <DEDUP_REMOVED lines=40> */
[----:B--2---:R-:W-:-:S03]  /*3960*/  PRMT R24, RZ, 0x5410, R36 ;  /* 0x00005410ff187816 */ /* 0x004fc60000000024 */
[----:B------:R-:W-:Y:S02]  /*3970*/  FFMA.FTZ R26, R79, R26, R13 ;  /* 0x0000001a4f1a7223 */ /* 0x000fe4000001000d */
[----:B------:R-:W-:Y:S01]  /*3980*/  FFMA.FTZ R109, R102, R24, R109 ;  /* 0x00000018666d7223 */ /* 0x000fe2000001006d */
[----:B------:R-:W-:Y:S02]  /*3990*/  PRMT R24, RZ, 0x5410, R27 ;  /* 0x00005410ff187816 */ /* 0x000fe4000000001b */
[----:B------:R-:W-:-:S03]  /*39a0*/  PRMT R36, RZ, 0x7610, R36 ;  /* 0x00007610ff247816 */ /* 0x000fc60000000024 */
[----:B------:R-:W-:Y:S02]  /*39b0*/  FFMA.FTZ R24, R3, R24, R26 ;  /* 0x0000001803187223 */ /* 0x000fe4000001001a */
[----:B------:R-:W-:Y:S02]  /*39c0*/  FFMA.FTZ R36, R101, R36, R109 ;  /* 0x0000002465247223 */ /* 0x000fe4000001006d */
[----:B------:R-:W-:Y:S01]  /*39d0*/  FFMA.FTZ R106, R77, R106, R24 ;  /* 0x0000006a4d6a7223 */ /* 0x000fe20000010018 */
[----:B------:R-:W-:-:S05]  /*39e0*/  PRMT R24, RZ, 0x5410, R37 ;  /* 0x00005410ff187816 */ /* 0x000fca0000000025 */
[----:B------:R-:W-:Y:S01]  /*39f0*/  FFMA.FTZ R36, R99, R24, R36 ;  /* 0x0000001863247223 */ /* 0x000fe20000010024 */
[--C-:B------:R-:W-:Y:S02]  /*3a00*/  PRMT R24, RZ, 0x5410, R20.reuse ;  /* 0x00005410ff187816 */ /* 0x100fe40000000014 */
[----:B------:R-:W-:-:S03]  /*3a10*/  PRMT R20, RZ, 0x7610, R20 ;  /* 0x00007610ff147816 */ /* 0x000fc60000000014 */
[----:B------:R-:W-:-:S04]  /*3a20*/  FFMA.FTZ R107, R102, R24, R107 ;  /* 0x00000018666b7223 */ /* 0x000fc8000001006b */
[----:B------:R-:W-:Y:S01]  /*3a30*/  FFMA.FTZ R107, R101, R20, R107 ;  /* 0x00000014656b7223 */ /* 0x000fe2000001006b */
[----:B------:R-:W-:Y:S02]  /*3a40*/  PRMT R20, RZ, 0x5410, R21 ;  /* 0x00005410ff147816 */ /* 0x000fe40000000015 */
[----:B------:R-:W-:-:S03]  /*3a50*/  PRMT R24, RZ, 0x7610, R37 ;  /* 0x00007610ff187816 */ /* 0x000fc60000000025 */
[----:B------:R-:W-:Y:S01]  /*3a60*/  FFMA.FTZ R107, R99, R20, R107 ;  /* 0x00000014636b7223 */ /* 0x000fe2000001006b */
[----:B------:R-:W-:Y:S01]  /*3a70*/  PRMT R20, RZ, 0x7610, R21 ;  /* 0x00007610ff147816 */ /* 0x000fe20000000015 */
[C---:B------:R-:W-:Y:S01]  /*3a80*/  FFMA.FTZ R36, R97.reuse, R24, R36 ;  /* 0x0000001861247223 */ /* 0x040fe20000010024 */
[----:B------:R-:W-:Y:S01]  /*3a90*/  PRMT R37, RZ, 0x5410, R38 ;  /* 0x00005410ff257816 */ /* 0x000fe20000000026 */
[----:B------:R-:W2:Y:S01]  /*3aa0*/  LDG.E.128 R24, [R122.64+0x2800] ;  /* 0x002800047a187981 */ /* 0x000ea2000c1e1d00 */
[----:B------:R-:W-:Y:S01]  /*3ab0*/  PRMT R21, RZ, 0x5410, R22 ;  /* 0x00005410ff157816 */ /* 0x000fe20000000016 */
[----:B------:R-:W-:Y:S01]  /*3ac0*/  FFMA.FTZ R20, R97, R20, R107 ;  /* 0x0000001461147223 */ /* 0x000fe2000001006b */
[----:B------:R-:W-:Y:S01]  /*3ad0*/  PRMT R81, RZ, 0x5410, R82 ;  /* 0x00005410ff517816 */ /* 0x000fe20000000052 */
[C---:B------:R-:W-:Y:S01]  /*3ae0*/  FFMA.FTZ R36, R96.reuse, R37, R36 ;  /* 0x0000002560247223 */ /* 0x040fe20000010024 */
[----:B------:R-:W-:Y:S01]  /*3af0*/  PRMT R38, RZ, 0x7610, R38 ;  /* 0x00007610ff267816 */ /* 0x000fe20000000026 */
[C---:B------:R-:W-:Y:S01]  /*3b00*/  FFMA.FTZ R21, R96.reuse, R21, R20 ;  /* 0x0000001560157223 */ /* 0x040fe20000010014 */
[----:B------:R-:W-:Y:S01]  /*3b10*/  PRMT R82, RZ, 0x7610, R82 ;  /* 0x00007610ff527816 */ /* 0x000fe20000000052 */
[----:B------:R-:W-:Y:S01]  /*3b20*/  FFMA.FTZ R78, R96, R81, R78 ;  /* 0x00000051604e7223 */ /* 0x000fe2000001004e */
[--C-:B------:R-:W-:Y:S01]  /*3b30*/  PRMT R20, RZ, 0x5410, R39.reuse ;  /* 0x00005410ff147816 */ /* 0x100fe20000000027 */
[C---:B------:R-:W-:Y:S01]  /*3b40*/  FFMA.FTZ R36, R79.reuse, R38, R36 ;  /* 0x000000264f247223 */ /* 0x040fe20000010024 */
[----:B------:R-:W-:Y:S01]  /*3b50*/  PRMT R104, RZ, 0x7610, R39 ;  /* 0x00007610ff687816 */ /* 0x000fe20000000027 */
[----:B------:R-:W-:Y:S01]  /*3b60*/  FFMA.FTZ R78, R79, R82, R78 ;  /* 0x000000524f4e7223 */ /* 0x000fe2000001004e */
[--C-:B------:R-:W-:Y:S01]  /*3b70*/  PRMT R76, RZ, 0x5410, R83.reuse ;  /* 0x00005410ff4c7816 */ /* 0x100fe20000000053 */
[----:B------:R-:W-:Y:S01]  /*3b80*/  FFMA.FTZ R20, R3, R20, R36 ;  /* 0x0000001403147223 */ /* 0x000fe20000010024 */
[----:B------:R-:W-:Y:S01]  /*3b90*/  PRMT R112, RZ, 0x7610, R83 ;  /* 0x00007610ff707816 */ /* 0x000fe20000000053 */
[----:B------:R-:W2:Y:S01]  /*3ba0*/  LDG.E.128 R36, [R120.64+0x9800] ;  /* 0x0098000478247981 */ /* 0x000ea2000c1e1d00 */
[----:B------:R-:W-:-:S03]  /*3bb0*/  PRMT R22, RZ, 0x7610, R22 ;  /* 0x00007610ff167816 */ /* 0x000fc60000000016 */
[----:B------:R-:W2:Y:S01]  /*3bc0*/  LDG.E.128 R80, [R120.64+0x1e000] ;  /* 0x01e0000478507981 */ /* 0x000ea2000c1e1d00 */
        /* <DEDUP_REMOVED lines=24> */
[----:B------:R-:W2:Y:S01]  /*3d50*/  LDG.E.128 R88, [R120.64+0x21800] ;  /* 0x0218000478587981 */ /* 0x000ea2000c1e1d00 */
[----:B------:R-:W-:-:S02]  /*3d60*/  PRMT R5, RZ, 0x5410, R6 ;  /* 0x00005410ff057816 */ /* 0x000fc40000000006 */
[----:B------:R-:W-:Y:S02]  /*3d70*/  FFMA.FTZ R8, R97, R8, R103 ;  /* 0x0000000861087223 */ /* 0x000fe40000010067 */
[----:B------:R-:W-:Y:S01]  /*3d80*/  FFMA.FTZ R10, R79, R10, R4 ;  /* 0x0000000a4f0a7223 */ /* 0x000fe20000010004 */
[--C-:B------:R-:W-:Y:S01]  /*3d90*/  PRMT R4, RZ, 0x5410, R11.reuse ;  /* 0x00005410ff047816 */ /* 0x100fe2000000000b */
        /* <DEDUP_REMOVED lines=14> */
[C---:B------:R-:W-:Y:S01]  /*3e80*/  FFMA.FTZ R16, R3.reuse, R16, R18 ;  /* 0x0000001003107223 */ /* 0x040fe20000010012 */
[----:B----4-:R-:W-:Y:S01]  /*3e90*/  PRMT R102, RZ, 0x7610, R46 ;  /* 0x00007610ff667816 */ /* 0x010fe2000000002e */
[C---:B------:R-:W-:Y:S01]  /*3ea0*/  FFMA.FTZ R28, R3.reuse, R28, R30 ;  /* 0x0000001c031c7223 */ /* 0x040fe2000001001e */
[----:B------:R-:W-:Y:S01]  /*3eb0*/  PRMT R101, RZ, 0x5410, R47 ;  /* 0x00005410ff657816 */ /* 0x000fe2000000002f */
[C---:B------:R-:W-:Y:S01]  /*3ec0*/  FFMA.FTZ R12, R3.reuse, R12, R14 ;  /* 0x0000000c030c7223 */ /* 0x040fe2000001000e */
[----:B------:R-:W-:Y:S01]  /*3ed0*/  PRMT R110, RZ, 0x7610, R19 ;  /* 0x00007610ff6e7816 */ /* 0x000fe20000000013 */
[----:B------:R-:W-:Y:S01]  /*3ee0*/  FFMA.FTZ R5, R3, R4, R5 ;  /* 0x0000000403057223 */ /* 0x000fe20000010005 */
[----:B---3--:R-:W-:Y:S01]  /*3ef0*/  PRMT R4, RZ, 0x5410, R56 ;  /* 0x00005410ff047816 */ /* 0x008fe20000000038 */
[----:B------:R-:W3:Y:S01]  /*3f00*/  LDG.E.128 R8, [R120.64+0xd000] ;  /* 0x00d0000478087981 */ /* 0x000ee2000c1e1d00 */
[----:B------:R-:W-:-:S02]  /*3f10*/  PRMT R3, RZ, 0x5410, R44 ;  /* 0x00005410ff037816 */ /* 0x000fc4000000002c */
        /* <DEDUP_REMOVED lines=8> */
[----:B------:R-:W-:-:S04]  /*3fa0*/  FFMA.FTZ R7, R4, R7, R100 ;  /* 0x0000000704077223 */ /* 0x000fc80000010064 */
[----:B------:R-:W-:Y:S01]  /*3fb0*/  FFMA.FTZ R56, R5, R20, R7 ;  /* 0x0000001405387223 */ /* 0x000fe20000010007 */
[----:B------:R-:W-:Y:S01]  /*3fc0*/  PRMT R7, RZ, 0x7610, R45 ;  /* 0x00007610ff077816 */ /* 0x000fe2000000002d */
[----:B------:R-:W-:Y:S01]  /*3fd0*/  FFMA.FTZ R110, R77, R110, R16 ;  /* 0x0000006e4d6e7223 */ /* 0x000fe20000010010 */
[----:B-----5:R-:W-:Y:S01]  /*3fe0*/  PRMT R45, RZ, 0x5410, R48 ;  /* 0x00005410ff2d7816 */ /* 0x020fe20000000030 */
[----:B------:R-:W4:Y:S01]  /*3ff0*/  LDG.E.128 R16, [R120.64+0x28800] ;  /* 0x0288000478107981 */ /* 0x000f22000c1e1d00 */
        /* <DEDUP_REMOVED lines=27> */
[C---:B------:R-:W-:Y:S01]  /*41b0*/  FFMA.FTZ R108, R77.reuse, R108, R32 ;  /* 0x0000006c4d6c7223 */ /* 0x040fe20000010020 */
[----:B------:R-:W-:Y:S01]  /*41c0*/  PRMT R49, RZ, 0x7610, R50 ;  /* 0x00007610ff317816 */ /* 0x000fe20000000032 */
[----:B------:R-:W3:Y:S01]  /*41d0*/  LDG.E.128 R32, [R120.64+0x2c000] ;  /* 0x02c0000478207981 */ /* 0x000ee2000c1e1d00 */
[----:B------:R-:W-:Y:S02]  /*41e0*/  FFMA.FTZ R118, R100, R45, R118 ;  /* 0x0000002d64767223 */ /* 0x000fe40000010076 */
        /* <DEDUP_REMOVED lines=11> */
[----:B------:R-:W5:Y:S01]  /*42a0*/  LDG.E.128 R44, [R120.64+0x14000] ;  /* 0x01400004782c7981 */ /* 0x000f62000c1e1d00 */
[----:B------:R-:W-:Y:S01]  /*42b0*/  PRMT R53, RZ, 0x5410, R60 ;  /* 0x00005410ff357816 */ /* 0x000fe2000000003c */
[----:B------:R-:W-:Y:S01]  /*42c0*/  FFMA.FTZ R57, R5, R48, R57 ;  /* 0x0000003005397223 */ /* 0x000fe20000010039 */
[----:B------:R-:W-:Y:S01]  /*42d0*/  PRMT R56, RZ, 0x5410, R63 ;  /* 0x00005410ff387816 */ /* 0x000fe2000000003f */
[----:B------:R-:W-:Y:S01]  /*42e0*/  FFMA.FTZ R76, R77, R76, R28 ;  /* 0x0000004c4d4c7223 */ /* 0x000fe2000001001c */
[----:B------:R-:W5:Y:S01]  /*42f0*/  LDG.E.128 R48, [R120.64+0x17800] ;  /* 0x0178000478307981 */ /* 0x000f62000c1e1d00 */
[----:B------:R-:W-:Y:S01]  /*4300*/  FFMA.FTZ R112, R3, R53, R112 ;  /* 0x0000003503707223 */ /* 0x000fe20000010070 */
[----:B------:R-:W-:Y:S01]  /*4310*/  PRMT R53, RZ, 0x5410, R54 ;  /* 0x00005410ff357816 */ /* 0x000fe20000000036 */
[----:B------:R-:W-:Y:S01]  /*4320*/  FFMA.FTZ R52, R7, R52, R57 ;  /* 0x0000003407347223 */ /* 0x000fe20000010039 */
[----:B------:R-:W5:Y:S03]  /*4330*/  LDG.E.128 R28, [R120.64+0x2800] ;  /* 0x00280004781c7981 */ /* 0x000f66000c1e1d00 */
        /* <DEDUP_REMOVED lines=56> */
[--C-:B------:R-:W-:Y:S01]  /*46c0*/  PRMT R110, RZ, 0x7610, R71.reuse ;  /* 0x00007610ff6e7816 */ /* 0x100fe20000000047 */
[----:B------:R-:W5:Y:S02]  /*46d0*/  LDG.E.128 R60, [R120.64+0x22000] ;  /* 0x02200004783c7981 */ /* 0x000f64000c1e1d00 */
[----:B------:R-:W-:Y:S01]  /*46e0*/  FFMA.FTZ R72, R5, R68, R70 ;  /* 0x0000004405487223 */ /* 0x000fe20000010046 */
[----:B------:R-:W-:Y:S02]  /*46f0*/  PRMT R68, RZ, 0x5410, R71 ;  /* 0x00005410ff447816 */ /* 0x000fe40000000047 */
        /* <DEDUP_REMOVED lines=16> */
[----:B--2---:R-:W-:-:S03]  /*4800*/  PRMT R69, RZ, 0x5410, R80 ;  /* 0x00005410ff457816 */ /* 0x004fc60000000050 */
        /* <DEDUP_REMOVED lines=12> */
[----:B------:R-:W2:Y:S02]  /*48d0*/  LDG.E.128 R68, [R120.64+0x29000] ;  /* 0x0290000478447981 */ /* 0x000ea4000c1e1d00 */
[----:B------:R-:W-:Y:S01]  /*48e0*/  FFMA.FTZ R78, R5, R72, R78 ;  /* 0x00000048054e7223 */ /* 0x000fe2000001004e */
[----:B------:R-:W-:-:S05]  /*48f0*/  PRMT R72, RZ, 0x5410, R87 ;  /* 0x00005410ff487816 */ /* 0x000fca0000000057 */
[----:B------:R-:W-:Y:S01]  /*4900*/  FFMA.FTZ R113, R101, R72, R73 ;  /* 0x0000004865717223 */ /* 0x000fe20000010049 */
[----:B------:R-:W-:Y:S02]  /*4910*/  PRMT R72, RZ, 0x7610, R81 ;  /* 0x00007610ff487816 */ /* 0x000fe40000000051 */
[----:B------:R-:W-:-:S03]  /*4920*/  PRMT R81, RZ, 0x5410, R82 ;  /* 0x00005410ff517816 */ /* 0x000fc60000000052 */
[----:B------:R-:W-:Y:S02]  /*4930*/  FFMA.FTZ R80, R7, R72, R78 ;  /* 0x0000004807507223 */ /* 0x000fe4000001004e */
[----:B------:R-:W2:Y:S02]  /*4940*/  LDG.E.128 R72, [R120.64+0x3000] ;  /* 0x0030000478487981 */ /* 0x000ea4000c1e1d00 */
        /* <DEDUP_REMOVED lines=30> */
[----:B----4-:R-:W-:Y:S01]  /*4b30*/  PRMT R92, RZ, 0x5410, R17 ;  /* 0x00005410ff5c7816 */ /* 0x010fe20000000011 */
[----:B------:R-:W4:Y:S02]  /*4b40*/  LDG.E.128 R80, [R120.64+0x6800] ;  /* 0x0068000478507981 */ /* 0x000f24000c1e1d00 */
[----:B------:R-:W-:Y:S01]  /*4b50*/  FFMA.FTZ R88, R101, R88, R89 ;  /* 0x0000005865587223 */ /* 0x000fe20000010059 */
[----:B------:R-:W-:Y:S01]  /*4b60*/  PRMT R89, RZ, 0x5410, R94 ;  /* 0x00005410ff597816 */ /* 0x000fe2000000005e */
[----:B------:R-:W-:-:S02]  /*4b70*/  FFMA.FTZ R104, R7, R84, R104 ;  /* 0x0000005407687223 */ /* 0x000fc40000010068 */
[----:B------:R-:W2:Y:S02]  /*4b80*/  LDG.E.128 R84, [R120.64+0x2c800] ;  /* 0x02c8000478547981 */ /* 0x000ea4000c1e1d00 */
[----:B------:R-:W-:Y:S01]  /*4b90*/  FFMA.FTZ R90, R100, R89, R104 ;  /* 0x00000059645a7223 */ /* 0x000fe20000010068 */
[----:B------:R-:W-:-:S05]  /*4ba0*/  PRMT R104, RZ, 0x7610, R91 ;  /* 0x00007610ff687816 */ /* 0x000fca000000005b */
[----:B------:R-:W-:Y:S01]  /*4bb0*/  FFMA.FTZ R104, R103, R104, R88 ;  /* 0x0000006867687223 */ /* 0x000fe20000010058 */
[--C-:B------:R-:W-:Y:S02]  /*4bc0*/  PRMT R88, RZ, 0x5410, R16.reuse ;  /* 0x00005410ff587816 */ /* 0x100fe40000000010 */
[----:B------:R-:W-:-:S03]  /*4bd0*/  PRMT R91, RZ, 0x7610, R16 ;  /* 0x00007610ff5b7816 */ /* 0x000fc60000000010 */
[----:B------:R-:W-:-:S04]  /*4be0*/  FFMA.FTZ R98, R3, R88, R98 ;  /* 0x0000005803627223 */ /* 0x000fc80000010062 */
[----:B------:R-:W-:-:S04]  /*4bf0*/  FFMA.FTZ R98, R4, R91, R98 ;  /* 0x0000005b04627223 */ /* 0x000fc80000010062 */
[----:B------:R-:W-:Y:S01]  /*4c00*/  FFMA.FTZ R98, R5, R92, R98 ;  /* 0x0000005c05627223 */ /* 0x000fe20000010062 */
[----:B---3--:R-:W-:-:S05]  /*4c10*/  PRMT R92, RZ, 0x5410, R32 ;  /* 0x00005410ff5c7816 */ /* 0x008fca0000000020 */
[----:B------:R-:W-:Y:S01]  /*4c20*/  FFMA.FTZ R96, R3, R92, R96 ;  /* 0x0000005c03607223 */ /* 0x000fe20000010060 */
[----:B------:R-:W-:Y:S02]  /*4c30*/  PRMT R92, RZ, 0x7610, R17 ;  /* 0x00007610ff5c7816 */ /* 0x000fe40000000011 */
[----:B------:R-:W-:-:S03]  /*4c40*/  PRMT R17, RZ, 0x7610, R32 ;  /* 0x00007610ff117816 */ /* 0x000fc60000000020 */
[----:B------:R-:W-:Y:S02]  /*4c50*/  FFMA.FTZ R92, R7, R92, R98 ;  /* 0x0000005c075c7223 */ /* 0x000fe40000010062 */
        /* <DEDUP_REMOVED lines=11> */
[----:B------:R-:W3:Y:S04]  /*4d10*/  LDG.E.128 R96, [R120.64+0xd800] ;  /* 0x00d8000478607981 */ /* 0x000ee8000c1e1d00 */
[----:B------:R-:W-:Y:S01]  /*4d20*/  FFMA.FTZ R17, R101, R18, R17 ;  /* 0x0000001265117223 */ /* 0x000fe20000010011 */
[----:B------:R-:W-:Y:S01]  /*4d30*/  PRMT R18, RZ, 0x7610, R19 ;  /* 0x00007610ff127816 */ /* 0x000fe20000000013 */
[----:B------:R-:W-:Y:S01]  /*4d40*/  FFMA.FTZ R33, R100, R33, R114 ;  /* 0x0000002164217223 */ /* 0x000fe20000010072 */
[----:B------:R-:W-:-:S03]  /*4d50*/  PRMT R19, RZ, 0x7610, R34 ;  /* 0x00007610ff137816 */ /* 0x000fc60000000022 */
[----:B------:R-:W-:Y:S01]  /*4d60*/  FFMA.FTZ R17, R103, R18, R17 ;  /* 0x0000001267117223 */ /* 0x000fe20000010011 */
[----:B-----5:R-:W-:Y:S01]  /*4d70*/  PRMT R18, RZ, 0x5410, R12 ;  /* 0x00005410ff127816 */ /* 0x020fe2000000000c */
        /* <DEDUP_REMOVED lines=14> */
[----:B------:R-:W5:Y:S01]  /*4e60*/  LDG.E.128 R4, [R120.64+0x11000] ;  /* 0x0110000478047981 */ /* 0x000f62000c1e1d00 */
        /* <DEDUP_REMOVED lines=27> */
[----:B------:R-:W-:-:S05]  /*5020*/  PRMT R24, RZ, 0x5410, R31 ;  /* 0x00005410ff187816 */ /* 0x000fca000000001f */
[----:B------:R-:W-:Y:S01]  /*5030*/  FFMA.FTZ R25, R105, R24, R25 ;  /* 0x0000001869197223 */ /* 0x000fe20000010019 */
[----:B------:R-:W-:Y:S02]  /*5040*/  PRMT R24, RZ, 0x5410, R40 ;  /* 0x00005410ff187816 */ /* 0x000fe40000000028 */
[----:B------:R-:W-:-:S03]  /*5050*/  PRMT R115, RZ, 0x7610, R27 ;  /* 0x00007610ff737816 */ /* 0x000fc6000000001b */
[C---:B------:R-:W-:Y:S01]  /*5060*/  FFMA.FTZ R26, R18.reuse, R24, R107 ;  /* 0x00000018121a7223 */ /* 0x040fe2000001006b */
[----:B------:R-:W-:Y:S02]  /*5070*/  PRMT R24, RZ, 0x7610, R31 ;  /* 0x00007610ff187816 */ /* 0x000fe4000000001f */
[----:B------:R-:W-:Y:S02]  /*5080*/  PRMT R88, RZ, 0x7610, R95 ;  /* 0x00007610ff587816 */ /* 0x000fe4000000005f */
[----:B------:R-:W-:Y:S01]  /*5090*/  PRMT R40, RZ, 0x7610, R40 ;  /* 0x00007610ff287816 */ /* 0x000fe20000000028 */
[----:B------:R-:W-:Y:S01]  /*50a0*/  FFMA.FTZ R107, R115, R24, R25 ;  /* 0x00000018736b7223 */ /* 0x000fe20000010019 */
[--C-:B------:R-:W-:Y:S01]  /*50b0*/  PRMT R24, RZ, 0x5410, R36.reuse ;  /* 0x00005410ff187816 */ /* 0x100fe20000000024 */
[----:B------:R-:W3:Y:S01]  /*50c0*/  LDG.E.128 R92, [R120.64+0xa000] ;  /* 0x00a00004785c7981 */ /* 0x000ee2000c1e1d00 */
[----:B------:R-:W-:Y:S01]  /*50d0*/  PRMT R36, RZ, 0x7610, R36 ;  /* 0x00007610ff247816 */ /* 0x000fe20000000024 */
[----:B------:R-:W-:Y:S01]  /*50e0*/  FFMA.FTZ R16, R103, R88, R89 ;  /* 0x0000005867107223 */ /* 0x000fe20000010059 */
[----:B------:R-:W-:Y:S01]  /*50f0*/  PRMT R25, RZ, 0x5410, R41 ;  /* 0x00005410ff197816 */ /* 0x000fe20000000029 */
[----:B------:R-:W-:Y:S01]  /*5100*/  FFMA.FTZ R24, R18, R24, R109 ;  /* 0x0000001812187223 */ /* 0x000fe2000001006d */
[----:B------:R-:W3:Y:S01]  /*5110*/  LDG.E.128 R88, [R120.64+0x30000] ;  /* 0x0300000478587981 */ /* 0x000ee2000c1e1d00 */
[C---:B------:R-:W-:Y:S01]  /*5120*/  FFMA.FTZ R26, R19.reuse, R40, R26 ;  /* 0x00000028131a7223 */ /* 0x040fe2000001001a */
        /* <DEDUP_REMOVED lines=22> */
[----:B------:R-:W5:Y:S01]  /*5290*/  LDG.E.128 R12, [R120.64+0x14800] ;  /* 0x01480004780c7981 */ /* 0x000f62000c1e1d00 */
[----:B------:R-:W-:Y:S01]  /*52a0*/  FFMA.FTZ R29, R105, R24, R26 ;  /* 0x00000018691d7223 */ /* 0x000fe2000001001a */
[--C-:B------:R-:W-:Y:S02]  /*52b0*/  PRMT R24, RZ, 0x5410, R8.reuse ;  /* 0x00005410ff187816 */ /* 0x100fe40000000008 */
[----:B------:R-:W-:Y:S01]  /*52c0*/  PRMT R8, RZ, 0x7610, R8 ;  /* 0x00007610ff087816 */ /* 0x000fe20000000008 */
[----:B------:R-:W-:-:S02]  /*52d0*/  FFMA.FTZ R103, R103, R32, R33 ;  /* 0x0000002067677223 */ /* 0x000fc40000010021 */
[----:B------:R-:W-:Y:S01]  /*52e0*/  FFMA.FTZ R111, R18, R24, R111 ;  /* 0x00000018126f7223 */ /* 0x000fe2000001006f */
[----:B------:R-:W-:Y:S01]  /*52f0*/  PRMT R33, RZ, 0x5410, R9 ;  /* 0x00005410ff217816 */ /* 0x000fe20000000009 */
[----:B------:R-:W5:Y:S02]  /*5300*/  LDG.E.128 R24, [R120.64+0x18000] ;  /* 0x0180000478187981 */ /* 0x000f64000c1e1d00 */
        /* <DEDUP_REMOVED lines=51> */
[----:B------:R-:W-:Y:S01]  /*5640*/  FFMA.FTZ R32, R105, R32, R33 ;  /* 0x0000002069207223 */ /* 0x000fe20000010021 */
[----:B------:R-:W-:Y:S01]  /*5650*/  PRMT R33, RZ, 0x7610, R50 ;  /* 0x00007610ff217816 */ /* 0x000fe20000000032 */
[----:B------:R-:W-:-:S04]  /*5660*/  FFMA.FTZ R34, R101, R34, R35 ;  /* 0x0000002265227223 */ /* 0x000fc80000010023 */
[----:B------:R-:W-:-:S04]  /*5670*/  FFMA.FTZ R37, R114, R33, R34 ;  /* 0x0000002172257223 */ /* 0x000fc80000010022 */
[----:B------:R-:W-:Y:S01]  /*5680*/  FFMA.FTZ R49, R105, R36, R37 ;  /* 0x0000002469317223 */ /* 0x000fe20000010025 */
[--C-:B------:R-:W-:Y:S02]  /*5690*/  PRMT R36, RZ, 0x5410, R52.reuse ;  /* 0x00005410ff247816 */ /* 0x100fe40000000034 */
[----:B------:R-:W-:Y:S01]  /*56a0*/  PRMT R52, RZ, 0x7610, R52 ;  /* 0x00007610ff347816 */ /* 0x000fe20000000034 */
[C---:B------:R-:W-:Y:S02]  /*56b0*/  FFMA.FTZ R106, R18.reuse, R41, R106 ;  /* 0x00000029126a7223 */ /* 0x040fe4000001006a */
        /* <DEDUP_REMOVED lines=31> */
[C---:B------:R-:W-:Y:S01]  /*58b0*/  FFMA.FTZ R60, R19.reuse, R60, R53 ;  /* 0x0000003c133c7223 */ /* 0x040fe20000010035 */
[----:B------:R-:W5:Y:S01]  /*58c0*/  LDG.E.128 R28, [R120.64+0x1b800] ;  /* 0x01b80004781c7981 */ /* 0x000f62000c1e1d00 */
[----:B------:R-:W-:Y:S01]  /*58d0*/  FFMA.FTZ R16, R19, R64, R16 ;  /* 0x0000004013107223 */ /* 0x000fe20000010010 */
[----:B------:R-:W-:Y:S01]  /*58e0*/  PRMT R53, RZ, 0x5410, R61 ;  /* 0x00005410ff357816 */ /* 0x000fe2000000003d */
[C---:B------:R-:W-:Y:S01]  /*58f0*/  FFMA.FTZ R44, R105.reuse, R40, R41 ;  /* 0x00000028692c7223 */ /* 0x040fe20000010029 */
        /* <DEDUP_REMOVED lines=28> */
[C---:B------:R-:W-:Y:S01]  /*5ac0*/  FFMA.FTZ R16, R115.reuse, R16, R53 ;  /* 0x0000001073107223 */ /* 0x040fe20000010035 */
[----:B--2---:R-:W-:Y:S01]  /*5ad0*/  PRMT R53, RZ, 0x5410, R68 ;  /* 0x00005410ff357816 */ /* 0x004fe20000000044 */
        /* <DEDUP_REMOVED lines=37> */
[--C-:B------:R-:W-:Y:S01]  /*5d30*/  PRMT R55, RZ, 0x5410, R79.reuse ;  /* 0x00005410ff377816 */ /* 0x100fe2000000004f */
        /* <DEDUP_REMOVED lines=8> */
[--C-:B----4-:R-:W-:Y:S01]  /*5dc0*/  PRMT R58, RZ, 0x5410, R80.reuse ;  /* 0x00005410ff3a7816 */ /* 0x110fe20000000050 */
[----:B------:R-:W4:Y:S02]  /*5dd0*/  LDG.E.128 R32, [R120.64+0x26000] ;  /* 0x0260000478207981 */ /* 0x000f24000c1e1d00 */
        /* <DEDUP_REMOVED lines=14> */
[----:B------:R-:W-:-:S05]  /*5ec0*/  PRMT R3, RZ, 0x5410, R82 ;  /* 0x00005410ff037816 */ /* 0x000fca0000000052 */
[----:B------:R-:W-:Y:S01]  /*5ed0*/  FFMA.FTZ R60, R54, R3, R57 ;  /* 0x00000003363c7223 */ /* 0x000fe20000010039 */
[----:B---3--:R-:W-:Y:S02]  /*5ee0*/  PRMT R3, RZ, 0x5410, R88 ;  /* 0x00005410ff037816 */ /* 0x008fe40000000058 */
[----:B------:R-:W-:Y:S01]  /*5ef0*/  PRMT R57, RZ, 0x7610, R82 ;  /* 0x00007610ff397816 */ /* 0x000fe20000000052 */
[----:B------:R-:W0:Y:S02]  /*5f00*/  SHFL.BFLY PT, R62, R59, 0x10, 0x1f ;  /* 0x0e001f003b3e7f89 */ /* 0x000e2400000e0000 */
        /* <DEDUP_REMOVED lines=20> */
[----:B------:R-:W-:Y:S01]  /*6050*/  PRMT R60, RZ, 0x5410, R97 ;  /* 0x00005410ff3c7816 */ /* 0x000fe20000000061 */
[----:B------:R-:W-:Y:S02]  /*6060*/  FFMA.FTZ R50, R115, R50, R44 ;  /* 0x0000003273327223 */ /* 0x000fe4000001002c */
[----:B------:R-:W-:Y:S01]  /*6070*/  FFMA.FTZ R59, R76, R59, R108 ;  /* 0x0000003b4c3b7223 */ /* 0x000fe2000001006c */
[----:B------:R-:W3:Y:S03]  /*6080*/  LDG.E.128 R44, [R120.64+0x30800] ;  /* 0x03080004782c7981 */ /* 0x000ee6000c1e1d00 */
[----:B------:R-:W-:Y:S01]  /*6090*/  FFMA.FTZ R59, R53, R60, R59 ;  /* 0x0000003c353b7223 */ /* 0x000fe2000001003b */
[----:B------:R-:W-:-:S02]  /*60a0*/  PRMT R60, RZ, 0x7610, R93 ;  /* 0x00007610ff3c7816 */ /* 0x000fc4000000005d */
[----:B------:R-:W-:-:S03]  /*60b0*/  PRMT R62, RZ, 0x7610, R97 ;  /* 0x00007610ff3e7816 */ /* 0x000fc60000000061 */
[C---:B------:R-:W-:Y:S01]  /*60c0*/  FFMA.FTZ R60, R77.reuse, R60, R57 ;  /* 0x0000003c4d3c7223 */ /* 0x040fe20000010039 */
[----:B------:R-:W-:Y:S01]  /*60d0*/  PRMT R57, RZ, 0x5410, R94 ;  /* 0x00005410ff397816 */ /* 0x000fe2000000005e */
[----:B------:R-:W-:-:S04]  /*60e0*/  FFMA.FTZ R59, R77, R62, R59 ;  /* 0x0000003e4d3b7223 */ /* 0x000fc8000001003b */
        /* <DEDUP_REMOVED lines=14> */
[----:B-----5:R-:W-:-:S03]  /*61d0*/  PRMT R61, RZ, 0x5410, R12 ;  /* 0x00005410ff3d7816 */ /* 0x020fc6000000000c */
[----:B------:R-:W-:Y:S01]  /*61e0*/  FFMA.FTZ R59, R79, R60, R59 ;  /* 0x0000003c4f3b7223 */ /* 0x000fe2000001003b */
[----:B------:R-:W-:Y:S01]  /*61f0*/  PRMT R60, RZ, 0x5410, R4 ;  /* 0x00005410ff3c7816 */ /* 0x000fe20000000004 */
[----:B------:R-:W-:Y:S01]  /*6200*/  FFMA.FTZ R48, R17, R61, R48 ;  /* 0x0000003d11307223 */ /* 0x000fe20000010030 */
[----:B------:R-:W-:-:S03]  /*6210*/  PRMT R61, RZ, 0x7610, R4 ;  /* 0x00007610ff3d7816 */ /* 0x000fc60000000004 */
        /* <DEDUP_REMOVED lines=11> */
[----:B------:R-:W-:-:S04]  /*62d0*/  FFMA.FTZ R4, R77, R4, R60 ;  /* 0x000000044d047223 */ /* 0x000fc8000001003c */
        /* <DEDUP_REMOVED lines=13> */
[C---:B------:R-:W-:Y:S01]  /*63b0*/  FFMA.FTZ R12, R79.reuse, R4, R5 ;  /* 0x000000044f0c7223 */ /* 0x040fe20000010005 */
[----:B------:R-:W-:Y:S01]  /*63c0*/  PRMT R4, RZ, 0x7610, R15 ;  /* 0x00007610ff047816 */ /* 0x000fe2000000000f */
[----:B------:R-:W0:Y:S04]  /*63d0*/  SHFL.BFLY PT, R14, R3, 0x8, 0x1f ;  /* 0x0d001f00030e7f89 */ /* 0x000e2800000e0000 */
[----:B------:R-:W-:Y:S01]  /*63e0*/  FFMA.FTZ R13, R79, R4, R6 ;  /* 0x000000044f0d7223 */ /* 0x000fe20000010006 */
[--C-:B------:R-:W-:Y:S01]  /*63f0*/  PRMT R4, RZ, 0x5410, R86.reuse ;  /* 0x00005410ff047816 */ /* 0x100fe20000000056 */
[----:B------:R-:W1:Y:S01]  /*6400*/  SHFL.BFLY PT, R61, R12, 0x10, 0x1f ;  /* 0x0e001f000c3d7f89 */ /* 0x000e6200000e0000 */
[----:B------:R-:W-:Y:S02]  /*6410*/  PRMT R89, RZ, 0x7610, R89 ;  /* 0x00007610ff597816 */ /* 0x000fe40000000059 */
[----:B------:R-:W-:Y:S01]  /*6420*/  PRMT R5, RZ, 0x7610, R86 ;  /* 0x00007610ff057816 */ /* 0x000fe20000000056 */
[----:B------:R-:W-:Y:S01]  /*6430*/  FFMA.FTZ R4, R101, R4, R58 ;  /* 0x0000000465047223 */ /* 0x000fe2000001003a */
[----:B------:R-:W5:Y:S01]  /*6440*/  SHFL.BFLY PT, R62, R13, 0x10, 0x1f ;  /* 0x0e001f000d3e7f89 */ /* 0x000f6200000e0000 */
[----:B------:R-:W-:Y:S01]  /*6450*/  PRMT R6, RZ, 0x5410, R90 ;  /* 0x00005410ff067816 */ /* 0x000fe2000000005a */
[----:B------:R-:W-:-:S02]  /*6460*/  FFMA.FTZ R19, R102, R89, R19 ;  /* 0x0000005966137223 */ /* 0x000fc40000010013 */
[C---:B------:R-:W-:Y:S01]  /*6470*/  FFMA.FTZ R5, R114.reuse, R5, R4 ;  /* 0x0000000572057223 */ /* 0x040fe20000010004 */
[----:B------:R-:W-:Y:S01]  /*6480*/  PRMT R4, RZ, 0x5410, R87 ;  /* 0x00005410ff047816 */ /* 0x000fe20000000057 */
[----:B------:R-:W5:Y:S01]  /*6490*/  SHFL.BFLY PT, R15, R18, 0x10, 0x1f ;  /* 0x0e001f00120f7f89 */ /* 0x000f6200000e0000 */
[----:B------:R-:W-:Y:S01]  /*64a0*/  PRMT R7, RZ, 0x7610, R90 ;  /* 0x00007610ff077816 */ /* 0x000fe2000000005a */
[----:B------:R-:W-:Y:S02]  /*64b0*/  FFMA.FTZ R6, R101, R6, R19 ;  /* 0x0000000665067223 */ /* 0x000fe40000010013 */
[----:B------:R-:W-:Y:S01]  /*64c0*/  FFMA.FTZ R5, R105, R4, R5 ;  /* 0x0000000469057223 */ /* 0x000fe20000010005 */
[----:B------:R-:W-:Y:S01]  /*64d0*/  PRMT R4, RZ, 0x5410, R91 ;  /* 0x00005410ff047816 */ /* 0x000fe2000000005b */
[----:B------:R-:W-:-:S04]  /*64e0*/  FFMA.FTZ R6, R114, R7, R6 ;  /* 0x0000000772067223 */ /* 0x000fc80000010006 */
[----:B------:R-:W-:Y:S01]  /*64f0*/  FFMA.FTZ R105, R105, R4, R6 ;  /* 0x0000000469697223 */ /* 0x000fe20000010006 */
[----:B------:R-:W-:Y:S01]  /*6500*/  PRMT R4, RZ, 0x7610, R87 ;  /* 0x00007610ff047816 */ /* 0x000fe20000000057 */
[----:B0-----:R-:W-:Y:S01]  /*6510*/  FADD.FTZ R3, R3, R14 ;  /* 0x0000000e03037221 */ /* 0x001fe20000010000 */
[----:B------:R-:W-:-:S03]  /*6520*/  PRMT R14, RZ, 0x5410, R24 ;  /* 0x00005410ff0e7816 */ /* 0x000fc60000000018 */
[----:B------:R-:W-:Y:S02]  /*6530*/  FFMA.FTZ R4, R115, R4, R5 ;  /* 0x0000000473047223 */ /* 0x000fe40000010005 */
[----:B-1----:R-:W-:Y:S01]  /*6540*/  FADD.FTZ R5, R12, R61 ;  /* 0x0000003d0c057221 */ /* 0x002fe20000010000 */
[----:B------:R-:W-:Y:S01]  /*6550*/  PRMT R12, RZ, 0x5410, R28 ;  /* 0x00005410ff0c7816 */ /* 0x000fe2000000001c */
[----:B-----5:R-:W-:Y:S01]  /*6560*/  FADD.FTZ R7, R13, R62 ;  /* 0x0000003e0d077221 */ /* 0x020fe20000010000 */
[----:B------:R-:W-:Y:S01]  /*6570*/  PRMT R13, RZ, 0x7610, R24 ;  /* 0x00007610ff0d7816 */ /* 0x000fe20000000018 */
[C---:B------:R-:W-:Y:S02]  /*6580*/  FFMA.FTZ R14, R17.reuse, R14, R49 ;  /* 0x0000000e110e7223 */ /* 0x040fe40000010031 */
[----:B------:R-:W-:Y:S01]  /*6590*/  FFMA.FTZ R50, R17, R12, R50 ;  /* 0x0000000c11327223 */ /* 0x000fe20000010032 */
[----:B------:R-:W-:Y:S01]  /*65a0*/  PRMT R12, RZ, 0x5410, R25 ;  /* 0x00005410ff0c7816 */ /* 0x000fe20000000019 */
[----:B------:R-:W-:-:S02]  /*65b0*/  FFMA.FTZ R13, R76, R13, R14 ;  /* 0x0000000d4c0d7223 */ /* 0x000fc4000001000e */
[----:B------:R-:W-:Y:S01]  /*65c0*/  FADD.FTZ R18, R18, R15 ;  /* 0x0000000f12127221 */ /* 0x000fe20000010000 */
        /* <DEDUP_REMOVED lines=23> */
[--C-:B--2---:R-:W-:Y:S02]  /*6740*/  PRMT R14, RZ, 0x5410, R8.reuse ;  /* 0x00005410ff0e7816 */ /* 0x104fe40000000008 */
        /* <DEDUP_REMOVED lines=22> */
[----:B------:R-:W-:-:S04]  /*68b0*/  FFMA.FTZ R14, R77, R14, R16 ;  /* 0x0000000e4d0e7223 */ /* 0x000fc80000010010 */
[----:B------:R-:W-:Y:S01]  /*68c0*/  FFMA.FTZ R14, R54, R15, R14 ;  /* 0x0000000f360e7223 */ /* 0x000fe2000001000e */
[----:B------:R-:W-:Y:S01]  /*68d0*/  PRMT R15, RZ, 0x7610, R22 ;  /* 0x00007610ff0f7816 */ /* 0x000fe20000000016 */
[----:B------:R-:W-:Y:S01]  /*68e0*/  FFMA.FTZ R9, R55, R8, R9 ;  /* 0x0000000837097223 */ /* 0x000fe20000010009 */
[----:B------:R-:W-:Y:S02]  /*68f0*/  PRMT R8, RZ, 0x7610, R11 ;  /* 0x00007610ff087816 */ /* 0x000fe4000000000b */
[----:B------:R-:W-:Y:S01]  /*6900*/  PRMT R10, RZ, 0x5410, R23 ;  /* 0x00005410ff0a7816 */ /* 0x000fe20000000017 */
[----:B------:R-:W-:Y:S02]  /*6910*/  FFMA.FTZ R14, R78, R15, R14 ;  /* 0x0000000f4e0e7223 */ /* 0x000fe4000001000e */
[----:B------:R-:W-:Y:S01]  /*6920*/  FFMA.FTZ R8, R79, R8, R9 ;  /* 0x000000084f087223 */ /* 0x000fe20000010009 */
[----:B----4-:R-:W-:Y:S01]  /*6930*/  PRMT R9, RZ, 0x5410, R32 ;  /* 0x00005410ff097816 */ /* 0x010fe20000000020 */
        /* <DEDUP_REMOVED lines=40> */
[--C-:B---3--:R-:W-:Y:S02]  /*6bc0*/  PRMT R14, RZ, 0x5410, R44.reuse ;  /* 0x00005410ff0e7816 */ /* 0x108fe4000000002c */
        /* <DEDUP_REMOVED lines=131> */
[----:B------:R-:W-:-:S03]  /*7400*/  LOP3.LUT P0, RZ, R2, 0x1f, RZ, 0xc0, !PT ;  /* 0x0000001f02ff7812 */ /* 0x000fc6000780c0ff */
[----:B------:R-:W1:Y:S04]  /*7410*/  SHFL.BFLY PT, R7, R8, 0x1, 0x1f ;  /* 0x0c201f0008077f89 */ /* 0x000e6800000e0000 */
[----:B------:R-:W2:Y:S04]  /*7420*/  SHFL.BFLY PT, R9, R10, 0x1, 0x1f ;  /* 0x0c201f000a097f89 */ /* 0x000ea800000e0000 */
[----:B------:R-:W3:Y:S04]  /*7430*/  SHFL.BFLY PT, R11, R12, 0x1, 0x1f ;  /* 0x0c201f000c0b7f89 */ /* 0x000ee800000e0000 */
[----:B------:R-:W4:Y:S04]  /*7440*/  SHFL.BFLY PT, R13, R14, 0x1, 0x1f ;  /* 0x0c201f000e0d7f89 */ /* 0x000f2800000e0000 */
[----:B------:R-:W5:Y:S04]  /*7450*/  SHFL.BFLY PT, R15, R16, 0x1, 0x1f ;  /* 0x0c201f00100f7f89 */ /* 0x000f6800000e0000 */
[----:B------:R-:W0:Y:S04]  /*7460*/  SHFL.BFLY PT, R17, R18, 0x1, 0x1f ;  /* 0x0c201f0012117f89 */ /* 0x000e2800000e0000 */
[----:B------:R-:W0:Y:S04]  /*7470*/  SHFL.BFLY PT, R19, R20, 0x1, 0x1f ;  /* 0x0c201f0014137f89 */ /* 0x000e2800000e0000 */
[----:B------:R-:W1:Y:S04]  /*7480*/  SHFL.BFLY PT, R21, R22, 0x1, 0x1f ;  /* 0x0c201f0016157f89 */ /* 0x000e6800000e0000 */
[----:B------:R-:W3:Y:S04]  /*7490*/  SHFL.BFLY PT, R24, R23, 0x1, 0x1f ;  /* 0x0c201f0017187f89 */ /* 0x000ee800000e0000 */
[----:B------:R-:W5:Y:S04]  /*74a0*/  SHFL.BFLY PT, R26, R25, 0x1, 0x1f ;  /* 0x0c201f00191a7f89 */ /* 0x000f6800000e0000 */
[----:B------:R-:W5:Y:S04]  /*74b0*/  SHFL.BFLY PT, R28, R27, 0x1, 0x1f ;  /* 0x0c201f001b1c7f89 */ /* 0x000f6800000e0000 */
[----:B------:R-:W5:Y:S01]  /*74c0*/  SHFL.BFLY PT, R30, R29, 0x1, 0x1f ;  /* 0x0c201f001d1e7f89 */ /* 0x000f6200000e0000 */
[----:B------:R-:W-:Y:S01]  /*74d0*/  @!P0 FADD.FTZ R4, R3, R4 ;  /* 0x0000000403048221 */ /* 0x000fe20000010000 */
[----:B------:R-:W-:-:S04]  /*74e0*/  SHF.R.S32.HI R3, RZ, 0x1f, R2 ;  /* 0x0000001fff037819 */ /* 0x000fc80000011402 */
[----:B------:R-:W-:Y:S01]  /*74f0*/  LEA.HI R3, R3, R2, RZ, 0x5 ;  /* 0x0000000203037211 */ /* 0x000fe200078f28ff */
[----:B0-----:R-:W-:Y:S02]  /*7500*/  FADD.FTZ R6, R6, R5 ;  /* 0x0000000506067221 */ /* 0x001fe40000010000 */
[----:B-1----:R-:W-:Y:S01]  /*7510*/  FADD.FTZ R8, R8, R7 ;  /* 0x0000000708087221 */ /* 0x002fe20000010000 */
[----:B------:R-:W-:Y:S01]  /*7520*/  SHF.R.S32.HI R3, RZ, 0x5, R3 ;  /* 0x00000005ff037819 */ /* 0x000fe20000011403 */
[----:B--2---:R-:W-:Y:S02]  /*7530*/  FADD.FTZ R10, R10, R9 ;  /* 0x000000090a0a7221 */ /* 0x004fe40000010000 */
[----:B---3--:R-:W-:Y:S02]  /*7540*/  FADD.FTZ R12, R12, R11 ;  /* 0x0000000b0c0c7221 */ /* 0x008fe40000010000 */
[----:B----4-:R-:W-:Y:S02]  /*7550*/  FADD.FTZ R14, R14, R13 ;  /* 0x0000000d0e0e7221 */ /* 0x010fe40000010000 */
[----:B-----5:R-:W-:-:S02]  /*7560*/  FADD.FTZ R16, R16, R15 ;  /* 0x0000000f10107221 */ /* 0x020fc40000010000 */
        /* <DEDUP_REMOVED lines=21> */
[----:B------:R-:W-:Y:S01]  /*76c0*/  BAR.SYNC.DEFER_BLOCKING 0x0 ;  /* 0x0000000000007b1d */ /* 0x000fe20000010000 */
[----:B------:R-:W-:-:S13]  /*76d0*/  ISETP.NE.AND P1, PT, R2, RZ, PT ;  /* 0x000000ff0200720c */ /* 0x000fda0003f25270 */
        /* <DEDUP_REMOVED lines=18> */
[----:B------:R-:W-:Y:S01]  /*7800*/  FADD.FTZ R42, R41, R42 ;  /* 0x0000002a292a7221 */ /* 0x000fe20000010000 */
[----:B------:R-:W1:Y:S01]  /*7810*/  LDS.128 R44, [0xd0] ;  /* 0x0000d000ff2c7984 */ /* 0x000e620000000c00 */
[----:B--2---:R-:W-:Y:S02]  /*7820*/  FADD.FTZ R28, RZ, R28 ;  /* 0x0000001cff1c7221 */ /* 0x004fe40000010000 */
[----:B------:R-:W-:Y:S02]  /*7830*/  FADD.FTZ R57, R42, R43 ;  /* 0x0000002b2a397221 */ /* 0x000fe40000010000 */
[----:B------:R-:W2:Y:S01]  /*7840*/  LDS.128 R40, [0xa0] ;  /* 0x0000a000ff287984 */ /* 0x000ea20000000c00 */
[----:B---3--:R-:W-:-:S02]  /*7850*/  FADD.FTZ R16, RZ, R16 ;  /* 0x00000010ff107221 */ /* 0x008fc40000010000 */
[----:B----4-:R-:W-:Y:S01]  /*7860*/  FADD.FTZ R8, RZ, R8 ;  /* 0x00000008ff087221 */ /* 0x010fe20000010000 */
[----:B------:R-:W-:Y:S01]  /*7870*/  STG.E [R2.64], R57 ;  /* 0x0000003902007986 */ /* 0x000fe2000c101904 */
[----:B------:R-:W-:Y:S02]  /*7880*/  FADD.FTZ R37, R36, R37 ;  /* 0x0000002524257221 */ /* 0x000fe40000010000 */
[----:B-----5:R-:W-:Y:S02]  /*7890*/  FADD.FTZ R12, RZ, R12 ;  /* 0x0000000cff0c7221 */ /* 0x020fe40000010000 */
[----:B------:R-:W-:Y:S02]  /*78a0*/  FADD.FTZ R29, R28, R29 ;  /* 0x0000001d1c1d7221 */ /* 0x000fe40000010000 */
[----:B------:R-:W-:Y:S02]  /*78b0*/  FADD.FTZ R4, RZ, R4 ;  /* 0x00000004ff047221 */ /* 0x000fe40000010000 */
[----:B------:R-:W-:-:S02]  /*78c0*/  FADD.FTZ R17, R16, R17 ;  /* 0x0000001110117221 */ /* 0x000fc40000010000 */
[----:B------:R-:W-:Y:S02]  /*78d0*/  FADD.FTZ R24, RZ, R24 ;  /* 0x00000018ff187221 */ /* 0x000fe40000010000 */
[----:B------:R-:W-:Y:S02]  /*78e0*/  FADD.FTZ R9, R8, R9 ;  /* 0x0000000908097221 */ /* 0x000fe40000010000 */
[----:B------:R-:W-:Y:S02]  /*78f0*/  FADD.FTZ R20, RZ, R20 ;  /* 0x00000014ff147221 */ /* 0x000fe40000010000 */
[----:B------:R-:W-:Y:S02]  /*7900*/  FADD.FTZ R13, R12, R13 ;  /* 0x0000000d0c0d7221 */ /* 0x000fe40000010000 */
[----:B------:R-:W-:Y:S02]  /*7910*/  FADD.FTZ R32, RZ, R32 ;  /* 0x00000020ff207221 */ /* 0x000fe40000010000 */
[----:B------:R-:W-:-:S02]  /*7920*/  FADD.FTZ R5, R4, R5 ;  /* 0x0000000504057221 */ /* 0x000fc40000010000 */
[----:B0-----:R-:W-:Y:S02]  /*7930*/  FADD.FTZ R52, RZ, R52 ;  /* 0x00000034ff347221 */ /* 0x001fe40000010000 */
[----:B------:R-:W-:Y:S02]  /*7940*/  FADD.FTZ R25, R24, R25 ;  /* 0x0000001918197221 */ /* 0x000fe40000010000 */
[----:B------:R-:W-:Y:S02]  /*7950*/  FADD.FTZ R48, RZ, R48 ;  /* 0x00000030ff307221 */ /* 0x000fe40000010000 */
[----:B------:R-:W-:Y:S02]  /*7960*/  FADD.FTZ R21, R20, R21 ;  /* 0x0000001514157221 */ /* 0x000fe40000010000 */
[----:B-1----:R-:W-:Y:S02]  /*7970*/  FADD.FTZ R44, RZ, R44 ;  /* 0x0000002cff2c7221 */ /* 0x002fe40000010000 */
[----:B------:R-:W-:-:S02]  /*7980*/  FADD.FTZ R33, R32, R33 ;  /* 0x0000002120217221 */ /* 0x000fc40000010000 */
[----:B------:R-:W-:Y:S02]  /*7990*/  FADD.FTZ R53, R52, R53 ;  /* 0x0000003534357221 */ /* 0x000fe40000010000 */
[----:B--2---:R-:W-:Y:S02]  /*79a0*/  FADD.FTZ R40, RZ, R40 ;  /* 0x00000028ff287221 */ /* 0x004fe40000010000 */
        /* <DEDUP_REMOVED lines=43> */
.L_x_2:
        /* <DEDUP_REMOVED lines=10> */
.L_x_34:


//--------------------- .text._Z31router_gemm_kernel_float_outputI13__nv_bfloat16Li128ELi8ELi13ELi384ELi7168EEvPfPKT_S4_ --------------------------
	.section	.text._Z31router_gemm_kernel_float_outputI13__nv_bfloat16Li128ELi8ELi13ELi384ELi7168EEvPfPKT_S4_,"ax",@progbits
	.sectioninfo	@"SHI_REGISTERS=128"
	.align	128
        .global         _Z31router_gemm_kernel_float_outputI13__nv_bfloat16Li128ELi8ELi13ELi384ELi7168EEvPfPKT_S4_
        .type           _Z31router_gemm_kernel_float_outputI13__nv_bfloat16Li128ELi8ELi13ELi384ELi7168EEvPfPKT_S4_,@function
        .size           _Z31router_gemm_kernel_float_outputI13__nv_bfloat16Li128ELi8ELi13ELi384ELi7168EEvPfPKT_S4_,(.L_x_35 - _Z31router_gemm_kernel_float_outputI13__nv_bfloat16Li128ELi8ELi13ELi384ELi7168EEvPfPKT_S4_)
        .other          _Z31router_gemm_kernel_float_outputI13__nv_bfloat16Li128ELi8ELi13ELi384ELi7168EEvPfPKT_S4_,@"STO_CUDA_ENTRY STV_DEFAULT"
_Z31router_gemm_kernel_float_outputI13__nv_bfloat16Li128ELi8ELi13ELi384ELi7168EEvPfPKT_S4_:
.text._Z31router_gemm_kernel_float_outputI13__nv_bfloat16Li128ELi8ELi13ELi384ELi7168EEvPfPKT_S4_:
        /* <DEDUP_REMOVED lines=40> */
[--C-:B------:R-:W-:Y:S01]  /*0280*/  PRMT R88, RZ, 0x5410, R57.reuse ;  /* 0x00005410ff587816 */ /* 0x100fe20000000039 */
[----:B------:R-:W-:Y:S01]  /*0290*/  FFMA.FTZ R52, R93, R52, R68 ;  /* 0x000000345d347223 */ /* 0x000fe20000010044 */
[----:B------:R-:W-:-:S03]  /*02a0*/  PRMT R89, RZ, 0x7610, R57 ;  /* 0x00007610ff597816 */ /* 0x000fc60000000039 */
[----:B------:R-:W-:Y:S01]  /*02b0*/  FFMA.FTZ R3, R88, R3, R52 ;  /* 0x0000000358037223 */ /* 0x000fe20000010034 */
[----:B------:R-:W-:Y:S02]  /*02c0*/  PRMT R52, RZ, 0x7610, R53 ;  /* 0x00007610ff347816 */ /* 0x000fe40000000035 */
[----:B---3--:R-:W-:Y:S02]  /*02d0*/  PRMT R68, RZ, 0x5410, R16 ;  /* 0x00005410ff447816 */ /* 0x008fe40000000010 */
[----:B------:R-:W-:Y:S01]  /*02e0*/  PRMT R71, RZ, 0x5410, R58 ;  /* 0x00005410ff477816 */ /* 0x000fe2000000003a */
[----:B------:R-:W-:Y:S01]  /*02f0*/  FFMA.FTZ R53, R89, R52, R3 ;  /* 0x0000003459357223 */ /* 0x000fe20000010003 */
[----:B------:R-:W-:Y:S01]  /*0300*/  PRMT R52, RZ, 0x5410, R54 ;  /* 0x00005410ff347816 */ /* 0x000fe20000000036 */
[----:B------:R-:W-:Y:S01]  /*0310*/  FFMA.FTZ R68, R91, R68, RZ ;  /* 0x000000445b447223 */ /* 0x000fe200000100ff */
        /* <DEDUP_REMOVED lines=11> */
[--C-:B------:R-:W-:Y:S01]  /*03d0*/  PRMT R53, RZ, 0x5410, R17.reuse ;  /* 0x00005410ff357816 */ /* 0x100fe20000000011 */
[----:B------:R-:W2:Y:S02]  /*03e0*/  LDG.E.128 R56, [R116.64+0x12000] ;  /* 0x0120000474387981 */ /* 0x000ea4000c1e1d00 */
[----:B------:R-:W-:Y:S01]  /*03f0*/  FFMA.FTZ R100, R106, R55, R16 ;  /* 0x000000376a647223 */ /* 0x000fe20000010010 */
[----:B------:R-:W-:Y:S01]  /*0400*/  PRMT R16, RZ, 0x7610, R17 ;  /* 0x00007610ff107816 */ /* 0x000fe20000000011 */
[----:B------:R-:W-:-:S02]  /*0410*/  FFMA.FTZ R68, R88, R53, R68 ;  /* 0x0000003558447223 */ /* 0x000fc40000010044 */
[----:B------:R-:W3:Y:S02]  /*0420*/  LDG.E.128 R52, [R116.64+0x15800] ;  /* 0x0158000474347981 */ /* 0x000ee4000c1e1d00 */
[----:B------:R-:W-:Y:S01]  /*0430*/  FFMA.FTZ R68, R89, R16, R68 ;  /* 0x0000001059447223 */ /* 0x000fe20000010044 */
[----:B-----5:R-:W-:-:S05]  /*0440*/  PRMT R16, RZ, 0x5410, R80 ;  /* 0x00005410ff107816 */ /* 0x020fca0000000050 */
[----:B------:R-:W-:Y:S01]  /*0450*/  FFMA.FTZ R17, R91, R16, RZ ;  /* 0x000000105b117223 */ /* 0x000fe200000100ff */
        /* <DEDUP_REMOVED lines=17> */
[--C-:B------:R-:W-:Y:S01]  /*0570*/  PRMT R68, RZ, 0x5410, R83.reuse ;  /* 0x00005410ff447816 */ /* 0x100fe20000000053 */
[----:B------:R-:W-:Y:S01]  /*0580*/  FFMA.FTZ R70, R91, R70, RZ ;  /* 0x000000465b467223 */ /* 0x000fe200000100ff */
        /* <DEDUP_REMOVED lines=9> */
[----:B------:R-:W4:Y:S02]  /*0620*/  LDG.E.128 R80, [R116.64+0x20000] ;  /* 0x0200000474507981 */ /* 0x000f24000c1e1d00 */
[----:B------:R-:W-:Y:S01]  /*0630*/  FFMA.FTZ R70, R89, R68, R70 ;  /* 0x0000004459467223 */ /* 0x000fe20000010046 */
[----:B------:R-:W-:-:S02]  /*0640*/  PRMT R68, RZ, 0x5410, R12 ;  /* 0x00005410ff447816 */ /* 0x000fc4000000000c */
[----:B------:R-:W-:-:S03]  /*0650*/  PRMT R12, RZ, 0x7610, R12 ;  /* 0x00007610ff0c7816 */ /* 0x000fc6000000000c */
[----:B------:R-:W-:Y:S01]  /*0660*/  FFMA.FTZ R76, R91, R68, RZ ;  /* 0x000000445b4c7223 */ /* 0x000fe200000100ff */
[--C-:B------:R-:W-:Y:S02]  /*0670*/  PRMT R68, RZ, 0x5410, R78.reuse ;  /* 0x00005410ff447816 */ /* 0x100fe4000000004e */
[----:B------:R-:W-:Y:S01]  /*0680*/  PRMT R78, RZ, 0x7610, R78 ;  /* 0x00007610ff4e7816 */ /* 0x000fe2000000004e */
[----:B------:R-:W-:Y:S02]  /*0690*/  FFMA.FTZ R12, R93, R12, R76 ;  /* 0x0000000c5d0c7223 */ /* 0x000fe4000001004c */
        /* <DEDUP_REMOVED lines=16> */
[----:B------:R-:W-:Y:S01]  /*07a0*/  FFMA.FTZ R68, R91, R68, RZ ;  /* 0x000000445b447223 */ /* 0x000fe200000100ff */
[----:B------:R-:W-:Y:S02]  /*07b0*/  PRMT R13, RZ, 0x5410, R73 ;  /* 0x00005410ff0d7816 */ /* 0x000fe40000000049 */
[----:B------:R-:W-:Y:S01]  /*07c0*/  PRMT R15, RZ, 0x7610, R15 ;  /* 0x00007610ff0f7816 */ /* 0x000fe2000000000f */
[----:B------:R-:W-:-:S02]  /*07d0*/  FFMA.FTZ R68, R93, R72, R68 ;  /* 0x000000485d447223 */ /* 0x000fc40000010044 */
[----:B------:R-:W-:Y:S01]  /*07e0*/  FFMA.FTZ R12, R3, R12, R14 ;  /* 0x0000000c030c7223 */ /* 0x000fe2000001000e */
[----:B------:R-:W-:Y:S01]  /*07f0*/  PRMT R72, RZ, 0x5410, R8 ;  /* 0x00005410ff487816 */ /* 0x000fe20000000008 */
[----:B------:R-:W-:Y:S02]  /*0800*/  FFMA.FTZ R13, R88, R13, R68 ;  /* 0x0000000d580d7223 */ /* 0x000fe40000010044 */
[----:B------:R-:W-:Y:S01]  /*0810*/  FFMA.FTZ R68, R106, R15, R12 ;  /* 0x0000000f6a447223 */ /* 0x000fe2000001000c */
[----:B------:R-:W-:Y:S01]  /*0820*/  PRMT R12, RZ, 0x7610, R73 ;  /* 0x00007610ff0c7816 */ /* 0x000fe20000000049 */
[----:B------:R-:W-:Y:S01]  /*0830*/  FFMA.FTZ R76, R91, R72, RZ ;  /* 0x000000485b4c7223 */ /* 0x000fe200000100ff */
        /* <DEDUP_REMOVED lines=11> */
[--C-:B------:R-:W-:Y:S01]  /*08f0*/  PRMT R8, RZ, 0x5410, R75.reuse ;  /* 0x00005410ff087816 */ /* 0x100fe2000000004b */
[----:B------:R-:W2:Y:S01]  /*0900*/  LDG.E.128 R76, [R116.64+0x27000] ;  /* 0x02700004744c7981 */ /* 0x000ea2000c1e1d00 */
        /* <DEDUP_REMOVED lines=16> */
[----:B------:R-:W-:Y:S02]  /*0a10*/  FFMA.FTZ R8, R3, R8, R10 ;  /* 0x0000000803087223 */ /* 0x000fe4000001000a */
[----:B------:R-:W-:Y:S01]  /*0a20*/  FFMA.FTZ R9, R88, R9, R44 ;  /* 0x0000000958097223 */ /* 0x000fe2000001002c */
[----:B------:R-:W-:Y:S01]  /*0a30*/  PRMT R44, RZ, 0x5410, R28 ;  /* 0x00005410ff2c7816 */ /* 0x000fe2000000001c */
[----:B------:R-:W-:Y:S01]  /*0a40*/  FFMA.FTZ R110, R106, R11, R8 ;  /* 0x0000000b6a6e7223 */ /* 0x000fe20000010008 */
[----:B------:R-:W-:-:S03]  /*0a50*/  PRMT R8, RZ, 0x7610, R45 ;  /* 0x00007610ff087816 */ /* 0x000fc6000000002d */
        /* <DEDUP_REMOVED lines=10> */
[----:B------:R-:W-:-:S02]  /*0b00*/  FFMA.FTZ R44, R69, R46, R44 ;  /* 0x0000002e452c7223 */ /* 0x000fc4000001002c */
[----:B------:R-:W-:Y:S01]  /*0b10*/  FFMA.FTZ R45, R88, R45, R28 ;  /* 0x0000002d582d7223 */ /* 0x000fe2000001001c */
[--C-:B------:R-:W-:Y:S01]  /*0b20*/  PRMT R28, RZ, 0x5410, R47.reuse ;  /* 0x00005410ff1c7816 */ /* 0x100fe2000000002f */
[----:B------:R-:W4:Y:S01]  /*0b30*/  LDG.E.128 R8, [R116.64+0x2a800] ;  /* 0x02a8000474087981 */ /* 0x000f22000c1e1d00 */
[----:B------:R-:W-:-:S03]  /*0b40*/  PRMT R47, RZ, 0x7610, R47 ;  /* 0x00007610ff2f7816 */ /* 0x000fc6000000002f */
[----:B------:R-:W-:Y:S01]  /*0b50*/  FFMA.FTZ R28, R3, R28, R44 ;  /* 0x0000001c031c7223 */ /* 0x000fe2000001002c */
[----:B------:R-:W-:Y:S01]  /*0b60*/  PRMT R44, RZ, 0x7610, R29 ;  /* 0x00007610ff2c7816 */ /* 0x000fe2000000001d */
[----:B------:R-:W4:Y:S02]  /*0b70*/  LDG.E.128 R72, [R120.64+0x1000] ;  /* 0x0010000478487981 */ /* 0x000f24000c1e1d00 */
[----:B------:R-:W-:Y:S01]  /*0b80*/  FFMA.FTZ R108, R106, R47, R28 ;  /* 0x0000002f6a6c7223 */ /* 0x000fe2000001001c */
[----:B------:R-:W-:Y:S01]  /*0b90*/  PRMT R28, RZ, 0x5410, R30 ;  /* 0x00005410ff1c7816 */ /* 0x000fe2000000001e */
[----:B------:R-:W-:-:S04]  /*0ba0*/  FFMA.FTZ R44, R89, R44, R45 ;  /* 0x0000002c592c7223 */ /* 0x000fc8000001002d */
[----:B------:R-:W-:Y:S01]  /*0bb0*/  FFMA.FTZ R28, R71, R28, R44 ;  /* 0x0000001c471c7223 */ /* 0x000fe2000001002c */
[--C-:B------:R-:W-:Y:S02]  /*0bc0*/  PRMT R44, RZ, 0x5410, R20.reuse ;  /* 0x00005410ff2c7816 */ /* 0x100fe40000000014 */
[----:B------:R-:W-:-:S03]  /*0bd0*/  PRMT R20, RZ, 0x7610, R20 ;  /* 0x00007610ff147816 */ /* 0x000fc60000000014 */
[----:B------:R-:W-:Y:S01]  /*0be0*/  FFMA.FTZ R29, R91, R44, RZ ;  /* 0x0000002c5b1d7223 */ /* 0x000fe200000100ff */
[----:B------:R-:W-:Y:S01]  /*0bf0*/  PRMT R30, RZ, 0x7610, R30 ;  /* 0x00007610ff1e7816 */ /* 0x000fe2000000001e */
[----:B------:R-:W5:Y:S02]  /*0c00*/  LDG.E.128 R44, [R116.64+0x1000] ;  /* 0x00100004742c7981 */ /* 0x000f64000c1e1d00 */
        /* <DEDUP_REMOVED lines=30> */
[----:B------:R-:W-:Y:S01]  /*0df0*/  FFMA.FTZ R22, R91, R20, RZ ;  /* 0x000000145b167223 */ /* 0x000fe200000100ff */
        /* <DEDUP_REMOVED lines=8> */
[----:B------:R-:W-:Y:S01]  /*0e80*/  PRMT R51, RZ, 0x7610, R51 ;  /* 0x00007610ff337816 */ /* 0x000fe20000000033 */
[----:B------:R-:W5:Y:S02]  /*0e90*/  LDG.E.128 R20, [R116.64+0x8000] ;  /* 0x0080000474147981 */ /* 0x000f64000c1e1d00 */
        /* <DEDUP_REMOVED lines=9> */
[----:B------:R-:W-:-:S04]  /*0f30*/  FFMA.FTZ R48, R91, R48, RZ ;  /* 0x000000305b307223 */ /* 0x000fc800000100ff */
[----:B------:R-:W-:Y:S01]  /*0f40*/  FFMA.FTZ R93, R93, R24, R48 ;  /* 0x000000185d5d7223 */ /* 0x000fe20000010030 */
[----:B------:R-:W-:Y:S01]  /*0f50*/  PRMT R24, RZ, 0x5410, R35 ;  /* 0x00005410ff187816 */ /* 0x000fe20000000023 */
[----:B------:R-:W-:Y:S01]  /*0f60*/  FFMA.FTZ R32, R69, R34, R32 ;  /* 0x0000002245207223 */ /* 0x000fe20000010020 */
[----:B------:R-:W-:Y:S01]  /*0f70*/  PRMT R33, RZ, 0x5410, R25 ;  /* 0x00005410ff217816 */ /* 0x000fe20000000019 */
[----:B------:R-:W5:Y:S01]  /*0f80*/  LDG.E.128 R48, [R116.64+0xb800] ;  /* 0x00b8000474307981 */ /* 0x000f62000c1e1d00 */
[----:B------:R-:W-:Y:S01]  /*0f90*/  PRMT R35, RZ, 0x7610, R35 ;  /* 0x00007610ff237816 */ /* 0x000fe20000000023 */
[----:B------:R-:W-:Y:S02]  /*0fa0*/  FFMA.FTZ R24, R3, R24, R32 ;  /* 0x0000001803187223 */ /* 0x000fe40000010020 */
[----:B------:R-:W-:Y:S02]  /*0fb0*/  FFMA.FTZ R33, R88, R33, R93 ;  /* 0x0000002158217223 */ /* 0x000fe4000001005d */
[----:B------:R-:W-:Y:S01]  /*0fc0*/  FFMA.FTZ R88, R106, R35, R24 ;  /* 0x000000236a587223 */ /* 0x000fe20000010018 */
[----:B------:R-:W-:-:S02]  /*0fd0*/  PRMT R24, RZ, 0x7610, R25 ;  /* 0x00007610ff187816 */ /* 0x000fc40000000019 */
        /* <DEDUP_REMOVED lines=24> */
[----:B------:R-:W-:Y:S01]  /*1160*/  FFMA.FTZ R118, R105, R5, R118 ;  /* 0x0000000569767223 */ /* 0x000fe20000010076 */
[----:B------:R-:W-:-:S05]  /*1170*/  PRMT R5, RZ, 0x7610, R6 ;  /* 0x00007610ff057816 */ /* 0x000fca0000000006 */
[----:B------:R-:W-:Y:S01]  /*1180*/  FFMA.FTZ R4, R98, R5, R4 ;  /* 0x0000000562047223 */ /* 0x000fe20000010004 */
[----:B------:R-:W-:Y:S02]  /*1190*/  PRMT R5, RZ, 0x7610, R40 ;  /* 0x00007610ff057816 */ /* 0x000fe40000000028 */
        /* <DEDUP_REMOVED lines=33> */
[----:B------:R-:W-:-:S03]  /*13b0*/  PRMT R65, RZ, 0x7610, R65 ;  /* 0x00007610ff417816 */ /* 0x000fc60000000041 */
        /* <DEDUP_REMOVED lines=14> */
[----:B------:R-:W-:Y:S02]  /*14a0*/  FFMA.FTZ R64, R96, R65, R64 ;  /* 0x0000004160407223 */ /* 0x000fe40000010040 */
[----:B------:R-:W-:Y:S01]  /*14b0*/  FFMA.FTZ R65, R102, R61, R68 ;  /* 0x0000003d66417223 */ /* 0x000fe20000010044 */
[----:B------:R-:W-:Y:S02]  /*14c0*/  PRMT R61, RZ, 0x5410, R62 ;  /* 0x00005410ff3d7816 */ /* 0x000fe4000000003e */
[----:B------:R-:W-:-:S03]  /*14d0*/  PRMT R60, RZ, 0x7610, R67 ;  /* 0x00007610ff3c7816 */ /* 0x000fc60000000043 */
[----:B------:R-:W-:Y:S01]  /*14e0*/  FFMA.FTZ R65, R100, R61, R65 ;  /* 0x0000003d64417223 */ /* 0x000fe20000010041 */
[----:B------:R-:W-:Y:S01]  /*14f0*/  PRMT R61, RZ, 0x7610, R62 ;  /* 0x00007610ff3d7816 */ /* 0x000fe2000000003e */
[----:B------:R-:W-:Y:S01]  /*1500*/  FFMA.FTZ R119, R3, R60, R64 ;  /* 0x0000003c03777223 */ /* 0x000fe20000010040 */
[----:B--2---:R-:W-:-:S03]  /*1510*/  PRMT R60, RZ, 0x5410, R56 ;  /* 0x00005410ff3c7816 */ /* 0x004fc60000000038 */
        /* <DEDUP_REMOVED lines=13> */
[----:B---3--:R-:W-:Y:S01]  /*15f0*/  PRMT R56, RZ, 0x5410, R52 ;  /* 0x00005410ff387816 */ /* 0x008fe20000000034 */
[----:B------:R-:W2:Y:S02]  /*1600*/  LDG.E.128 R64, [R116.64+0x24000] ;  /* 0x0240000474407981 */ /* 0x000ea4000c1e1d00 */
        /* <DEDUP_REMOVED lines=17> */
[----:B----4-:R-:W-:Y:S01]  /*1720*/  PRMT R52, RZ, 0x5410, R16 ;  /* 0x00005410ff347816 */ /* 0x010fe20000000010 */
[----:B------:R-:W3:Y:S02]  /*1730*/  LDG.E.128 R56, [R116.64+0x27800] ;  /* 0x0278000474387981 */ /* 0x000ee4000c1e1d00 */
[----:B------:R-:W-:Y:S01]  /*1740*/  FFMA.FTZ R60, R98, R53, R60 ;  /* 0x00000035623c7223 */ /* 0x000fe2000001003c */
[----:B------:R-:W-:Y:S01]  /*1750*/  PRMT R53, RZ, 0x7610, R16 ;  /* 0x00007610ff357816 */ /* 0x000fe20000000010 */
[----:B------:R-:W-:Y:S01]  /*1760*/  FFMA.FTZ R52, R105, R52, R108 ;  /* 0x0000003469347223 */ /* 0x000fe2000001006c */
[----:B------:R-:W-:-:S03]  /*1770*/  PRMT R27, RZ, 0x7610, R27 ;  /* 0x00007610ff1b7816 */ /* 0x000fc6000000001b */
[----:B------:R-:W-:Y:S01]  /*1780*/  FFMA.FTZ R54, R104, R53, R52 ;  /* 0x0000003568367223 */ /* 0x000fe20000010034 */
[----:B------:R-:W-:Y:S02]  /*1790*/  PRMT R53, RZ, 0x5410, R55 ;  /* 0x00005410ff357816 */ /* 0x000fe40000000037 */
[--C-:B------:R-:W-:Y:S01]  /*17a0*/  PRMT R52, RZ, 0x5410, R17.reuse ;  /* 0x00005410ff347816 */ /* 0x100fe20000000011 */
[----:B------:R-:W-:Y:S01]  /*17b0*/  FFMA.FTZ R106, R106, R27, R24 ;  /* 0x0000001b6a6a7223 */ /* 0x000fe20000010018 */
[----:B------:R-:W-:Y:S01]  /*17c0*/  PRMT R17, RZ, 0x7610, R17 ;  /* 0x00007610ff117816 */ /* 0x000fe20000000011 */
[----:B------:R-:W4:Y:S01]  /*17d0*/  LDG.E.128 R24, [R116.64+0x12800] ;  /* 0x0128000474187981 */ /* 0x000f22000c1e1d00 */
        /* <DEDUP_REMOVED lines=22> */
[----:B------:R-:W2:Y:S01]  /*1940*/  LDG.E.128 R4, [R116.64+0x16000] ;  /* 0x0160000474047981 */ /* 0x000ea2000c1e1d00 */
        /* <DEDUP_REMOVED lines=17> */
[----:B------:R-:W-:-:S03]  /*1a60*/  PRMT R81, RZ, 0x7610, R81 ;  /* 0x00007610ff517816 */ /* 0x000fc60000000051 */
[----:B------:R-:W-:Y:S01]  /*1a70*/  FFMA.FTZ R84, R98, R85, R84 ;  /* 0x0000005562547223 */ /* 0x000fe20000010054 */
[----:B------:R-:W-:Y:S01]  /*1a80*/  PRMT R85, RZ, 0x5410, R87 ;  /* 0x00005410ff557816 */ /* 0x000fe20000000057 */
[----:B------:R-:W-:Y:S01]  /*1a90*/  FFMA.FTZ R80, R103, R80, R92 ;  /* 0x0000005067507223 */ /* 0x000fe2000001005c */
[----:B------:R-:W3:Y:S03]  /*1aa0*/  LDG.E.128 R16, [R116.64+0x1800] ;  /* 0x0018000474107981 */ /* 0x000ee6000c1e1d00 */
[----:B------:R-:W-:Y:S02]  /*1ab0*/  FFMA.FTZ R84, R96, R85, R84 ;  /* 0x0000005560547223 */ /* 0x000fe40000010054 */
        /* <DEDUP_REMOVED lines=9> */
[--C-:B-----5:R-:W-:Y:S01]  /*1b50*/  PRMT R80, RZ, 0x5410, R12.reuse ;  /* 0x00005410ff507816 */ /* 0x120fe2000000000c */
[----:B------:R-:W5:Y:S02]  /*1b60*/  LDG.E.128 R92, [R116.64+0x5000] ;  /* 0x00500004745c7981 */ /* 0x000f64000c1e1d00 */
        /* <DEDUP_REMOVED lines=18> */
[----:B------:R-:W3:Y:S02]  /*1c90*/  LDG.E.128 R88, [R116.64+0x8800] ;  /* 0x0088000474587981 */ /* 0x000ee4000c1e1d00 */
        /* <DEDUP_REMOVED lines=20> */
[----:B------:R-:W5:Y:S01]  /*1de0*/  LDG.E.128 R12, [R116.64+0xc000] ;  /* 0x00c00004740c7981 */ /* 0x000f62000c1e1d00 */
[----:B------:R-:W-:-:S03]  /*1df0*/  PRMT R8, RZ, 0x5410, R9 ;  /* 0x00005410ff087816 */ /* 0x000fc60000000009 */
[----:B------:R-:W-:Y:S01]  /*1e00*/  FFMA.FTZ R106, R104, R77, R106 ;  /* 0x0000004d686a7223 */ /* 0x000fe2000001006a */
[----:B------:R-:W-:Y:S02]  /*1e10*/  PRMT R9, RZ, 0x7610, R9 ;  /* 0x00007610ff097816 */ /* 0x000fe40000000009 */
[--C-:B------:R-:W-:Y:S01]  /*1e20*/  PRMT R77, RZ, 0x5410, R79.reuse ;  /* 0x00005410ff4d7816 */ /* 0x100fe2000000004f */
        /* <DEDUP_REMOVED lines=41> */
[----:B------:R-:W5:Y:S04]  /*20c0*/  LDG.E.128 R72, [R116.64+0x1a000] ;  /* 0x01a0000474487981 */ /* 0x000f68000c1e1d00 */
[----:B------:R-:W-:Y:S01]  /*20d0*/  FFMA.FTZ R101, R105, R28, R44 ;  /* 0x0000001c69657223 */ /* 0x000fe2000001002c */
[----:B------:R-:W-:-:S02]  /*20e0*/  PRMT R28, RZ, 0x5410, R20 ;  /* 0x00005410ff1c7816 */ /* 0x000fc40000000014 */
[----:B------:R-:W-:Y:S01]  /*20f0*/  PRMT R20, RZ, 0x7610, R20 ;  /* 0x00007610ff147816 */ /* 0x000fe20000000014 */
[----:B------:R-:W-:Y:S02]  /*2100*/  FFMA.FTZ R29, R86, R29, R45 ;  /* 0x0000001d561d7223 */ /* 0x000fe4000001002d */
        /* <DEDUP_REMOVED lines=47> */
[----:B------:R-:W5:Y:S03]  /*2400*/  LDG.E.128 R48, [R116.64+0x2000] ;  /* 0x0020000474307981 */ /* 0x000f66000c1e1d00 */
[----:B------:R-:W-:Y:S01]  /*2410*/  FFMA.FTZ R99, R105, R32, R99 ;  /* 0x0000002069637223 */ /* 0x000fe20000010063 */
[----:B------:R-:W-:Y:S01]  /*2420*/  PRMT R32, RZ, 0x5410, R34 ;  /* 0x00005410ff207816 */ /* 0x000fe20000000022 */
[----:B------:R-:W5:Y:S04]  /*2430*/  LDG.E.128 R20, [R116.64+0x21000] ;  /* 0x0210000474147981 */ /* 0x000f68000c1e1d00 */
[----:B------:R-:W-:Y:S01]  /*2440*/  FFMA.FTZ R32, R85, R32, R33 ;  /* 0x0000002055207223 */ /* 0x000fe20000010021 */
[----:B----4-:R-:W-:-:S02]  /*2450*/  PRMT R33, RZ, 0x5410, R24 ;  /* 0x00005410ff217816 */ /* 0x010fc40000000018 */
        /* <DEDUP_REMOVED lines=12> */
[--C-:B--2---:R-:W-:Y:S02]  /*2520*/  PRMT R24, RZ, 0x5410, R4.reuse ;  /* 0x00005410ff187816 */ /* 0x104fe40000000004 */
[----:B------:R-:W-:Y:S01]  /*2530*/  PRMT R4, RZ, 0x7610, R4 ;  /* 0x00007610ff047816 */ /* 0x000fe20000000004 */
[----:B------:R-:W-:Y:S02]  /*2540*/  FFMA.FTZ R25, R86, R25, R33 ;  /* 0x0000001956197223 */ /* 0x000fe40000010021 */
[----:B------:R-:W-:Y:S01]  /*2550*/  FFMA.FTZ R115, R76, R24, R115 ;  /* 0x000000184c737223 */ /* 0x000fe20000010073 */
[--C-:B------:R-:W-:Y:S01]  /*2560*/  PRMT R24, RZ, 0x5410, R26.reuse ;  /* 0x00005410ff187816 */ /* 0x100fe2000000001a */
[----:B------:R-:W2:Y:S02]  /*2570*/  LDG.E.128 R32, [R116.64+0x24800] ;  /* 0x0248000474207981 */ /* 0x000ea4000c1e1d00 */
        /* <DEDUP_REMOVED lines=44> */
[----:B------:R-:W3:Y:S04]  /*2840*/  LDG.E.128 R40, [R120.64+0x2000] ;  /* 0x0020000478287981 */ /* 0x000ee8000c1e1d00 */
        /* <DEDUP_REMOVED lines=32> */
[----:B------:R-:W-:Y:S01]  /*2a50*/  PRMT R64, RZ, 0x5410, R66 ;  /* 0x00005410ff407816 */ /* 0x000fe20000000042 */
[----:B------:R-:W2:Y:S04]  /*2a60*/  LDG.E.128 R68, [R116.64+0x9000] ;  /* 0x0090000474447981 */ /* 0x000ea8000c1e1d00 */
[----:B------:R-:W-:Y:S01]  /*2a70*/  FFMA.FTZ R64, R85, R64, R65 ;  /* 0x0000004055407223 */ /* 0x000fe20000010041 */
[--C-:B------:R-:W-:Y:S02]  /*2a80*/  PRMT R65, RZ, 0x5410, R56.reuse ;  /* 0x00005410ff417816 */ /* 0x100fe40000000038 */
        /* <DEDUP_REMOVED lines=30> */
[----:B------:R-:W3:Y:S02]  /*2c70*/  LDG.E.128 R4, [R116.64+0x2b800] ;  /* 0x02b8000474047981 */ /* 0x000ee4000c1e1d00 */
        /* <DEDUP_REMOVED lines=20> */
[----:B------:R-:W-:Y:S01]  /*2dc0*/  FFMA.FTZ R56, R87, R16, R57 ;  /* 0x0000001057387223 */ /* 0x000fe20000010039 */
[----:B------:R-:W-:-:S05]  /*2dd0*/  PRMT R16, RZ, 0x7610, R17 ;  /* 0x00007610ff107816 */ /* 0x000fca0000000011 */
[----:B------:R-:W-:Y:S01]  /*2de0*/  FFMA.FTZ R56, R85, R16, R56 ;  /* 0x0000001055387223 */ /* 0x000fe20000010038 */
[----:B-----5:R-:W-:Y:S02]  /*2df0*/  PRMT R16, RZ, 0x5410, R92 ;  /* 0x00005410ff107816 */ /* 0x020fe4000000005c */
[----:B------:R-:W-:-:S03]  /*2e00*/  PRMT R3, RZ, 0x5410, R62 ;  /* 0x00005410ff037816 */ /* 0x000fc6000000003e */
        /* <DEDUP_REMOVED lines=20> */
[----:B------:R-:W-:-:S02]  /*2f50*/  PRMT R94, RZ, 0x7610, R94 ;  /* 0x00007610ff5e7816 */ /* 0x000fc4000000005e */
        /* <DEDUP_REMOVED lines=8> */
[----:B------:R-:W-:Y:S01]  /*2fe0*/  PRMT R56, RZ, 0x5410, R89 ;  /* 0x00005410ff387816 */ /* 0x000fe20000000059 */
[----:B------:R-:W-:-:S04]  /*2ff0*/  FFMA.FTZ R64, R101, R88, R64 ;  /* 0x0000005865407223 */ /* 0x000fc80000010040 */
[----:B------:R-:W-:Y:S01]  /*3000*/  FFMA.FTZ R86, R87, R56, R64 ;  /* 0x0000003857567223 */ /* 0x000fe20000010040 */
[----:B------:R-:W-:Y:S01]  /*3010*/  PRMT R56, RZ, 0x7610, R95 ;  /* 0x00007610ff387816 */ /* 0x000fe2000000005f */
[----:B------:R-:W5:Y:S04]  /*3020*/  LDG.E.128 R64, [R116.64+0x1a800] ;  /* 0x01a8000474407981 */ /* 0x000f68000c1e1d00 */
[----:B------:R-:W-:Y:S01]  /*3030*/  FFMA.FTZ R56, R57, R56, R84 ;  /* 0x0000003839387223 */ /* 0x000fe20000010054 */
[----:B------:R-:W-:Y:S01]  /*3040*/  PRMT R84, RZ, 0x7610, R89 ;  /* 0x00007610ff547816 */ /* 0x000fe20000000059 */
[----:B------:R-:W5:Y:S04]  /*3050*/  LDG.E.128 R92, [R116.64+0x1e000] ;  /* 0x01e00004745c7981 */ /* 0x000f68000c1e1d00 */
[----:B------:R-:W-:Y:S01]  /*3060*/  FFMA.FTZ R86, R85, R84, R86 ;  /* 0x0000005455567223 */ /* 0x000fe20000010056 */
[----:B------:R-:W-:-:S02]  /*3070*/  PRMT R84, RZ, 0x5410, R12 ;  /* 0x00005410ff547816 */ /* 0x000fc4000000000c */
[----:B------:R-:W-:-:S03]  /*3080*/  PRMT R12, RZ, 0x7610, R12 ;  /* 0x00007610ff0c7816 */ /* 0x000fc6000000000c */
        /* <DEDUP_REMOVED lines=11> */
[----:B------:R-:W-:Y:S02]  /*3140*/  FFMA.FTZ R12, R3, R12, R99 ;  /* 0x0000000c030c7223 */ /* 0x000fe40000010063 */
[----:B------:R-:W5:Y:S02]  /*3150*/  LDG.E.128 R96, [R116.64+0x21800] ;  /* 0x0218000474607981 */ /* 0x000f64000c1e1d00 */
[----:B------:R-:W-:-:S02]  /*3160*/  FFMA.FTZ R12, R59, R14, R12 ;  /* 0x0000000e3b0c7223 */ /* 0x000fc4000001000c */
        /* <DEDUP_REMOVED lines=55> */
[----:B------:R-:W-:Y:S02]  /*34e0*/  FFMA.FTZ R46, R85, R46, R72 ;  /* 0x0000002e552e7223 */ /* 0x000fe40000010048 */
[----:B------:R-:W-:Y:S01]  /*34f0*/  FFMA.FTZ R72, R101, R28, R45 ;  /* 0x0000001c65487223 */ /* 0x000fe2000001002d */
[----:B------:R-:W-:-:S05]  /*3500*/  PRMT R28, RZ, 0x5410, R29 ;  /* 0x00005410ff1c7816 */ /* 0x000fca000000001d */
[----:B------:R-:W-:Y:S01]  /*3510*/  FFMA.FTZ R72, R87, R28, R72 ;  /* 0x0000001c57487223 */ /* 0x000fe20000010048 */
[----:B------:R-:W-:-:S05]  /*3520*/  PRMT R28, RZ, 0x7610, R29 ;  /* 0x00007610ff1c7816 */ /* 0x000fca000000001d */
[----:B------:R-:W-:Y:S01]  /*3530*/  FFMA.FTZ R29, R85, R28, R72 ;  /* 0x0000001c551d7223 */ /* 0x000fe20000010048 */
[--C-:B------:R-:W-:Y:S02]  /*3540*/  PRMT R28, RZ, 0x5410, R20.reuse ;  /* 0x00005410ff1c7816 */ /* 0x100fe40000000014 */
[----:B------:R-:W-:-:S03]  /*3550*/  PRMT R20, RZ, 0x7610, R20 ;  /* 0x00007610ff147816 */ /* 0x000fc60000000014 */
[----:B------:R-:W-:-:S04]  /*3560*/  FFMA.FTZ R109, R102, R28, R109 ;  /* 0x0000001c666d7223 */ /* 0x000fc8000001006d */
[----:B------:R-:W-:Y:S01]  /*3570*/  FFMA.FTZ R109, R101, R20, R109 ;  /* 0x00000014656d7223 */ /* 0x000fe2000001006d */
[----:B------:R-:W-:-:S05]  /*3580*/  PRMT R20, RZ, 0x5410, R21 ;  /* 0x00005410ff147816 */ /* 0x000fca0000000015 */
[----:B------:R-:W-:Y:S01]  /*3590*/  FFMA.FTZ R109, R87, R20, R109 ;  /* 0x00000014576d7223 */ /* 0x000fe2000001006d */
[----:B------:R-:W-:Y:S02]  /*35a0*/  PRMT R20, RZ, 0x7610, R21 ;  /* 0x00007610ff147816 */ /* 0x000fe40000000015 */
[----:B--2---:R-:W-:-:S03]  /*35b0*/  PRMT R21, RZ, 0x5410, R32 ;  /* 0x00005410ff157816 */ /* 0x004fc60000000020 */
        /* <DEDUP_REMOVED lines=8> */
[----:B------:R-:W-:-:S04]  /*3640*/  FFMA.FTZ R32, R101, R32, R21 ;  /* 0x0000002065207223 */ /* 0x000fc80000010015 */
[----:B------:R-:W-:Y:S01]  /*3650*/  FFMA.FTZ R22, R87, R22, R32 ;  /* 0x0000001657167223 */ /* 0x000fe20000010020 */
[--C-:B----4-:R-:W-:Y:S02]  /*3660*/  PRMT R32, RZ, 0x5410, R24.reuse ;  /* 0x00005410ff207816 */ /* 0x110fe40000000018 */
[----:B------:R-:W-:-:S03]  /*3670*/  PRMT R24, RZ, 0x7610, R24 ;  /* 0x00007610ff187816 */ /* 0x000fc60000000018 */
[----:B------:R-:W-:-:S04]  /*3680*/  FFMA.FTZ R103, R102, R32, R103 ;  /* 0x0000002066677223 */ /* 0x000fc80000010067 */
[----:B------:R-:W-:Y:S01]  /*3690*/  FFMA.FTZ R103, R101, R24, R103 ;  /* 0x0000001865677223 */ /* 0x000fe20000010067 */
[----:B------:R-:W-:-:S05]  /*36a0*/  PRMT R24, RZ, 0x5410, R25 ;  /* 0x00005410ff187816 */ /* 0x000fca0000000019 */
[----:B------:R-:W-:Y:S01]  /*36b0*/  FFMA.FTZ R103, R87, R24, R103 ;  /* 0x0000001857677223 */ /* 0x000fe20000010067 */
[----:B------:R-:W-:Y:S02]  /*36c0*/  PRMT R24, RZ, 0x7610, R25 ;  /* 0x00007610ff187816 */ /* 0x000fe40000000019 */
        /* <DEDUP_REMOVED lines=19> */
[----:B------:R-:W-:-:S02]  /*3800*/  PRMT R32, RZ, 0x5410, R34 ;  /* 0x00005410ff207816 */ /* 0x000fc40000000022 */
[----:B------:R-:W-:Y:S02]  /*3810*/  PRMT R24, RZ, 0x5410, R26 ;  /* 0x00005410ff187816 */ /* 0x000fe4000000001a */
[----:B------:R-:W-:Y:S01]  /*3820*/  PRMT R4, RZ, 0x5410, R6 ;  /* 0x00005410ff047816 */ /* 0x000fe20000000006 */
[C---:B------:R-:W-:Y:S01]  /*3830*/  FFMA.FTZ R84, R3.reuse, R84, R86 ;  /* 0x0000005403547223 */ /* 0x040fe20000010056 */
[--C-:B------:R-:W-:Y:S01]  /*3840*/  PRMT R5, RZ, 0x5410, R7.reuse ;  /* 0x00005410ff057816 */ /* 0x100fe20000000007 */
[C---:B------:R-:W-:Y:S01]  /*3850*/  FFMA.FTZ R44, R3.reuse, R44, R46 ;  /* 0x0000002c032c7223 */ /* 0x040fe2000001002e */
[----:B------:R-:W-:Y:S01]  /*3860*/  PRMT R102, RZ, 0x7610, R7 ;  /* 0x00007610ff667816 */ /* 0x000fe20000000007 */
[C---:B------:R-:W-:Y:S01]  /*3870*/  FFMA.FTZ R28, R3.reuse, R28, R29 ;  /* 0x0000001c031c7223 */ /* 0x040fe2000001001d */
[----:B------:R-:W-:Y:S01]  /*3880*/  PRMT R6, RZ, 0x7610, R6 ;  /* 0x00007610ff067816 */ /* 0x000fe20000000006 */
[C---:B------:R-:W-:Y:S01]  /*3890*/  FFMA.FTZ R32, R3.reuse, R32, R33 ;  /* 0x0000002003207223 */ /* 0x040fe20000010021 */
[----:B------:R-:W-:Y:S01]  /*38a0*/  PRMT R7, RZ, 0x5410, R48 ;  /* 0x00005410ff077816 */ /* 0x000fe20000000030 */
[C---:B------:R-:W-:Y:S01]  /*38b0*/  FFMA.FTZ R24, R3.reuse, R24, R103 ;  /* 0x0000001803187223 */ /* 0x040fe20000010067 */
[----:B------:R-:W-:Y:S01]  /*38c0*/  PRMT R13, RZ, 0x5410, R15 ;  /* 0x00005410ff0d7816 */ /* 0x000fe2000000000f */
[----:B------:R-:W-:Y:S01]  /*38d0*/  FFMA.FTZ R4, R3, R4, R101 ;  /* 0x0000000403047223 */ /* 0x000fe20000010065 */
[----:B------:R-:W-:Y:S01]  /*38e0*/  PRMT R3, RZ, 0x5410, R40 ;  /* 0x00005410ff037816 */ /* 0x000fe20000000028 */
[----:B------:R-:W2:Y:S02]  /*38f0*/  LDG.E.128 R20, [R116.64+0x9800] ;  /* 0x0098000474147981 */ /* 0x000ea4000c1e1d00 */
        /* <DEDUP_REMOVED lines=10> */
[----:B------:R-:W-:-:S02]  /*39a0*/  FFMA.FTZ R86, R57, R86, R12 ;  /* 0x0000005639567223 */ /* 0x000fc4000001000c */
[----:B------:R-:W3:Y:S01]  /*39b0*/  LDG.E.128 R12, [R116.64+0x25000] ;  /* 0x02500004740c7981 */ /* 0x000ee2000c1e1d00 */
[----:B------:R-:W-:Y:S01]  /*39c0*/  PRMT R103, RZ, 0x7610, R41 ;  /* 0x00007610ff677816 */ /* 0x000fe20000000029 */
        /* <DEDUP_REMOVED lines=26> */
[----:B------:R-:W4:Y:S02]  /*3b70*/  LDG.E.128 R40, [R116.64+0x14000] ;  /* 0x0140000474287981 */ /* 0x000f24000c1e1d00 */
[----:B------:R-:W-:Y:S01]  /*3b80*/  FFMA.FTZ R105, R101, R36, R49 ;  /* 0x0000002465697223 */ /* 0x000fe20000010031 */
[----:B------:R-:W-:Y:S01]  /*3b90*/  PRMT R36, RZ, 0x7610, R37 ;  /* 0x00007610ff247816 */ /* 0x000fe20000000025 */
[----:B------:R-:W-:Y:S01]  /*3ba0*/  FFMA.FTZ R84, R57, R84, R89 ;  /* 0x0000005439547223 */ /* 0x000fe20000010059 */
[----:B------:R-:W-:Y:S01]  /*3bb0*/  PRMT R37, RZ, 0x5410, R68 ;  /* 0x00005410ff257816 */ /* 0x000fe20000000044 */
[----:B------:R-:W2:Y:S02]  /*3bc0*/  LDG.E.128 R88, [R120.64+0x2800] ;  /* 0x0028000478587981 */ /* 0x000ea4000c1e1d00 */
[----:B------:R-:W-:-:S02]  /*3bd0*/  FFMA.FTZ R36, R103, R36, R48 ;  /* 0x0000002467247223 */ /* 0x000fc40000010030 */
[----:B------:R-:W-:Y:S01]  /*3be0*/  FFMA.FTZ R84, R3, R37, R84 ;  /* 0x0000002503547223 */ /* 0x000fe20000010054 */
[--C-:B------:R-:W-:Y:S01]  /*3bf0*/  PRMT R37, RZ, 0x5410, R38.reuse ;  /* 0x00005410ff257816 */ /* 0x100fe20000000026 */
[----:B------:R-:W2:Y:S01]  /*3c00*/  LDG.E.128 R48, [R116.64+0x1e800] ;  /* 0x01e8000474307981 */ /* 0x000ea2000c1e1d00 */
        /* <DEDUP_REMOVED lines=9> */
[----:B------:R-:W2:Y:S01]  /*3ca0*/  LDG.E.128 R44, [R116.64+0x2c000] ;  /* 0x02c00004742c7981 */ /* 0x000ea2000c1e1d00 */
[----:B------:R-:W-:Y:S01]  /*3cb0*/  FFMA.FTZ R38, R5, R38, R37 ;  /* 0x0000002605267223 */ /* 0x000fe20000010025 */
[----:B------:R-:W-:-:S02]  /*3cc0*/  PRMT R37, RZ, 0x5410, R39 ;  /* 0x00005410ff257816 */ /* 0x000fc40000000027 */
[----:B------:R-:W-:Y:S01]  /*3cd0*/  FFMA.FTZ R73, R58, R73, R74 ;  /* 0x000000493a497223 */ /* 0x000fe2000001004a */
[----:B------:R-:W-:Y:S02]  /*3ce0*/  PRMT R114, RZ, 0x7610, R75 ;  /* 0x00007610ff727816 */ /* 0x000fe4000000004b */
[----:B------:R-:W-:Y:S01]  /*3cf0*/  FFMA.FTZ R37, R100, R37, R36 ;  /* 0x0000002564257223 */ /* 0x000fe20000010024 */
[----:B------:R-:W-:Y:S02]  /*3d00*/  PRMT R36, RZ, 0x7610, R69 ;  /* 0x00007610ff247816 */ /* 0x000fe40000000045 */
[----:B------:R-:W-:Y:S02]  /*3d10*/  FFMA.FTZ R114, R57, R114, R73 ;  /* 0x0000007239727223 */ /* 0x000fe40000010049 */
[----:B------:R-:W4:Y:S01]  /*3d20*/  LDG.E.128 R72, [R116.64+0x2800] ;  /* 0x0028000474487981 */ /* 0x000f22000c1e1d00 */
        /* <DEDUP_REMOVED lines=10> */
[----:B------:R-:W-:Y:S01]  /*3dd0*/  PRMT R68, RZ, 0x5410, R77 ;  /* 0x00005410ff447816 */ /* 0x000fe2000000004d */
[----:B------:R-:W4:Y:S02]  /*3de0*/  LDG.E.128 R84, [R116.64+0x22000] ;  /* 0x0220000474547981 */ /* 0x000f24000c1e1d00 */
[----:B------:R-:W-:Y:S01]  /*3df0*/  FFMA.FTZ R69, R4, R37, R36 ;  /* 0x0000002504457223 */ /* 0x000fe20000010024 */
[----:B------:R-:W-:Y:S01]  /*3e00*/  PRMT R30, RZ, 0x7610, R30 ;  /* 0x00007610ff1e7816 */ /* 0x000fe2000000001e */
[----:B------:R-:W4:Y:S02]  /*3e10*/  LDG.E.128 R36, [R116.64+0x1b000] ;  /* 0x01b0000474247981 */ /* 0x000f24000c1e1d00 */
        /* <DEDUP_REMOVED lines=12> */
[----:B------:R-:W-:-:S02]  /*3ee0*/  FFMA.FTZ R110, R57, R110, R28 ;  /* 0x0000006e396e7223 */ /* 0x000fc4000001001c */
[----:B------:R-:W4:Y:S01]  /*3ef0*/  LDG.E.128 R28, [R116.64+0x6000] ;  /* 0x00600004741c7981 */ /* 0x000f22000c1e1d00 */
        /* <DEDUP_REMOVED lines=15> */
[----:B------:R-:W-:Y:S02]  /*3ff0*/  PRMT R52, RZ, 0x7610, R53 ;  /* 0x00007610ff347816 */ /* 0x000fe40000000035 */
[----:B-----5:R-:W-:-:S03]  /*4000*/  PRMT R53, RZ, 0x5410, R60 ;  /* 0x00005410ff357816 */ /* 0x020fc6000000003c */
[----:B------:R-:W-:Y:S02]  /*4010*/  FFMA.FTZ R52, R103, R52, R68 ;  /* 0x0000003467347223 */ /* 0x000fe40000010044 */
        /* <DEDUP_REMOVED lines=22> */
[----:B------:R-:W5:Y:S01]  /*4180*/  LDG.E.128 R32, [R116.64+0xd000] ;  /* 0x00d0000474207981 */ /* 0x000f62000c1e1d00 */
[--C-:B------:R-:W-:Y:S01]  /*4190*/  PRMT R53, RZ, 0x5410, R55.reuse ;  /* 0x00005410ff357816 */ /* 0x100fe20000000037 */
[----:B------:R-:W-:Y:S02]  /*41a0*/  FFMA.FTZ R104, R57, R104, R24 ;  /* 0x0000006839687223 */ /* 0x000fe40000010018 */
[----:B------:R-:W5:Y:S02]  /*41b0*/  LDG.E.128 R24, [R116.64+0x10800] ;  /* 0x0108000474187981 */ /* 0x000f64000c1e1d00 */
[----:B------:R-:W-:Y:S01]  /*41c0*/  FFMA.FTZ R53, R100, R53, R52 ;  /* 0x0000003564357223 */ /* 0x000fe20000010034 */
[----:B------:R-:W-:Y:S01]  /*41d0*/  PRMT R52, RZ, 0x7610, R55 ;  /* 0x00007610ff347816 */ /* 0x000fe20000000037 */
[----:B------:R-:W5:Y:S04]  /*41e0*/  LDG.E.128 R56, [R116.64+0x17800] ;  /* 0x0178000474387981 */ /* 0x000f68000c1e1d00 */
[----:B------:R-:W-:Y:S01]  /*41f0*/  FFMA.FTZ R113, R101, R52, R53 ;  /* 0x0000003465717223 */ /* 0x000fe20000010035 */
[----:B------:R-:W-:-:S02]  /*4200*/  PRMT R52, RZ, 0x5410, R16 ;  /* 0x00005410ff347816 */ /* 0x000fc40000000010 */
        /* <DEDUP_REMOVED lines=9> */
[----:B------:R-:W-:-:S03]  /*42a0*/  PRMT R64, RZ, 0x5410, R65 ;  /* 0x00005410ff407816 */ /* 0x000fc60000000041 */
[----:B------:R-:W-:Y:S02]  /*42b0*/  FFMA.FTZ R17, R4, R17, R114 ;  /* 0x0000001104117223 */ /* 0x000fe40000010072 */
[----:B------:R-:W-:Y:S02]  /*42c0*/  FFMA.FTZ R16, R103, R16, R52 ;  /* 0x0000001067107223 */ /* 0x000fe40000010034 */
[----:B------:R-:W-:Y:S01]  /*42d0*/  FFMA.FTZ R68, R5, R64, R17 ;  /* 0x0000004005447223 */ /* 0x000fe20000010011 */
[----:B------:R-:W-:Y:S02]  /*42e0*/  PRMT R17, RZ, 0x5410, R18 ;  /* 0x00005410ff117816 */ /* 0x000fe40000000012 */
[----:B------:R-:W-:-:S03]  /*42f0*/  PRMT R64, RZ, 0x7610, R65 ;  /* 0x00007610ff407816 */ /* 0x000fc60000000041 */
[C---:B------:R-:W-:Y:S01]  /*4300*/  FFMA.FTZ R16, R102.reuse, R17, R16 ;  /* 0x0000001166107223 */ /* 0x040fe20000010010 */
[----:B------:R-:W-:Y:S01]  /*4310*/  PRMT R17, RZ, 0x5410, R66 ;  /* 0x00005410ff117816 */ /* 0x000fe20000000042 */
[----:B------:R-:W-:Y:S01]  /*4320*/  FFMA.FTZ R64, R103, R64, R68 ;  /* 0x0000004067407223 */ /* 0x000fe20000010044 */
[----:B------:R-:W-:Y:S01]  /*4330*/  PRMT R18, RZ, 0x7610, R18 ;  /* 0x00007610ff127816 */ /* 0x000fe20000000012 */
[----:B------:R-:W5:Y:S02]  /*4340*/  LDG.E.128 R68, [R116.64+0x6800] ;  /* 0x0068000474447981 */ /* 0x000f64000c1e1d00 */
        /* <DEDUP_REMOVED lines=31> */
[----:B------:R-:W-:-:S05]  /*4540*/  PRMT R93, RZ, 0x5410, R94 ;  /* 0x00005410ff5d7816 */ /* 0x000fca000000005e */
[C---:B------:R-:W-:Y:S01]  /*4550*/  FFMA.FTZ R92, R102.reuse, R93, R92 ;  /* 0x0000005d665c7223 */ /* 0x040fe2000001005c */
[--C-:B------:R-:W-:Y:S02]  /*4560*/  PRMT R93, RZ, 0x5410, R98.reuse ;  /* 0x00005410ff5d7816 */ /* 0x100fe40000000062 */
[----:B------:R-:W-:Y:S02]  /*4570*/  PRMT R98, RZ, 0x7610, R98 ;  /* 0x00007610ff627816 */ /* 0x000fe40000000062 */
[----:B------:R-:W-:Y:S01]  /*4580*/  PRMT R94, RZ, 0x7610, R94 ;  /* 0x00007610ff5e7816 */ /* 0x000fe2000000005e */
[----:B------:R-:W-:-:S04]  /*4590*/  FFMA.FTZ R93, R102, R93, R96 ;  /* 0x0000005d665d7223 */ /* 0x000fc80000010060 */
[C---:B------:R-:W-:Y:S01]  /*45a0*/  FFMA.FTZ R98, R7.reuse, R98, R93 ;  /* 0x0000006207627223 */ /* 0x040fe2000001005d */
[----:B------:R-:W-:Y:S01]  /*45b0*/  PRMT R93, RZ, 0x5410, R95 ;  /* 0x00005410ff5d7816 */ /* 0x000fe2000000005f */
[----:B------:R-:W-:-:S04]  /*45c0*/  FFMA.FTZ R92, R7, R94, R92 ;  /* 0x0000005e075c7223 */ /* 0x000fc8000001005c */
[----:B------:R-:W-:Y:S01]  /*45d0*/  FFMA.FTZ R92, R100, R93, R92 ;  /* 0x0000005d645c7223 */ /* 0x000fe2000001005c */
[----:B------:R-:W-:-:S03]  /*45e0*/  PRMT R93, RZ, 0x5410, R99 ;  /* 0x00005410ff5d7816 */ /* 0x000fc60000000063 */
[C---:B------:R-:W-:Y:S01]  /*45f0*/  FFMA.FTZ R108, R101.reuse, R108, R92 ;  /* 0x0000006c656c7223 */ /* 0x040fe2000001005c */
[----:B------:R-:W-:Y:S01]  /*4600*/  PRMT R92, RZ, 0x7610, R99 ;  /* 0x00007610ff5c7816 */ /* 0x000fe20000000063 */
[----:B------:R-:W-:Y:S01]  /*4610*/  FFMA.FTZ R93, R100, R93, R98 ;  /* 0x0000005d645d7223 */ /* 0x000fe20000010062 */
[----:B------:R-:W-:Y:S01]  /*4620*/  PRMT R61, RZ, 0x5410, R62 ;  /* 0x00005410ff3d7816 */ /* 0x000fe2000000003e */
[----:B------:R-:W5:Y:S02]  /*4630*/  LDG.E.128 R96, [R116.64+0x11000] ;  /* 0x0110000474607981 */ /* 0x000f64000c1e1d00 */
[----:B------:R-:W-:Y:S01]  /*4640*/  FFMA.FTZ R115, R101, R92, R93 ;  /* 0x0000005c65737223 */ /* 0x000fe2000001005d */
[----:B------:R-:W-:Y:S02]  /*4650*/  PRMT R93, RZ, 0x5410, R8 ;  /* 0x00005410ff5d7816 */ /* 0x000fe40000000008 */
[----:B---3--:R-:W-:-:S03]  /*4660*/  PRMT R92, RZ, 0x5410, R12 ;  /* 0x00005410ff5c7816 */ /* 0x008fc6000000000c */
[C---:B------:R-:W-:Y:S01]  /*4670*/  FFMA.FTZ R104, R3.reuse, R93, R104 ;  /* 0x0000005d03687223 */ /* 0x040fe20000010068 */
[----:B------:R-:W-:Y:S01]  /*4680*/  PRMT R93, RZ, 0x7610, R12 ;  /* 0x00007610ff5d7816 */ /* 0x000fe2000000000c */
[----:B------:R-:W-:-:S04]  /*4690*/  FFMA.FTZ R92, R3, R92, R106 ;  /* 0x0000005c035c7223 */ /* 0x000fc8000001006a */
[----:B------:R-:W-:Y:S01]  /*46a0*/  FFMA.FTZ R92, R4, R93, R92 ;  /* 0x0000005d045c7223 */ /* 0x000fe2000001005c */
[----:B------:R-:W-:Y:S02]  /*46b0*/  PRMT R93, RZ, 0x7610, R8 ;  /* 0x00007610ff5d7816 */ /* 0x000fe40000000008 */
[----:B------:R-:W-:-:S03]  /*46c0*/  PRMT R8, RZ, 0x5410, R13 ;  /* 0x00005410ff087816 */ /* 0x000fc6000000000d */
[----:B------:R-:W-:Y:S02]  /*46d0*/  FFMA.FTZ R93, R4, R93, R104 ;  /* 0x0000005d045d7223 */ /* 0x000fe40000010068 */
[----:B------:R-:W-:Y:S01]  /*46e0*/  FFMA.FTZ R12, R5, R8, R92 ;  /* 0x00000008050c7223 */ /* 0x000fe2000001005c */
[----:B------:R-:W-:-:S05]  /*46f0*/  PRMT R8, RZ, 0x5410, R9 ;  /* 0x00005410ff087816 */ /* 0x000fca0000000009 */
[----:B------:R-:W-:Y:S01]  /*4700*/  FFMA.FTZ R104, R5, R8, R93 ;  /* 0x0000000805687223 */ /* 0x000fe2000001005d */
[----:B------:R-:W-:Y:S01]  /*4710*/  PRMT R8, RZ, 0x7610, R13 ;  /* 0x00007610ff087816 */ /* 0x000fe2000000000d */
[----:B------:R-:W-:Y:S01]  /*4720*/  FFMA.FTZ R54, R102, R61, R54 ;  /* 0x0000003d66367223 */ /* 0x000fe20000010036 */
[----:B------:R-:W-:Y:S01]  /*4730*/  PRMT R106, RZ, 0x7610, R11 ;  /* 0x00007610ff6a7816 */ /* 0x000fe2000000000b */
[----:B------:R-:W3:Y:S02]  /*4740*/  LDG.E.128 R92, [R116.64+0xd800] ;  /* 0x00d80004745c7981 */ /* 0x000ee4000c1e1d00 */
[----:B------:R-:W-:Y:S01]  /*4750*/  FFMA.FTZ R8, R103, R8, R12 ;  /* 0x0000000867087223 */ /* 0x000fe2000001000c */
[----:B------:R-:W-:Y:S02]  /*4760*/  PRMT R12, RZ, 0x7610, R9 ;  /* 0x00007610ff0c7816 */ /* 0x000fe40000000009 */
[----:B------:R-:W-:-:S03]  /*4770*/  PRMT R9, RZ, 0x5410, R14 ;  /* 0x00005410ff097816 */ /* 0x000fc6000000000e */
[----:B------:R-:W-:Y:S02]  /*4780*/  FFMA.FTZ R12, R103, R12, R104 ;  /* 0x0000000c670c7223 */ /* 0x000fe40000010068 */
[C---:B------:R-:W-:Y:S01]  /*4790*/  FFMA.FTZ R8, R102.reuse, R9, R8 ;  /* 0x0000000966087223 */ /* 0x040fe20000010008 */
[--C-:B------:R-:W-:Y:S02]  /*47a0*/  PRMT R9, RZ, 0x5410, R10.reuse ;  /* 0x00005410ff097816 */ /* 0x100fe4000000000a */
[----:B------:R-:W-:Y:S02]  /*47b0*/  PRMT R10, RZ, 0x7610, R10 ;  /* 0x00007610ff0a7816 */ /* 0x000fe4000000000a */
[----:B------:R-:W-:Y:S01]  /*47c0*/  PRMT R14, RZ, 0x7610, R14 ;  /* 0x00007610ff0e7816 */ /* 0x000fe2000000000e */
[----:B------:R-:W-:-:S04]  /*47d0*/  FFMA.FTZ R9, R102, R9, R12 ;  /* 0x0000000966097223 */ /* 0x000fc8000001000c */
[C---:B------:R-:W-:Y:S01]  /*47e0*/  FFMA.FTZ R10, R7.reuse, R10, R9 ;  /* 0x0000000a070a7223 */ /* 0x040fe20000010009 */
[--C-:B------:R-:W-:Y:S01]  /*47f0*/  PRMT R9, RZ, 0x5410, R15.reuse ;  /* 0x00005410ff097816 */ /* 0x100fe2000000000f */
[----:B------:R-:W-:Y:S01]  /*4800*/  FFMA.FTZ R8, R7, R14, R8 ;  /* 0x0000000e07087223 */ /* 0x000fe20000010008 */
[----:B------:R-:W-:-:S03]  /*4810*/  PRMT R104, RZ, 0x7610, R15 ;  /* 0x00007610ff687816 */ /* 0x000fc6000000000f */
[----:B------:R-:W-:-:S04]  /*4820*/  FFMA.FTZ R8, R100, R9, R8 ;  /* 0x0000000964087223 */ /* 0x000fc80000010008 */
[----:B------:R-:W-:Y:S01]  /*4830*/  FFMA.FTZ R104, R101, R104, R8 ;  /* 0x0000006865687223 */ /* 0x000fe20000010008 */
[----:B--2---:R-:W-:-:S05]  /*4840*/  PRMT R8, RZ, 0x5410, R44 ;  /* 0x00005410ff087816 */ /* 0x004fca000000002c */
[----:B------:R-:W-:Y:S01]  /*4850*/  FFMA.FTZ R12, R3, R8, R6 ;  /* 0x00000008030c7223 */ /* 0x000fe20000010006 */
[----:B------:R-:W-:Y:S02]  /*4860*/  PRMT R3, RZ, 0x7610, R44 ;  /* 0x00007610ff037816 */ /* 0x000fe4000000002c */
[----:B------:R-:W-:-:S03]  /*4870*/  PRMT R6, RZ, 0x5410, R45 ;  /* 0x00005410ff067816 */ /* 0x000fc6000000002d */
[----:B------:R-:W-:Y:S01]  /*4880*/  FFMA.FTZ R12, R4, R3, R12 ;  /* 0x00000003040c7223 */ /* 0x000fe2000001000c */
[----:B----4-:R-:W-:Y:S02]  /*4890*/  PRMT R4, RZ, 0x5410, R72 ;  /* 0x00005410ff047816 */ /* 0x010fe40000000048 */
        /* <DEDUP_REMOVED lines=41> */
[----:B------:R-:W2:Y:S02]  /*4b30*/  LDG.E.128 R4, [R116.64+0x14800] ;  /* 0x0148000474047981 */ /* 0x000ea4000c1e1d00 */
[----:B------:R-:W-:-:S02]  /*4b40*/  FFMA.FTZ R47, R91, R8, R10 ;  /* 0x000000085b2f7223 */ /* 0x000fc4000001000a */
[----:B------:R-:W4:Y:S01]  /*4b50*/  LDG.E.128 R60, [R120.64+0x3000] ;  /* 0x00300004783c7981 */ /* 0x000f22000c1e1d00 */
[--C-:B------:R-:W-:Y:S01]  /*4b60*/  PRMT R8, RZ, 0x5410, R28.reuse ;  /* 0x00005410ff087816 */ /* 0x100fe2000000001c */
[----:B------:R-:W-:Y:S01]  /*4b70*/  FFMA.FTZ R112, R101, R112, R53 ;  /* 0x0000007065707223 */ /* 0x000fe20000010035 */
[----:B------:R-:W-:Y:S01]  /*4b80*/  PRMT R13, RZ, 0x7610, R28 ;  /* 0x00007610ff0d7816 */ /* 0x000fe2000000001c */
[----:B------:R-:W2:Y:S01]  /*4b90*/  LDG.E.128 R52, [R116.64+0x29000] ;  /* 0x0290000474347981 */ /* 0x000ea2000c1e1d00 */
[--C-:B------:R-:W-:Y:S01]  /*4ba0*/  PRMT R12, RZ, 0x5410, R20.reuse ;  /* 0x00005410ff0c7816 */ /* 0x100fe20000000014 */
[C---:B------:R-:W-:Y:S01]  /*4bb0*/  FFMA.FTZ R107, R3.reuse, R8, R107 ;  /* 0x00000008036b7223 */ /* 0x040fe2000001006b */
[----:B------:R-:W-:Y:S01]  /*4bc0*/  PRMT R15, RZ, 0x5410, R21 ;  /* 0x00005410ff0f7816 */ /* 0x000fe20000000015 */
[----:B------:R-:W2:Y:S02]  /*4bd0*/  LDG.E.128 R8, [R116.64+0x18000] ;  /* 0x0180000474087981 */ /* 0x000ea4000c1e1d00 */
[----:B------:R-:W-:Y:S01]  /*4be0*/  FFMA.FTZ R107, R88, R13, R107 ;  /* 0x0000000d586b7223 */ /* 0x000fe2000001006b */
[----:B------:R-:W-:Y:S01]  /*4bf0*/  PRMT R13, RZ, 0x7610, R20 ;  /* 0x00007610ff0d7816 */ /* 0x000fe20000000014 */
[----:B------:R-:W-:-:S04]  /*4c00*/  FFMA.FTZ R12, R3, R12, R109 ;  /* 0x0000000c030c7223 */ /* 0x000fc8000001006d */
[----:B------:R-:W-:Y:S01]  /*4c10*/  FFMA.FTZ R12, R88, R13, R12 ;  /* 0x0000000d580c7223 */ /* 0x000fe2000001000c */
        /* <DEDUP_REMOVED lines=12> */
[C---:B------:R-:W-:Y:S01]  /*4ce0*/  FFMA.FTZ R20, R90.reuse, R13, R12 ;  /* 0x0000000d5a147223 */ /* 0x040fe2000001000c */
[----:B------:R-:W-:Y:S02]  /*4cf0*/  PRMT R13, RZ, 0x7610, R22 ;  /* 0x00007610ff0d7816 */ /* 0x000fe40000000016 */
[----:B------:R-:W-:Y:S02]  /*4d00*/  PRMT R29, RZ, 0x5410, R23 ;  /* 0x00005410ff1d7816 */ /* 0x000fe40000000017 */
[----:B-----5:R-:W-:Y:S01]  /*4d10*/  PRMT R28, RZ, 0x5410, R32 ;  /* 0x00005410ff1c7816 */ /* 0x020fe20000000020 */
[----:B------:R-:W-:Y:S01]  /*4d20*/  FFMA.FTZ R22, R90, R13, R14 ;  /* 0x0000000d5a167223 */ /* 0x000fe2000001000e */
[----:B------:R-:W-:Y:S01]  /*4d30*/  PRMT R30, RZ, 0x5410, R24 ;  /* 0x00005410ff1e7816 */ /* 0x000fe20000000018 */
[----:B------:R-:W5:Y:S02]  /*4d40*/  LDG.E.128 R12, [R116.64+0x1b800] ;  /* 0x01b80004740c7981 */ /* 0x000f64000c1e1d00 */
[----:B------:R-:W-:Y:S01]  /*4d50*/  FFMA.FTZ R22, R46, R29, R22 ;  /* 0x0000001d2e167223 */ /* 0x000fe20000010016 */
[----:B------:R-:W-:Y:S01]  /*4d60*/  PRMT R29, RZ, 0x7610, R32 ;  /* 0x00007610ff1d7816 */ /* 0x000fe20000000020 */
[----:B------:R-:W-:-:S02]  /*4d70*/  FFMA.FTZ R28, R3, R28, R111 ;  /* 0x0000001c031c7223 */ /* 0x000fc4000001006f */
[----:B------:R-:W-:Y:S02]  /*4d80*/  FFMA.FTZ R30, R3, R30, R113 ;  /* 0x0000001e031e7223 */ /* 0x000fe40000010071 */
        /* <DEDUP_REMOVED lines=59> */
[C---:B------:R-:W-:Y:S01]  /*5140*/  FFMA.FTZ R73, R91.reuse, R20, R21 ;  /* 0x000000145b497223 */ /* 0x040fe20000010015 */
[----:B------:R-:W3:Y:S01]  /*5150*/  LDG.E.128 R28, [R116.64+0x22800] ;  /* 0x02280004741c7981 */ /* 0x000ee2000c1e1d00 */
[----:B------:R-:W-:-:S02]  /*5160*/  FFMA.FTZ R74, R91, R74, R22 ;  /* 0x0000004a5b4a7223 */ /* 0x000fc40000010016 */
[C---:B------:R-:W-:Y:S01]  /*5170*/  FFMA.FTZ R57, R91.reuse, R56, R57 ;  /* 0x000000385b397223 */ /* 0x040fe20000010039 */
[----:B------:R-:W3:Y:S01]  /*5180*/  LDG.E.128 R20, [R116.64+0x1f000] ;  /* 0x01f0000474147981 */ /* 0x000ee2000c1e1d00 */
[----:B------:R-:W-:Y:S01]  /*5190*/  PRMT R56, RZ, 0x7610, R59 ;  /* 0x00007610ff387816 */ /* 0x000fe2000000003b */
[----:B------:R-:W-:Y:S01]  /*51a0*/  FFMA.FTZ R58, R46, R41, R42 ;  /* 0x000000292e3a7223 */ /* 0x000fe2000001002a */
[----:B------:R-:W-:Y:S01]  /*51b0*/  PRMT R59, RZ, 0x5410, R48 ;  /* 0x00005410ff3b7816 */ /* 0x000fe20000000030 */
[----:B------:R-:W3:Y:S02]  /*51c0*/  LDG.E.128 R24, [R116.64+0x26000] ;  /* 0x0260000474187981 */ /* 0x000ee4000c1e1d00 */
[----:B------:R-:W-:Y:S01]  /*51d0*/  FFMA.FTZ R56, R91, R56, R58 ;  /* 0x000000385b387223 */ /* 0x000fe2000001003a */
[----:B------:R-:W-:Y:S01]  /*51e0*/  PRMT R58, RZ, 0x5410, R36 ;  /* 0x00005410ff3a7816 */ /* 0x000fe20000000024 */
[C---:B------:R-:W-:Y:S01]  /*51f0*/  FFMA.FTZ R108, R3.reuse, R59, R108 ;  /* 0x0000003b036c7223 */ /* 0x040fe2000001006c */
[----:B------:R-:W-:Y:S01]  /*5200*/  PRMT R59, RZ, 0x7610, R36 ;  /* 0x00007610ff3b7816 */ /* 0x000fe20000000024 */
[----:B------:R-:W3:Y:S02]  /*5210*/  LDG.E.128 R32, [R116.64+0x29800] ;  /* 0x0298000474207981 */ /* 0x000ee4000c1e1d00 */
[----:B------:R-:W-:-:S02]  /*5220*/  FFMA.FTZ R58, R3, R58, R110 ;  /* 0x0000003a033a7223 */ /* 0x000fc4000001006e */
[----:B------:R-:W3:Y:S02]  /*5230*/  LDG.E.128 R40, [R116.64+0x2d000] ;  /* 0x02d0000474287981 */ /* 0x000ee4000c1e1d00 */
        /* <DEDUP_REMOVED lines=24> */
[----:B------:R-:W-:Y:S02]  /*53c0*/  PRMT R38, RZ, 0x7610, R51 ;  /* 0x00007610ff267816 */ /* 0x000fe40000000033 */
[----:B------:R-:W-:Y:S01]  /*53d0*/  PRMT R39, RZ, 0x5410, R80 ;  /* 0x00005410ff277816 */ /* 0x000fe20000000050 */
[C---:B------:R-:W-:Y:S02]  /*53e0*/  FFMA.FTZ R36, R91.reuse, R36, R37 ;  /* 0x000000245b247223 */ /* 0x040fe40000010025 */
        /* <DEDUP_REMOVED lines=29> */
[----:B----4-:R-:W-:Y:S02]  /*55c0*/  PRMT R39, RZ, 0x5410, R60 ;  /* 0x00005410ff277816 */ /* 0x010fe4000000003c */
[----:B------:R-:W-:-:S03]  /*55d0*/  PRMT R49, RZ, 0x5410, R83 ;  /* 0x00005410ff317816 */ /* 0x000fc60000000053 */
[----:B------:R-:W-:Y:S01]  /*55e0*/  FFMA.FTZ R50, R39, R50, R47 ;  /* 0x0000003227327223 */ /* 0x000fe2000001002f */
[----:B--2---:R-:W-:Y:S01]  /*55f0*/  PRMT R47, RZ, 0x5410, R52 ;  /* 0x00005410ff2f7816 */ /* 0x004fe20000000034 */
[----:B------:R-:W-:Y:S01]  /*5600*/  FFMA.FTZ R49, R46, R49, R48 ;  /* 0x000000312e317223 */ /* 0x000fe20000010030 */
[----:B------:R-:W-:Y:S02]  /*5610*/  PRMT R48, RZ, 0x7610, R83 ;  /* 0x00007610ff307816 */ /* 0x000fe40000000053 */
[----:B------:R-:W-:Y:S01]  /*5620*/  PRMT R60, RZ, 0x7610, R60 ;  /* 0x00007610ff3c7816 */ /* 0x000fe2000000003c */
        /* <DEDUP_REMOVED lines=41> */
[C---:B------:R-:W-:Y:S02]  /*58c0*/  FFMA.FTZ R45, R46.reuse, R45, R44 ;  /* 0x0000002d2e2d7223 */ /* 0x040fe4000001002c */
        /* <DEDUP_REMOVED lines=30> */
[----:B------:R-:W-:-:S05]  /*5ab0*/  PRMT R6, RZ, 0x7610, R7 ;  /* 0x00007610ff067816 */ /* 0x000fca0000000007 */
[----:B------:R-:W-:Y:S01]  /*5ac0*/  FFMA.FTZ R5, R63, R6, R5 ;  /* 0x000000063f057223 */ /* 0x000fe20000010005 */
[----:B-----5:R-:W-:Y:S02]  /*5ad0*/  PRMT R6, RZ, 0x5410, R12 ;  /* 0x00005410ff067816 */ /* 0x020fe4000000000c */
        /* <DEDUP_REMOVED lines=10> */
[----:B---3--:R-:W-:-:S03]  /*5b80*/  PRMT R8, RZ, 0x5410, R20 ;  /* 0x00005410ff087816 */ /* 0x008fc60000000014 */
[----:B------:R-:W-:Y:S01]  /*5b90*/  FFMA.FTZ R6, R63, R6, R7 ;  /* 0x000000063f067223 */ /* 0x000fe20000010007 */
[----:B------:R-:W-:Y:S01]  /*5ba0*/  PRMT R7, RZ, 0x7610, R20 ;  /* 0x00007610ff077816 */ /* 0x000fe20000000014 */
[----:B------:R-:W-:Y:S01]  /*5bb0*/  FFMA.FTZ R37, R39, R8, R37 ;  /* 0x0000000827257223 */ /* 0x000fe20000010025 */
[----:B------:R-:W-:Y:S02]  /*5bc0*/  PRMT R8, RZ, 0x7610, R13 ;  /* 0x00007610ff087816 */ /* 0x000fe4000000000d */
[----:B------:R-:W-:Y:S01]  /*5bd0*/  PRMT R10, RZ, 0x5410, R21 ;  /* 0x00005410ff0a7816 */ /* 0x000fe20000000015 */
[----:B------:R-:W-:Y:S02]  /*5be0*/  FFMA.FTZ R7, R60, R7, R37 ;  /* 0x000000073c077223 */ /* 0x000fe40000010025 */
[----:B------:R-:W-:Y:S01]  /*5bf0*/  FFMA.FTZ R9, R61, R8, R9 ;  /* 0x000000083d097223 */ /* 0x000fe20000010009 */
[--C-:B------:R-:W-:Y:S01]  /*5c00*/  PRMT R8, RZ, 0x5410, R14.reuse ;  /* 0x00005410ff087816 */ /* 0x100fe2000000000e */
        /* <DEDUP_REMOVED lines=56> */
[C---:B------:R-:W-:Y:S01]  /*5f90*/  FFMA.FTZ R52, R49.reuse, R52, R51 ;  /* 0x0000003431347223 */ /* 0x040fe20000010033 */
[----:B------:R-:W-:Y:S01]  /*5fa0*/  PRMT R51, RZ, 0x7610, R70 ;  /* 0x00007610ff337816 */ /* 0x000fe20000000046 */
[C---:B------:R-:W-:Y:S01]  /*5fb0*/  FFMA.FTZ R9, R62.reuse, R9, R10 ;  /* 0x000000093e097223 */ /* 0x040fe2000001000a */
        /* <DEDUP_REMOVED lines=68> */
[----:B------:R-:W0:Y:S01]  /*6400*/  SHFL.BFLY PT, R65, R16, 0x10, 0x1f ;  /* 0x0e001f0010417f89 */ /* 0x000e2200000e0000 */
[----:B------:R-:W-:-:S02]  /*6410*/  FFMA.FTZ R64, R49, R64, R59 ;  /* 0x0000004031407223 */ /* 0x000fc4000001003b */
[C---:B------:R-:W-:Y:S01]  /*6420*/  FFMA.FTZ R53, R62.reuse, R53, R58 ;  /* 0x000000353e357223 */ /* 0x040fe2000001003a */
[----:B------:R-:W-:Y:S01]  /*6430*/  PRMT R58, RZ, 0x5410, R95 ;  /* 0x00005410ff3a7816 */ /* 0x000fe2000000005f */
[----:B------:R-:W-:Y:S01]  /*6440*/  FFMA.FTZ R49, R49, R12, R14 ;  /* 0x0000000c31317223 */ /* 0x000fe2000001000e */
[----:B------:R-:W-:Y:S02]  /*6450*/  PRMT R12, RZ, 0x5410, R35 ;  /* 0x00005410ff0c7816 */ /* 0x000fe40000000023 */
        /* <DEDUP_REMOVED lines=14> */
[----:B------:R-:W-:-:S02]  /*6540*/  FFMA.FTZ R59, R3, R64, R59 ;  /* 0x00000040033b7223 */ /* 0x000fc4000001003b */
[C---:B------:R-:W-:Y:S02]  /*6550*/  FFMA.FTZ R11, R63.reuse, R14, R11 ;  /* 0x0000000e3f0b7223 */ /* 0x040fe4000001000b */
[C---:B------:R-:W-:Y:S02]  /*6560*/  FFMA.FTZ R58, R63.reuse, R58, R59 ;  /* 0x0000003a3f3a7223 */ /* 0x040fe4000001003b */
[----:B------:R-:W-:Y:S01]  /*6570*/  FFMA.FTZ R12, R63, R12, R13 ;  /* 0x0000000c3f0c7223 */ /* 0x000fe2000001000d */
[----:B------:R-:W1:Y:S01]  /*6580*/  SHFL.BFLY PT, R64, R51, 0x10, 0x1f ;  /* 0x0e001f0033407f89 */ /* 0x000e6200000e0000 */
[----:B0-----:R-:W-:-:S03]  /*6590*/  FADD.FTZ R16, R16, R65 ;  /* 0x0000004110107221 */ /* 0x001fc60000010000 */
[----:B------:R-:W0:Y:S04]  /*65a0*/  SHFL.BFLY PT, R59, R52, 0x10, 0x1f ;  /* 0x0e001f00343b7f89 */ /* 0x000e2800000e0000 */
[----:B------:R-:W2:Y:S04]  /*65b0*/  SHFL.BFLY PT, R66, R53, 0x10, 0x1f ;  /* 0x0e001f0035427f89 */ /* 0x000ea800000e0000 */
[----:B------:R-:W3:Y:S04]  /*65c0*/  SHFL.BFLY PT, R67, R58, 0x10, 0x1f ;  /* 0x0e001f003a437f89 */ /* 0x000ee800000e0000 */
[----:B------:R-:W4:Y:S04]  /*65d0*/  SHFL.BFLY PT, R20, R5, 0x10, 0x1f ;  /* 0x0e001f0005147f89 */ /* 0x000f2800000e0000 */
[----:B------:R-:W5:Y:S04]  /*65e0*/  SHFL.BFLY PT, R19, R6, 0x10, 0x1f ;  /* 0x0e001f0006137f89 */ /* 0x000f6800000e0000 */
[----:B------:R-:W0:Y:S04]  /*65f0*/  SHFL.BFLY PT, R22, R7, 0x10, 0x1f ;  /* 0x0e001f0007167f89 */ /* 0x000e2800000e0000 */
[----:B------:R-:W2:Y:S04]  /*6600*/  SHFL.BFLY PT, R23, R8, 0x10, 0x1f ;  /* 0x0e001f0008177f89 */ /* 0x000ea800000e0000 */
[----:B------:R-:W4:Y:S04]  /*6610*/  SHFL.BFLY PT, R24, R9, 0x10, 0x1f ;  /* 0x0e001f0009187f89 */ /* 0x000f2800000e0000 */
[----:B------:R-:W5:Y:S04]  /*6620*/  SHFL.BFLY PT, R27, R10, 0x10, 0x1f ;  /* 0x0e001f000a1b7f89 */ /* 0x000f6800000e0000 */
[----:B------:R-:W5:Y:S04]  /*6630*/  SHFL.BFLY PT, R26, R11, 0x10, 0x1f ;  /* 0x0e001f000b1a7f89 */ /* 0x000f6800000e0000 */
[----:B------:R-:W5:Y:S04]  /*6640*/  SHFL.BFLY PT, R29, R12, 0x10, 0x1f ;  /* 0x0e001f000c1d7f89 */ /* 0x000f6800000e0000 */
[----:B------:R-:W5:Y:S01]  /*6650*/  SHFL.BFLY PT, R3, R16, 0x8, 0x1f ;  /* 0x0d001f0010037f89 */ /* 0x000f6200000e0000 */
[----:B-1----:R-:W-:-:S02]  /*6660*/  FADD.FTZ R51, R51, R64 ;  /* 0x0000004033337221 */ /* 0x002fc40000010000 */
[----:B0-----:R-:W-:Y:S02]  /*6670*/  FADD.FTZ R52, R52, R59 ;  /* 0x0000003b34347221 */ /* 0x001fe40000010000 */
        /* <DEDUP_REMOVED lines=87> */
[----:B------:R-:W-:Y:S04]  /*6bf0*/  SHFL.BFLY PT, R5, R4, 0x1, 0x1f ;  /* 0x0c201f0004057f89 */ /* 0x000fe800000e0000 */
        /* <DEDUP_REMOVED lines=11> */
[----:B------:R-:W5:Y:S01]  /*6cb0*/  SHFL.BFLY PT, R29, R30, 0x1, 0x1f ;  /* 0x0c201f001e1d7f89 */ /* 0x000f6200000e0000 */
[----:B------:R-:W-:-:S02]  /*6cc0*/  LOP3.LUT P0, RZ, R2, 0x1f, RZ, 0xc0, !PT ;  /* 0x0000001f02ff7812 */ /* 0x000fc4000780c0ff */
[----:B------:R-:W-:-:S04]  /*6cd0*/  SHF.R.S32.HI R3, RZ, 0x1f, R2 ;  /* 0x0000001fff037819 */ /* 0x000fc80000011402 */
[----:B------:R-:W-:Y:S01]  /*6ce0*/  LEA.HI R3, R3, R2, RZ, 0x5 ;  /* 0x0000000203037211 */ /* 0x000fe200078f28ff */
[----:B0-----:R-:W-:Y:S02]  /*6cf0*/  FADD.FTZ R6, R6, R7 ;  /* 0x0000000706067221 */ /* 0x001fe40000010000 */
[----:B-1----:R-:W-:Y:S01]  /*6d00*/  FADD.FTZ R8, R8, R9 ;  /* 0x0000000908087221 */ /* 0x002fe20000010000 */
[----:B------:R-:W-:Y:S01]  /*6d10*/  SHF.R.S32.HI R3, RZ, 0x5, R3 ;  /* 0x00000005ff037819 */ /* 0x000fe20000011403 */
[----:B--2---:R-:W-:Y:S02]  /*6d20*/  FADD.FTZ R10, R10, R11 ;  /* 0x0000000b0a0a7221 */ /* 0x004fe40000010000 */
[----:B------:R-:W-:Y:S02]  /*6d30*/  @!P0 FADD.FTZ R4, R4, R5 ;  /* 0x0000000504048221 */ /* 0x000fe40000010000 */
[----:B---3--:R-:W-:Y:S02]  /*6d40*/  FADD.FTZ R12, R12, R13 ;  /* 0x0000000d0c0c7221 */ /* 0x008fe40000010000 */
[----:B----4-:R-:W-:-:S02]  /*6d50*/  FADD.FTZ R14, R14, R15 ;  /* 0x0000000f0e0e7221 */ /* 0x010fc40000010000 */
[----:B-----5:R-:W-:Y:S02]  /*6d60*/  FADD.FTZ R16, R16, R17 ;  /* 0x0000001110107221 */ /* 0x020fe40000010000 */
        /* <DEDUP_REMOVED lines=33> */
[----:B------:R-:W5:Y:S04]  /*6f80*/  LDS.128 R28, [0x90] ;  /* 0x00009000ff1c7984 */ /* 0x000f680000000c00 */
[----:B------:R-:W5:Y:S01]  /*6f90*/  LDS.128 R40, [0xa0] ;  /* 0x0000a000ff287984 */ /* 0x000f620000000c00 */
[----:B0-----:R-:W-:-:S03]  /*6fa0*/  FADD.FTZ R44, RZ, R44 ;  /* 0x0000002cff2c7221 */ /* 0x001fc60000010000 */
[----:B------:R-:W0:Y:S01]  /*6fb0*/  LDS.128 R36, [0xb0] ;  /* 0x0000b000ff247984 */ /* 0x000e220000000c00 */
[----:B-1----:R-:W-:Y:S02]  /*6fc0*/  FADD.FTZ R48, RZ, R48 ;  /* 0x00000030ff307221 */ /* 0x002fe40000010000 */
[----:B------:R-:W-:Y:S01]  /*6fd0*/  FADD.FTZ R45, R44, R45 ;  /* 0x0000002d2c2d7221 */ /* 0x000fe20000010000 */
[----:B------:R-:W1:Y:S01]  /*6fe0*/  LDS.128 R32, [0xc0] ;  /* 0x0000c000ff207984 */ /* 0x000e620000000c00 */
[----:B--2---:R-:W-:Y:S02]  /*6ff0*/  FADD.FTZ R52, RZ, R52 ;  /* 0x00000034ff347221 */ /* 0x004fe40000010000 */
[----:B------:R-:W-:Y:S02]  /*7000*/  FADD.FTZ R49, R48, R49 ;  /* 0x0000003130317221 */ /* 0x000fe40000010000 */
[----:B---3--:R-:W-:Y:S02]  /*7010*/  FADD.FTZ R24, RZ, R24 ;  /* 0x00000018ff187221 */ /* 0x008fe40000010000 */
[----:B------:R-:W-:-:S02]  /*7020*/  FADD.FTZ R53, R52, R53 ;  /* 0x0000003534357221 */ /* 0x000fc40000010000 */
[----:B----4-:R-:W-:Y:S02]  /*7030*/  FADD.FTZ R20, RZ, R20 ;  /* 0x00000014ff147221 */ /* 0x010fe40000010000 */
        /* <DEDUP_REMOVED lines=11> */
[----:B------:R-:W-:Y:S02]  /*70f0*/  FADD.FTZ R40, RZ, R40 ;  /* 0x00000028ff287221 */ /* 0x000fe40000010000 */
[----:B------:R-:W-:Y:S02]  /*7100*/  FADD.FTZ R29, R28, R29 ;  /* 0x0000001d1c1d7221 */ /* 0x000fe40000010000 */
[----:B0-----:R-:W-:Y:S02]  /*7110*/  FADD.FTZ R36, RZ, R36 ;  /* 0x00000024ff247221 */ /* 0x001fe40000010000 */
[----:B------:R-:W-:Y:S02]  /*7120*/  FADD.FTZ R41, R40, R41 ;  /* 0x0000002928297221 */ /* 0x000fe40000010000 */
[----:B-1----:R-:W-:Y:S02]  /*7130*/  FADD.FTZ R32, RZ, R32 ;  /* 0x00000020ff207221 */ /* 0x002fe40000010000 */
        /* <DEDUP_REMOVED lines=17> */
[----:B------:R-:W-:Y:S01]  /*7250*/  FADD.FTZ R55, R54, R55 ;  /* 0x0000003736377221 */ /* 0x000fe20000010000 */
[----:B------:R-:W-:Y:S01]  /*7260*/  STG.E [R2.64], R47 ;  /* 0x0000002f02007986 */ /* 0x000fe2000c101904 */
        /* <DEDUP_REMOVED lines=23> */
.L_x_3:
        /* <DEDUP_REMOVED lines=10> */
.L_x_35:


//--------------------- .text._Z31router_gemm_kernel_float_outputI13__nv_bfloat16Li128ELi8ELi12ELi384ELi7168EEvPfPKT_S4_ --------------------------
	.section	.text._Z31router_gemm_kernel_float_outputI13__nv_bfloat16Li128ELi8ELi12ELi384ELi7168EEvPfPKT_S4_,"ax",@progbits
	.sectioninfo	@"SHI_REGISTERS=122"
	.align	128
        .global         _Z31router_gemm_kernel_float_outputI13__nv_bfloat16Li128ELi8ELi12ELi384ELi7168EEvPfPKT_S4_
        .type           _Z31router_gemm_kernel_float_outputI13__nv_bfloat16Li128ELi8ELi12ELi384ELi7168EEvPfPKT_S4_,@function
        .size           _Z31router_gemm_kernel_float_outputI13__nv_bfloat16Li128ELi8ELi12ELi384ELi7168EEvPfPKT_S4_,(.L_x_36 - _Z31router_gemm_kernel_float_outputI13__nv_bfloat16Li128ELi8ELi12ELi384ELi7168EEvPfPKT_S4_)
        .other          _Z31router_gemm_kernel_float_outputI13__nv_bfloat16Li128ELi8ELi12ELi384ELi7168EEvPfPKT_S4_,@"STO_CUDA_ENTRY STV_DEFAULT"
_Z31router_gemm_kernel_float_outputI13__nv_bfloat16Li128ELi8ELi12ELi384ELi7168EEvPfPKT_S4_:
.text._Z31router_gemm_kernel_float_outputI13__nv_bfloat16Li128ELi8ELi12ELi384ELi7168EEvPfPKT_S4_:
        /* <DEDUP_REMOVED lines=42> */
[----:B------:R-:W-:Y:S02]  /*02a0*/  PRMT R65, RZ, 0x7610, R21 ;  /* 0x00007610ff417816 */ /* 0x000fe40000000015 */
[----:B------:R-:W-:Y:S01]  /*02b0*/  PRMT R20, RZ, 0x7610, R45 ;  /* 0x00007610ff147816 */ /* 0x000fe2000000002d */
[----:B------:R-:W-:-:S04]  /*02c0*/  FFMA.FTZ R44, R66, R3, R44 ;  /* 0x00000003422c7223 */ /* 0x000fc8000001002c */
[----:B------:R-:W-:Y:S01]  /*02d0*/  FFMA.FTZ R44, R65, R20, R44 ;  /* 0x00000014412c7223 */ /* 0x000fe2000001002c */
[--C-:B---3--:R-:W-:Y:S02]  /*02e0*/  PRMT R20, RZ, 0x5410, R24.reuse ;  /* 0x00005410ff147816 */ /* 0x108fe40000000018 */
[----:B------:R-:W-:Y:S02]  /*02f0*/  PRMT R24, RZ, 0x7610, R24 ;  /* 0x00007610ff187816 */ /* 0x000fe40000000018 */
[----:B------:R-:W-:Y:S01]  /*0300*/  PRMT R3, RZ, 0x5410, R22 ;  /* 0x00005410ff037816 */ /* 0x000fe20000000016 */
[----:B------:R-:W-:Y:S01]  /*0310*/  FFMA.FTZ R21, R67, R20, RZ ;  /* 0x0000001443157223 */ /* 0x000fe200000100ff */
        /* <DEDUP_REMOVED lines=13> */
[----:B------:R-:W-:-:S03]  /*03f0*/  PRMT R20, RZ, 0x7610, R25 ;  /* 0x00007610ff147816 */ /* 0x000fc60000000019 */
[----:B------:R-:W-:Y:S01]  /*0400*/  FFMA.FTZ R114, R73, R114, R24 ;  /* 0x0000007249727223 */ /* 0x000fe20000010018 */
[----:B------:R-:W-:Y:S01]  /*0410*/  PRMT R24, RZ, 0x5410, R26 ;  /* 0x00005410ff187816 */ /* 0x000fe2000000001a */
[----:B------:R-:W-:Y:S01]  /*0420*/  FFMA.FTZ R25, R65, R20, R22 ;  /* 0x0000001441197223 */ /* 0x000fe20000010016 */
[----:B-----5:R-:W-:Y:S01]  /*0430*/  PRMT R44, RZ, 0x5410, R28 ;  /* 0x00005410ff2c7816 */ /* 0x020fe2000000001c */
[----:B------:R-:W2:Y:S02]  /*0440*/  LDG.E.128 R20, [R116.64+0x19000] ;  /* 0x0190000474147981 */ /* 0x000ea4000c1e1d00 */
[----:B------:R-:W-:Y:S01]  /*0450*/  FFMA.FTZ R24, R3, R24, R25 ;  /* 0x0000001803187223 */ /* 0x000fe20000010019 */
[----:B------:R-:W-:Y:S01]  /*0460*/  PRMT R25, RZ, 0x7610, R26 ;  /* 0x00007610ff197816 */ /* 0x000fe2000000001a */
[----:B------:R-:W-:Y:S01]  /*0470*/  FFMA.FTZ R44, R67, R44, RZ ;  /* 0x0000002c432c7223 */ /* 0x000fe200000100ff */
[----:B------:R-:W-:-:S03]  /*0480*/  PRMT R28, RZ, 0x7610, R28 ;  /* 0x00007610ff1c7816 */ /* 0x000fc6000000001c */
[----:B------:R-:W-:Y:S01]  /*0490*/  FFMA.FTZ R24, R64, R25, R24 ;  /* 0x0000001940187223 */ /* 0x000fe20000010018 */
[--C-:B------:R-:W-:Y:S01]  /*04a0*/  PRMT R25, RZ, 0x5410, R27.reuse ;  /* 0x00005410ff197816 */ /* 0x100fe2000000001b */
[----:B------:R-:W-:Y:S01]  /*04b0*/  FFMA.FTZ R28, R75, R28, R44 ;  /* 0x0000001c4b1c7223 */ /* 0x000fe2000001002c */
[----:B------:R-:W-:-:S03]  /*04c0*/  PRMT R72, RZ, 0x7610, R27 ;  /* 0x00007610ff487816 */ /* 0x000fc6000000001b */
[----:B------:R-:W-:Y:S01]  /*04d0*/  FFMA.FTZ R24, R74, R25, R24 ;  /* 0x000000194a187223 */ /* 0x000fe20000010018 */
[----:B------:R-:W-:-:S03]  /*04e0*/  PRMT R25, RZ, 0x5410, R29 ;  /* 0x00005410ff197816 */ /* 0x000fc6000000001d */
[----:B------:R-:W-:Y:S02]  /*04f0*/  FFMA.FTZ R72, R73, R72, R24 ;  /* 0x0000004849487223 */ /* 0x000fe40000010018 */
[----:B------:R-:W-:Y:S01]  /*0500*/  FFMA.FTZ R25, R66, R25, R28 ;  /* 0x0000001942197223 */ /* 0x000fe2000001001c */
[----:B------:R-:W-:Y:S02]  /*0510*/  PRMT R28, RZ, 0x5410, R32 ;  /* 0x00005410ff1c7816 */ /* 0x000fe40000000020 */
[----:B------:R-:W-:-:S03]  /*0520*/  PRMT R24, RZ, 0x7610, R29 ;  /* 0x00007610ff187816 */ /* 0x000fc6000000001d */
[----:B------:R-:W-:Y:S01]  /*0530*/  FFMA.FTZ R44, R67, R28, RZ ;  /* 0x0000001c432c7223 */ /* 0x000fe200000100ff */
        /* <DEDUP_REMOVED lines=55> */
[----:B------:R-:W-:Y:S01]  /*08b0*/  FFMA.FTZ R44, R67, R44, RZ ;  /* 0x0000002c432c7223 */ /* 0x000fe200000100ff */
        /* <DEDUP_REMOVED lines=14> */
[----:B------:R-:W-:Y:S01]  /*09a0*/  FFMA.FTZ R42, R67, R40, RZ ;  /* 0x00000028432a7223 */ /* 0x000fe200000100ff */
[----:B------:R-:W-:Y:S02]  /*09b0*/  PRMT R40, RZ, 0x5410, R50 ;  /* 0x00005410ff287816 */ /* 0x000fe40000000032 */
[----:B------:R-:W-:-:S03]  /*09c0*/  PRMT R52, RZ, 0x7610, R52 ;  /* 0x00007610ff347816 */ /* 0x000fc60000000034 */
[----:B------:R-:W-:Y:S02]  /*09d0*/  FFMA.FTZ R48, R3, R40, R41 ;  /* 0x0000002803307223 */ /* 0x000fe40000010029 */
[----:B------:R-:W-:Y:S02]  /*09e0*/  FFMA.FTZ R52, R75, R52, R42 ;  /* 0x000000344b347223 */ /* 0x000fe4000001002a */
[----:B------:R-:W-:Y:S01]  /*09f0*/  FFMA.FTZ R48, R64, R49, R48 ;  /* 0x0000003140307223 */ /* 0x000fe20000010030 */
[----:B------:R-:W-:Y:S01]  /*0a00*/  PRMT R49, RZ, 0x5410, R53 ;  /* 0x00005410ff317816 */ /* 0x000fe20000000035 */
[----:B------:R-:W2:Y:S04]  /*0a10*/  LDG.E.128 R40, [R116.64+0x1000] ;  /* 0x0010000474287981 */ /* 0x000ea8000c1e1d00 */
[----:B------:R-:W-:Y:S01]  /*0a20*/  FFMA.FTZ R52, R66, R49, R52 ;  /* 0x0000003142347223 */ /* 0x000fe20000010034 */
[----:B------:R-:W-:-:S02]  /*0a30*/  PRMT R49, RZ, 0x5410, R51 ;  /* 0x00005410ff317816 */ /* 0x000fc40000000033 */
[----:B------:R-:W-:Y:S02]  /*0a40*/  PRMT R102, RZ, 0x7610, R51 ;  /* 0x00007610ff667816 */ /* 0x000fe40000000033 */
[----:B------:R-:W-:Y:S01]  /*0a50*/  PRMT R50, RZ, 0x7610, R53 ;  /* 0x00007610ff327816 */ /* 0x000fe20000000035 */
[----:B------:R-:W-:-:S04]  /*0a60*/  FFMA.FTZ R48, R74, R49, R48 ;  /* 0x000000314a307223 */ /* 0x000fc80000010030 */
        /* <DEDUP_REMOVED lines=9> */
[--C-:B------:R-:W-:Y:S01]  /*0b00*/  PRMT R53, RZ, 0x5410, R55.reuse ;  /* 0x00005410ff357816 */ /* 0x100fe20000000037 */
[----:B------:R-:W-:Y:S01]  /*0b10*/  FFMA.FTZ R52, R64, R49, R48 ;  /* 0x0000003140347223 */ /* 0x000fe20000010030 */
[----:B------:R-:W-:Y:S01]  /*0b20*/  PRMT R104, RZ, 0x7610, R55 ;  /* 0x00007610ff687816 */ /* 0x000fe20000000037 */
[----:B------:R-:W3:Y:S02]  /*0b30*/  LDG.E.128 R48, [R116.64+0x4800] ;  /* 0x0048000474307981 */ /* 0x000ee4000c1e1d00 */
        /* <DEDUP_REMOVED lines=8> */
[----:B------:R-:W-:Y:S01]  /*0bc0*/  FFMA.FTZ R54, R67, R52, RZ ;  /* 0x0000003443367223 */ /* 0x000fe200000100ff */
        /* <DEDUP_REMOVED lines=93> */
[----:B------:R-:W-:-:S04]  /*11a0*/  FFMA.FTZ R80, R9, R80, R76 ;  /* 0x0000005009507223 */ /* 0x000fc8000001004c */
        /* <DEDUP_REMOVED lines=39> */
[----:B------:R-:W-:Y:S02]  /*1420*/  FFMA.FTZ R103, R11, R16, R85 ;  /* 0x000000100b677223 */ /* 0x000fe40000010055 */
[----:B------:R-:W-:Y:S01]  /*1430*/  FFMA.FTZ R16, R4, R17, R84 ;  /* 0x0000001104107223 */ /* 0x000fe20000010054 */
[--C-:B------:R-:W-:Y:S01]  /*1440*/  PRMT R17, RZ, 0x5410, R12.reuse ;  /* 0x00005410ff117816 */ /* 0x100fe2000000000c */
[----:B------:R-:W5:Y:S01]  /*1450*/  LDG.E.128 R84, [R116.64+0x24000] ;  /* 0x0240000474547981 */ /* 0x000f62000c1e1d00 */
[----:B------:R-:W-:-:S03]  /*1460*/  PRMT R12, RZ, 0x7610, R12 ;  /* 0x00007610ff0c7816 */ /* 0x000fc6000000000c */
[----:B------:R-:W-:Y:S01]  /*1470*/  FFMA.FTZ R106, R3, R17, R106 ;  /* 0x00000011036a7223 */ /* 0x000fe2000001006a */
[--C-:B------:R-:W-:Y:S02]  /*1480*/  PRMT R17, RZ, 0x5410, R18.reuse ;  /* 0x00005410ff117816 */ /* 0x100fe40000000012 */
[----:B------:R-:W-:Y:S01]  /*1490*/  PRMT R18, RZ, 0x7610, R18 ;  /* 0x00007610ff127816 */ /* 0x000fe20000000012 */
[----:B------:R-:W-:Y:S02]  /*14a0*/  FFMA.FTZ R12, R9, R12, R106 ;  /* 0x0000000c090c7223 */ /* 0x000fe4000001006a */
[----:B------:R-:W-:Y:S01]  /*14b0*/  FFMA.FTZ R16, R8, R17, R16 ;  /* 0x0000001108107223 */ /* 0x000fe20000010010 */
[----:B------:R-:W-:-:S03]  /*14c0*/  PRMT R17, RZ, 0x5410, R13 ;  /* 0x00005410ff117816 */ /* 0x000fc6000000000d */
        /* <DEDUP_REMOVED lines=28> */
[--C-:B--2---:R-:W-:Y:S01]  /*1690*/  PRMT R12, RZ, 0x5410, R20.reuse ;  /* 0x00005410ff0c7816 */ /* 0x104fe20000000014 */
[----:B------:R-:W-:Y:S01]  /*16a0*/  FFMA.FTZ R99, R11, R76, R77 ;  /* 0x0000004c0b637223 */ /* 0x000fe2000001004d */
[----:B------:R-:W-:Y:S01]  /*16b0*/  PRMT R20, RZ, 0x7610, R20 ;  /* 0x00007610ff147816 */ /* 0x000fe20000000014 */
[----:B------:R-:W2:Y:S01]  /*16c0*/  LDG.E.128 R76, [R116.64+0x1d000] ;  /* 0x01d00004744c7981 */ /* 0x000ea2000c1e1d00 */
[----:B------:R-:W-:Y:S01]  /*16d0*/  FFMA.FTZ R93, R4, R93, R13 ;  /* 0x0000005d045d7223 */ /* 0x000fe2000001000d */
[----:B------:R-:W-:Y:S01]  /*16e0*/  PRMT R13, RZ, 0x5410, R94 ;  /* 0x00005410ff0d7816 */ /* 0x000fe2000000005e */
[----:B------:R-:W-:Y:S01]  /*16f0*/  FFMA.FTZ R12, R3, R12, R104 ;  /* 0x0000000c030c7223 */ /* 0x000fe20000010068 */
[----:B------:R-:W-:Y:S01]  /*1700*/  PRMT R107, RZ, 0x5410, R21 ;  /* 0x00005410ff6b7816 */ /* 0x000fe20000000015 */
[----:B------:R-:W2:Y:S01]  /*1710*/  LDG.E.128 R16, [R118.64+0x1800] ;  /* 0x0018000476107981 */ /* 0x000ea2000c1e1d00 */
[----:B------:R-:W-:Y:S01]  /*1720*/  PRMT R94, RZ, 0x7610, R94 ;  /* 0x00007610ff5e7816 */ /* 0x000fe2000000005e */
[----:B------:R-:W-:-:S02]  /*1730*/  FFMA.FTZ R20, R9, R20, R12 ;  /* 0x0000001409147223 */ /* 0x000fc4000001000c */
[----:B------:R-:W-:Y:S02]  /*1740*/  FFMA.FTZ R93, R8, R13, R93 ;  /* 0x0000000d085d7223 */ /* 0x000fe4000001005d */
        /* <DEDUP_REMOVED lines=8> */
[----:B------:R-:W2:Y:S02]  /*17d0*/  LDG.E.128 R92, [R116.64+0x5000] ;  /* 0x00500004745c7981 */ /* 0x000ea4000c1e1d00 */
[----:B------:R-:W-:Y:S01]  /*17e0*/  FFMA.FTZ R104, R11, R104, R20 ;  /* 0x000000680b687223 */ /* 0x000fe20000010014 */
[----:B---3--:R-:W-:Y:S01]  /*17f0*/  PRMT R20, RZ, 0x5410, R24 ;  /* 0x00005410ff147816 */ /* 0x008fe20000000018 */
        /* <DEDUP_REMOVED lines=15> */
[----:B----4-:R-:W-:-:S03]  /*18f0*/  PRMT R20, RZ, 0x5410, R28 ;  /* 0x00005410ff147816 */ /* 0x010fc6000000001c */
        /* <DEDUP_REMOVED lines=18> */
[----:B-----5:R-:W-:Y:S01]  /*1a20*/  PRMT R24, RZ, 0x5410, R32 ;  /* 0x00005410ff187816 */ /* 0x020fe20000000020 */
[----:B------:R-:W3:Y:S01]  /*1a30*/  LDG.E.128 R20, [R116.64+0x8800] ;  /* 0x0088000474147981 */ /* 0x000ee2000c1e1d00 */
        /* <DEDUP_REMOVED lines=12> */
[--C-:B------:R-:W-:Y:S02]  /*1b00*/  PRMT R28, RZ, 0x5410, R36.reuse ;  /* 0x00005410ff1c7816 */ /* 0x100fe40000000024 */
        /* <DEDUP_REMOVED lines=31> */
[----:B------:R-:W-:Y:S01]  /*1d00*/  PRMT R97, RZ, 0x7610, R44 ;  /* 0x00007610ff617816 */ /* 0x000fe2000000002c */
[----:B------:R-:W-:Y:S01]  /*1d10*/  FFMA.FTZ R109, R11, R6, R4 ;  /* 0x000000060b6d7223 */ /* 0x000fe20000010004 */
[----:B------:R-:W-:-:S02]  /*1d20*/  PRMT R4, RZ, 0x5410, R41 ;  /* 0x00005410ff047816 */ /* 0x000fc40000000029 */
[--C-:B------:R-:W-:Y:S01]  /*1d30*/  PRMT R8, RZ, 0x5410, R48.reuse ;  /* 0x00005410ff087816 */ /* 0x100fe20000000030 */
[----:B------:R-:W-:Y:S01]  /*1d40*/  FFMA.FTZ R7, R97, R40, R7 ;  /* 0x0000002861077223 */ /* 0x000fe20000010007 */
[----:B------:R-:W-:Y:S02]  /*1d50*/  PRMT R41, RZ, 0x7610, R41 ;  /* 0x00007610ff297816 */ /* 0x000fe40000000029 */
        /* <DEDUP_REMOVED lines=41> */
[--C-:B------:R-:W-:Y:S01]  /*1ff0*/  PRMT R37, RZ, 0x5410, R54.reuse ;  /* 0x00005410ff257816 */ /* 0x100fe20000000036 */
[----:B------:R-:W-:Y:S01]  /*2000*/  FFMA.FTZ R103, R106, R36, R103 ;  /* 0x000000246a677223 */ /* 0x000fe20000010067 */
[----:B------:R-:W-:Y:S02]  /*2010*/  PRMT R40, RZ, 0x5410, R57 ;  /* 0x00005410ff287816 */ /* 0x000fe40000000039 */
[----:B------:R-:W-:Y:S01]  /*2020*/  PRMT R41, RZ, 0x7610, R54 ;  /* 0x00007610ff297816 */ /* 0x000fe20000000036 */
[----:B------:R-:W-:-:S02]  /*2030*/  FFMA.FTZ R56, R97, R56, R103 ;  /* 0x0000003861387223 */ /* 0x000fc40000010067 */
        /* <DEDUP_REMOVED lines=24> */
[----:B------:R-:W-:Y:S01]  /*21c0*/  PRMT R48, RZ, 0x5410, R65 ;  /* 0x00005410ff307816 */ /* 0x000fe20000000041 */
[----:B------:R-:W5:Y:S02]  /*21d0*/  LDG.E.128 R56, [R118.64+0x2000] ;  /* 0x0020000476387981 */ /* 0x000f64000c1e1d00 */
[----:B------:R-:W-:Y:S01]  /*21e0*/  FFMA.FTZ R105, R113, R44, R45 ;  /* 0x0000002c71697223 */ /* 0x000fe2000001002d */
[--C-:B------:R-:W-:Y:S02]  /*21f0*/  PRMT R45, RZ, 0x5410, R64.reuse ;  /* 0x00005410ff2d7816 */ /* 0x100fe40000000040 */
[----:B------:R-:W-:-:S03]  /*2200*/  PRMT R64, RZ, 0x7610, R64 ;  /* 0x00007610ff407816 */ /* 0x000fc60000000040 */
[----:B------:R-:W-:Y:S01]  /*2210*/  FFMA.FTZ R102, R106, R45, R102 ;  /* 0x0000002d6a667223 */ /* 0x000fe20000010066 */
[----:B------:R-:W-:-:S03]  /*2220*/  PRMT R61, RZ, 0x7610, R61 ;  /* 0x00007610ff3d7816 */ /* 0x000fc6000000003d */
[----:B------:R-:W-:Y:S01]  /*2230*/  FFMA.FTZ R64, R97, R64, R102 ;  /* 0x0000004061407223 */ /* 0x000fe20000010066 */
[----:B------:R-:W-:Y:S01]  /*2240*/  PRMT R65, RZ, 0x7610, R65 ;  /* 0x00007610ff417816 */ /* 0x000fe20000000041 */
[C---:B------:R-:W-:Y:S01]  /*2250*/  FFMA.FTZ R60, R110.reuse, R61, R60 ;  /* 0x0000003d6e3c7223 */ /* 0x040fe2000001003c */
[----:B------:R-:W-:Y:S01]  /*2260*/  PRMT R45, RZ, 0x5410, R62 ;  /* 0x00005410ff2d7816 */ /* 0x000fe2000000003e */
[----:B------:R-:W-:Y:S01]  /*2270*/  FFMA.FTZ R64, R107, R48, R64 ;  /* 0x000000306b407223 */ /* 0x000fe20000010040 */
[----:B------:R-:W-:Y:S02]  /*2280*/  PRMT R53, RZ, 0x5410, R66 ;  /* 0x00005410ff357816 */ /* 0x000fe40000000042 */
[----:B------:R-:W-:Y:S01]  /*2290*/  PRMT R49, RZ, 0x7610, R62 ;  /* 0x00007610ff317816 */ /* 0x000fe2000000003e */
[----:B------:R-:W-:Y:S02]  /*22a0*/  FFMA.FTZ R64, R110, R65, R64 ;  /* 0x000000416e407223 */ /* 0x000fe40000010040 */
[C---:B------:R-:W-:Y:S01]  /*22b0*/  FFMA.FTZ R60, R108.reuse, R45, R60 ;  /* 0x0000002d6c3c7223 */ /* 0x040fe2000001003c */
        /* <DEDUP_REMOVED lines=34> */
[--C-:B------:R-:W-:Y:S02]  /*24e0*/  PRMT R61, RZ, 0x5410, R74.reuse ;  /* 0x00005410ff3d7816 */ /* 0x100fe4000000004a */
[----:B------:R-:W-:-:S03]  /*24f0*/  PRMT R65, RZ, 0x7610, R74 ;  /* 0x00007610ff417816 */ /* 0x000fc6000000004a */
[----:B------:R-:W-:Y:S01]  /*2500*/  FFMA.FTZ R72, R108, R61, R72 ;  /* 0x0000003d6c487223 */ /* 0x000fe20000010048 */
[--C-:B--2---:R-:W-:Y:S02]  /*2510*/  PRMT R61, RZ, 0x5410, R76.reuse ;  /* 0x00005410ff3d7816 */ /* 0x104fe4000000004c */
[----:B------:R-:W-:Y:S01]  /*2520*/  PRMT R76, RZ, 0x7610, R76 ;  /* 0x00007610ff4c7816 */ /* 0x000fe2000000004c */
[----:B------:R-:W-:Y:S01]  /*2530*/  FFMA.FTZ R65, R112, R65, R72 ;  /* 0x0000004170417223 */ /* 0x000fe20000010048 */
[----:B------:R-:W-:Y:S01]  /*2540*/  PRMT R64, RZ, 0x5410, R75 ;  /* 0x00005410ff407816 */ /* 0x000fe2000000004b */
        /* <DEDUP_REMOVED lines=17> */
[----:B------:R-:W-:-:S02]  /*2660*/  PRMT R81, RZ, 0x7610, R81 ;  /* 0x00007610ff517816 */ /* 0x000fc40000000051 */
[--C-:B------:R-:W-:Y:S01]  /*2670*/  PRMT R68, RZ, 0x5410, R79.reuse ;  /* 0x00005410ff447816 */ /* 0x100fe2000000004f */
[----:B------:R-:W-:Y:S02]  /*2680*/  FFMA.FTZ R80, R107, R64, R80 ;  /* 0x000000406b507223 */ /* 0x000fe40000010050 */
        /* <DEDUP_REMOVED lines=20> */
[C---:B------:R-:W-:Y:S01]  /*27d0*/  FFMA.FTZ R3, R113.reuse, R72, R3 ;  /* 0x0000004871037223 */ /* 0x040fe20000010003 */
[--C-:B------:R-:W-:Y:S01]  /*27e0*/  PRMT R72, RZ, 0x5410, R88.reuse ;  /* 0x00005410ff487816 */ /* 0x100fe20000000058 */
[----:B------:R-:W2:Y:S01]  /*27f0*/  LDG.E.128 R64, [R116.64+0x9000] ;  /* 0x0090000474407981 */ /* 0x000ea2000c1e1d00 */
[----:B------:R-:W-:Y:S01]  /*2800*/  PRMT R88, RZ, 0x7610, R88 ;  /* 0x00007610ff587816 */ /* 0x000fe20000000058 */
[----:B------:R-:W-:-:S02]  /*2810*/  FFMA.FTZ R104, R113, R104, R52 ;  /* 0x0000006871687223 */ /* 0x000fc40000010034 */
[----:B------:R-:W-:Y:S01]  /*2820*/  FFMA.FTZ R72, R106, R72, R109 ;  /* 0x000000486a487223 */ /* 0x000fe2000001006d */
[----:B------:R-:W2:Y:S01]  /*2830*/  LDG.E.128 R52, [R116.64+0x2000] ;  /* 0x0020000474347981 */ /* 0x000ea2000c1e1d00 */
[----:B------:R-:W-:Y:S02]  /*2840*/  PRMT R73, RZ, 0x5410, R86 ;  /* 0x00005410ff497816 */ /* 0x000fe40000000056 */
        /* <DEDUP_REMOVED lines=12> */
[----:B------:R-:W2:Y:S01]  /*2910*/  LDG.E.128 R60, [R116.64+0x5800] ;  /* 0x00580004743c7981 */ /* 0x000ea2000c1e1d00 */
        /* <DEDUP_REMOVED lines=14> */
[----:B------:R-:W2:Y:S02]  /*2a00*/  LDG.E.128 R72, [R116.64+0x10000] ;  /* 0x0100000474487981 */ /* 0x000ea4000c1e1d00 */
[----:B------:R-:W-:Y:S01]  /*2a10*/  FFMA.FTZ R12, R83, R12, R85 ;  /* 0x0000000c530c7223 */ /* 0x000fe20000010055 */
[----:B------:R-:W-:-:S02]  /*2a20*/  PRMT R85, RZ, 0x5410, R13 ;  /* 0x00005410ff557816 */ /* 0x000fc4000000000d */
[----:B------:R-:W-:-:S03]  /*2a30*/  PRMT R99, RZ, 0x7610, R17 ;  /* 0x00007610ff637816 */ /* 0x000fc60000000011 */
[----:B------:R-:W-:Y:S01]  /*2a40*/  FFMA.FTZ R85, R96, R85, R12 ;  /* 0x0000005560557223 */ /* 0x000fe2000001000c */
[----:B------:R-:W-:-:S05]  /*2a50*/  PRMT R12, RZ, 0x7610, R13 ;  /* 0x00007610ff0c7816 */ /* 0x000fca000000000d */
        /* <DEDUP_REMOVED lines=19> */
[----:B------:R-:W2:Y:S01]  /*2b90*/  LDG.E.128 R16, [R116.64+0x17000] ;  /* 0x0170000474107981 */ /* 0x000ea2000c1e1d00 */
[----:B------:R-:W-:Y:S01]  /*2ba0*/  PRMT R86, RZ, 0x7610, R91 ;  /* 0x00007610ff567816 */ /* 0x000fe2000000005b */
[----:B------:R-:W-:Y:S01]  /*2bb0*/  FFMA.FTZ R92, R108, R85, R92 ;  /* 0x000000556c5c7223 */ /* 0x000fe2000001005c */
[----:B------:R-:W-:Y:S01]  /*2bc0*/  PRMT R12, RZ, 0x7610, R93 ;  /* 0x00007610ff0c7816 */ /* 0x000fe2000000005d */
[C---:B------:R-:W-:Y:S01]  /*2bd0*/  FFMA.FTZ R81, R113.reuse, R76, R81 ;  /* 0x0000004c71517223 */ /* 0x040fe20000010051 */
[----:B---3--:R-:W-:Y:S01]  /*2be0*/  PRMT R85, RZ, 0x5410, R20 ;  /* 0x00005410ff557816 */ /* 0x008fe20000000014 */
        /* <DEDUP_REMOVED lines=9> */
[--C-:B------:R-:W-:Y:S01]  /*2c80*/  PRMT R85, RZ, 0x5410, R95.reuse ;  /* 0x00005410ff557816 */ /* 0x100fe2000000005f */
[----:B------:R-:W-:Y:S01]  /*2c90*/  FFMA.FTZ R84, R107, R94, R84 ;  /* 0x0000005e6b547223 */ /* 0x000fe20000010054 */
[----:B------:R-:W-:Y:S01]  /*2ca0*/  PRMT R93, RZ, 0x7610, R95 ;  /* 0x00007610ff5d7816 */ /* 0x000fe2000000005f */
[----:B------:R-:W3:Y:S02]  /*2cb0*/  LDG.E.128 R12, [R116.64+0x1a800] ;  /* 0x01a80004740c7981 */ /* 0x000ee4000c1e1d00 */
[----:B------:R-:W-:Y:S01]  /*2cc0*/  FFMA.FTZ R84, R106, R85, R84 ;  /* 0x000000556a547223 */ /* 0x000fe20000010054 */
[--C-:B------:R-:W-:Y:S01]  /*2cd0*/  PRMT R85, RZ, 0x5410, R21.reuse ;  /* 0x00005410ff557816 */ /* 0x100fe20000000015 */
[----:B------:R-:W3:Y:S04]  /*2ce0*/  LDG.E.128 R88, [R116.64+0x21800] ;  /* 0x0218000474587981 */ /* 0x000ee8000c1e1d00 */
[----:B------:R-:W-:Y:S01]  /*2cf0*/  FFMA.FTZ R85, R96, R85, R20 ;  /* 0x0000005560557223 */ /* 0x000fe20000010014 */
[----:B------:R-:W-:-:S05]  /*2d00*/  PRMT R20, RZ, 0x7610, R21 ;  /* 0x00007610ff147816 */ /* 0x000fca0000000015 */
[----:B------:R-:W-:Y:S01]  /*2d10*/  FFMA.FTZ R85, R99, R20, R85 ;  /* 0x0000001463557223 */ /* 0x000fe20000010055 */
[--C-:B----4-:R-:W-:Y:S02]  /*2d20*/  PRMT R20, RZ, 0x5410, R24.reuse ;  /* 0x00005410ff147816 */ /* 0x110fe40000000018 */
        /* <DEDUP_REMOVED lines=12> */
[----:B------:R-:W-:Y:S01]  /*2df0*/  FFMA.FTZ R20, R106, R21, R20 ;  /* 0x000000156a147223 */ /* 0x000fe20000010014 */
[----:B-----5:R-:W-:-:S03]  /*2e00*/  PRMT R21, RZ, 0x5410, R28 ;  /* 0x00005410ff157816 */ /* 0x020fc6000000001c */
        /* <DEDUP_REMOVED lines=45> */
[----:B------:R-:W4:Y:S03]  /*30e0*/  LDG.E.128 R24, [R116.64+0x28800] ;  /* 0x0288000474187981 */ /* 0x000f26000c1e1d00 */
        /* <DEDUP_REMOVED lines=18> */
[--C-:B------:R-:W-:Y:S02]  /*3210*/  PRMT R6, RZ, 0x5410, R10.reuse ;  /* 0x00005410ff067816 */ /* 0x100fe4000000000a */
[----:B------:R-:W-:Y:S01]  /*3220*/  PRMT R10, RZ, 0x7610, R10 ;  /* 0x00007610ff0a7816 */ /* 0x000fe2000000000a */
[----:B------:R-:W-:Y:S02]  /*3230*/  FFMA.FTZ R80, R82, R9, R80 ;  /* 0x0000000952507223 */ /* 0x000fe40000010050 */
        /* <DEDUP_REMOVED lines=8> */
[----:B------:R-:W-:Y:S02]  /*32c0*/  FFMA.FTZ R3, R82, R8, R3 ;  /* 0x0000000852037223 */ /* 0x000fe40000010003 */
[C---:B------:R-:W-:Y:S02]  /*32d0*/  FFMA.FTZ R36, R83.reuse, R36, R80 ;  /* 0x0000002453247223 */ /* 0x040fe40000010050 */
[----:B------:R-:W-:Y:S01]  /*32e0*/  FFMA.FTZ R80, R108, R11, R9 ;  /* 0x0000000b6c507223 */ /* 0x000fe20000010009 */
[----:B------:R-:W-:Y:S01]  /*32f0*/  PRMT R9, RZ, 0x5410, R37 ;  /* 0x00005410ff097816 */ /* 0x000fe20000000025 */
[----:B------:R-:W-:Y:S01]  /*3300*/  FFMA.FTZ R40, R83, R40, R3 ;  /* 0x0000002853287223 */ /* 0x000fe20000010003 */
[----:B------:R-:W-:-:S03]  /*3310*/  PRMT R3, RZ, 0x5410, R41 ;  /* 0x00005410ff037816 */ /* 0x000fc60000000029 */
[C---:B------:R-:W-:Y:S01]  /*3320*/  FFMA.FTZ R9, R96.reuse, R9, R36 ;  /* 0x0000000960097223 */ /* 0x040fe20000010024 */
[----:B------:R-:W-:Y:S01]  /*3330*/  PRMT R36, RZ, 0x7610, R41 ;  /* 0x00007610ff247816 */ /* 0x000fe20000000029 */
[----:B------:R-:W-:Y:S01]  /*3340*/  FFMA.FTZ R3, R96, R3, R40 ;  /* 0x0000000360037223 */ /* 0x000fe20000010028 */
[----:B------:R-:W-:-:S03]  /*3350*/  PRMT R8, RZ, 0x7610, R37 ;  /* 0x00007610ff087816 */ /* 0x000fc60000000025 */
[----:B------:R-:W-:Y:S01]  /*3360*/  FFMA.FTZ R37, R99, R36, R3 ;  /* 0x0000002463257223 */ /* 0x000fe20000010003 */
[--C-:B------:R-:W-:Y:S02]  /*3370*/  PRMT R36, RZ, 0x5410, R42.reuse ;  /* 0x00005410ff247816 */ /* 0x100fe4000000002a */
[----:B------:R-:W-:Y:S02]  /*3380*/  PRMT R42, RZ, 0x7610, R42 ;  /* 0x00007610ff2a7816 */ /* 0x000fe4000000002a */
[----:B------:R-:W-:Y:S01]  /*3390*/  PRMT R40, RZ, 0x5410, R44 ;  /* 0x00005410ff287816 */ /* 0x000fe2000000002c */
[----:B------:R-:W-:Y:S01]  /*33a0*/  FFMA.FTZ R36, R97, R36, R37 ;  /* 0x0000002461247223 */ /* 0x000fe20000010025 */
[----:B------:R-:W-:-:S03]  /*33b0*/  PRMT R41, RZ, 0x5410, R43 ;  /* 0x00005410ff297816 */ /* 0x000fc6000000002b */
[----:B------:R-:W-:Y:S02]  /*33c0*/  FFMA.FTZ R42, R107, R42, R36 ;  /* 0x0000002a6b2a7223 */ /* 0x000fe40000010024 */
        /* <DEDUP_REMOVED lines=31> */
[----:B------:R-:W-:-:S02]  /*35c0*/  PRMT R5, RZ, 0x5410, R7 ;  /* 0x00005410ff057816 */ /* 0x000fc40000000007 */
[----:B------:R-:W-:Y:S01]  /*35d0*/  PRMT R45, RZ, 0x5410, R47 ;  /* 0x00005410ff2d7816 */ /* 0x000fe2000000002f */
[----:B------:R-:W-:Y:S01]  /*35e0*/  FFMA.FTZ R50, R107, R50, R44 ;  /* 0x000000326b327223 */ /* 0x000fe2000001002c */
[----:B------:R-:W-:Y:S01]  /*35f0*/  PRMT R49, RZ, 0x5410, R51 ;  /* 0x00005410ff317816 */ /* 0x000fe20000000033 */
[C---:B------:R-:W-:Y:S01]  /*3600*/  FFMA.FTZ R38, R106.reuse, R3, R38 ;  /* 0x000000036a267223 */ /* 0x040fe20000010026 */
[----:B--2---:R-:W-:Y:S02]  /*3610*/  PRMT R48, RZ, 0x5410, R52 ;  /* 0x00005410ff307816 */ /* 0x004fe40000000034 */
[----:B------:R-:W-:Y:S01]  /*3620*/  PRMT R83, RZ, 0x5410, R56 ;  /* 0x00005410ff537816 */ /* 0x000fe20000000038 */
[C---:B------:R-:W-:Y:S01]  /*3630*/  FFMA.FTZ R4, R106.reuse, R5, R4 ;  /* 0x000000056a047223 */ /* 0x040fe20000010004 */
[----:B------:R-:W-:Y:S01]  /*3640*/  PRMT R35, RZ, 0x7610, R35 ;  /* 0x00007610ff237816 */ /* 0x000fe20000000023 */
[----:B------:R-:W-:Y:S01]  /*3650*/  FFMA.FTZ R45, R106, R45, R46 ;  /* 0x0000002d6a2d7223 */ /* 0x000fe2000001002e */
[----:B------:R-:W-:Y:S01]  /*3660*/  PRMT R7, RZ, 0x7610, R7 ;  /* 0x00007610ff077816 */ /* 0x000fe20000000007 */
[----:B------:R-:W2:Y:S01]  /*3670*/  LDG.E.128 R8, [R116.64+0x9800] ;  /* 0x0098000474087981 */ /* 0x000ea2000c1e1d00 */
[----:B------:R-:W-:-:S02]  /*3680*/  PRMT R3, RZ, 0x7610, R39 ;  /* 0x00007610ff037816 */ /* 0x000fc40000000027 */
[----:B------:R-:W-:Y:S01]  /*3690*/  PRMT R47, RZ, 0x7610, R47 ;  /* 0x00007610ff2f7816 */ /* 0x000fe2000000002f */
[----:B------:R-:W-:Y:S01]  /*36a0*/  FFMA.FTZ R49, R106, R49, R50 ;  /* 0x000000316a317223 */ /* 0x000fe20000010032 */
[----:B------:R-:W-:Y:S01]  /*36b0*/  PRMT R51, RZ, 0x7610, R51 ;  /* 0x00007610ff337816 */ /* 0x000fe20000000033 */
[----:B------:R-:W-:Y:S01]  /*36c0*/  FFMA.FTZ R48, R83, R48, R92 ;  /* 0x0000003053307223 */ /* 0x000fe2000001005c */
        /* <DEDUP_REMOVED lines=10> */
[----:B------:R-:W-:Y:S01]  /*3770*/  FFMA.FTZ R108, R108, R51, R49 ;  /* 0x000000336c6c7223 */ /* 0x000fe20000010031 */
[--C-:B------:R-:W-:Y:S01]  /*3780*/  PRMT R49, RZ, 0x5410, R53.reuse ;  /* 0x00005410ff317816 */ /* 0x100fe20000000035 */
[----:B------:R-:W-:Y:S01]  /*3790*/  FFMA.FTZ R48, R97, R52, R48 ;  /* 0x0000003461307223 */ /* 0x000fe20000010030 */
[----:B------:R-:W-:Y:S01]  /*37a0*/  PRMT R53, RZ, 0x7610, R53 ;  /* 0x00007610ff357816 */ /* 0x000fe20000000035 */
[----:B------:R-:W2:Y:S02]  /*37b0*/  LDG.E.128 R32, [R116.64+0x2800] ;  /* 0x0028000474207981 */ /* 0x000ea4000c1e1d00 */
[----:B------:R-:W-:Y:S01]  /*37c0*/  FFMA.FTZ R48, R96, R49, R48 ;  /* 0x0000003160307223 */ /* 0x000fe20000010030 */
[----:B------:R-:W-:Y:S01]  /*37d0*/  PRMT R52, RZ, 0x5410, R54 ;  /* 0x00005410ff347816 */ /* 0x000fe20000000036 */
[----:B------:R-:W-:Y:S01]  /*37e0*/  FFMA.FTZ R93, R83, R50, R93 ;  /* 0x00000032535d7223 */ /* 0x000fe2000001005d */
[----:B------:R-:W-:Y:S01]  /*37f0*/  PRMT R60, RZ, 0x7610, R60 ;  /* 0x00007610ff3c7816 */ /* 0x000fe2000000003c */
[----:B------:R-:W-:Y:S01]  /*3800*/  FFMA.FTZ R53, R104, R53, R48 ;  /* 0x0000003568357223 */ /* 0x000fe20000010030 */
[----:B------:R-:W2:Y:S03]  /*3810*/  LDG.E.128 R28, [R118.64+0x2800] ;  /* 0x00280004761c7981 */ /* 0x000ea6000c1e1d00 */
[----:B------:R-:W-:Y:S01]  /*3820*/  FFMA.FTZ R52, R99, R52, R53 ;  /* 0x0000003463347223 */ /* 0x000fe20000010035 */
[----:B------:R-:W-:Y:S01]  /*3830*/  PRMT R53, RZ, 0x5410, R61 ;  /* 0x00005410ff357816 */ /* 0x000fe2000000003d */
[----:B------:R-:W-:Y:S01]  /*3840*/  FFMA.FTZ R60, R97, R60, R93 ;  /* 0x0000003c613c7223 */ /* 0x000fe2000001005d */
[----:B------:R-:W-:Y:S01]  /*3850*/  PRMT R106, RZ, 0x7610, R58 ;  /* 0x00007610ff6a7816 */ /* 0x000fe2000000003a */
[----:B------:R-:W2:Y:S02]  /*3860*/  LDG.E.128 R4, [R116.64+0x6000] ;  /* 0x0060000474047981 */ /* 0x000ea4000c1e1d00 */
[----:B------:R-:W-:Y:S01]  /*3870*/  FFMA.FTZ R60, R96, R53, R60 ;  /* 0x00000035603c7223 */ /* 0x000fe2000001003c */
[----:B------:R-:W-:Y:S01]  /*3880*/  PRMT R53, RZ, 0x7610, R54 ;  /* 0x00007610ff357816 */ /* 0x000fe20000000036 */
[----:B------:R-:W2:Y:S01]  /*3890*/  LDG.E.128 R36, [R116.64+0xd000] ;  /* 0x00d0000474247981 */ /* 0x000ea2000c1e1d00 */
[----:B------:R-:W-:-:S03]  /*38a0*/  PRMT R105, RZ, 0x5410, R59 ;  /* 0x00005410ff697816 */ /* 0x000fc6000000003b */
[----:B------:R-:W-:Y:S01]  /*38b0*/  FFMA.FTZ R53, R106, R53, R52 ;  /* 0x000000356a357223 */ /* 0x000fe20000010034 */
[----:B------:R-:W-:Y:S01]  /*38c0*/  PRMT R52, RZ, 0x5410, R55 ;  /* 0x00005410ff347816 */ /* 0x000fe20000000037 */
[----:B------:R-:W2:Y:S01]  /*38d0*/  LDG.E.128 R40, [R116.64+0x10800] ;  /* 0x0108000474287981 */ /* 0x000ea2000c1e1d00 */
        /* <DEDUP_REMOVED lines=10> */
[----:B------:R-:W-:Y:S01]  /*3980*/  PRMT R52, RZ, 0x5410, R64 ;  /* 0x00005410ff347816 */ /* 0x000fe20000000040 */
[----:B------:R-:W2:Y:S01]  /*3990*/  LDG.E.128 R56, [R116.64+0x1b000] ;  /* 0x01b0000474387981 */ /* 0x000ea2000c1e1d00 */
        /* <DEDUP_REMOVED lines=26> */
[----:B------:R-:W-:Y:S01]  /*3b40*/  FFMA.FTZ R68, R104, R69, R68 ;  /* 0x0000004568447223 */ /* 0x000fe20000010044 */
[----:B------:R-:W-:Y:S01]  /*3b50*/  PRMT R114, RZ, 0x7610, R19 ;  /* 0x00007610ff727816 */ /* 0x000fe20000000013 */
[----:B------:R-:W-:Y:S01]  /*3b60*/  FFMA.FTZ R65, R105, R64, R65 ;  /* 0x0000004069417223 */ /* 0x000fe20000010041 */
[----:B------:R-:W-:Y:S01]  /*3b70*/  PRMT R64, RZ, 0x5410, R70 ;  /* 0x00005410ff407816 */ /* 0x000fe20000000046 */
[----:B------:R-:W2:Y:S04]  /*3b80*/  LDG.E.128 R60, [R116.64+0x22000] ;  /* 0x02200004743c7981 */ /* 0x000ea8000c1e1d00 */
        /* <DEDUP_REMOVED lines=8> */
[----:B------:R-:W-:Y:S01]  /*3c10*/  FFMA.FTZ R65, R106, R65, R68 ;  /* 0x000000416a417223 */ /* 0x000fe20000010044 */
[----:B------:R-:W-:Y:S02]  /*3c20*/  PRMT R72, RZ, 0x7610, R72 ;  /* 0x00007610ff487816 */ /* 0x000fe40000000048 */
[--C-:B---3--:R-:W-:Y:S01]  /*3c30*/  PRMT R68, RZ, 0x5410, R76.reuse ;  /* 0x00005410ff447816 */ /* 0x108fe2000000004c */
        /* <DEDUP_REMOVED lines=26> */
[--C-:B------:R-:W-:Y:S01]  /*3de0*/  PRMT R76, RZ, 0x5410, R16.reuse ;  /* 0x00005410ff4c7816 */ /* 0x100fe20000000010 */
[----:B------:R-:W3:Y:S01]  /*3df0*/  LDG.E.128 R72, [R116.64+0x3000] ;  /* 0x0030000474487981 */ /* 0x000ee2000c1e1d00 */
        /* <DEDUP_REMOVED lines=33> */
[----:B------:R-:W3:Y:S03]  /*4010*/  LDG.E.128 R68, [R116.64+0x29000] ;  /* 0x0290000474447981 */ /* 0x000ee6000c1e1d00 */
[----:B------:R-:W-:Y:S01]  /*4020*/  FFMA.FTZ R13, R105, R12, R13 ;  /* 0x0000000c690d7223 */ /* 0x000fe2000001000d */
[----:B-----5:R-:W-:Y:S01]  /*4030*/  PRMT R12, RZ, 0x5410, R84 ;  /* 0x00005410ff0c7816 */ /* 0x020fe20000000054 */
[----:B------:R-:W-:Y:S01]  /*4040*/  FFMA.FTZ R112, R107, R112, R64 ;  /* 0x000000706b707223 */ /* 0x000fe20000010040 */
[----:B------:R-:W-:Y:S01]  /*4050*/  PRMT R84, RZ, 0x7610, R84 ;  /* 0x00007610ff547816 */ /* 0x000fe20000000054 */
[----:B------:R-:W5:Y:S02]  /*4060*/  LDG.E.128 R64, [R116.64+0x25800] ;  /* 0x0258000474407981 */ /* 0x000f64000c1e1d00 */
[----:B------:R-:W-:Y:S01]  /*4070*/  FFMA.FTZ R14, R83, R12, R3 ;  /* 0x0000000c530e7223 */ /* 0x000fe20000010003 */
[----:B------:R-:W-:Y:S01]  /*4080*/  PRMT R12, RZ, 0x7610, R15 ;  /* 0x00007610ff0c7816 */ /* 0x000fe2000000000f */
[----:B------:R-:W3:Y:S04]  /*4090*/  LDG.E.128 R76, [R116.64+0xd800] ;  /* 0x00d80004744c7981 */ /* 0x000ee8000c1e1d00 */
        /* <DEDUP_REMOVED lines=9> */
[C---:B------:R-:W-:Y:S02]  /*4130*/  FFMA.FTZ R13, R96.reuse, R13, R14 ;  /* 0x0000000d600d7223 */ /* 0x040fe4000001000e */
        /* <DEDUP_REMOVED lines=18> */
[----:B----4-:R-:W-:-:S05]  /*4260*/  PRMT R12, RZ, 0x5410, R20 ;  /* 0x00005410ff0c7816 */ /* 0x010fca0000000014 */
        /* <DEDUP_REMOVED lines=10> */
[----:B------:R-:W4:Y:S01]  /*4310*/  LDG.E.128 R80, [R116.64+0x14800] ;  /* 0x0148000474507981 */ /* 0x000f22000c1e1d00 */
[----:B------:R-:W-:Y:S01]  /*4320*/  PRMT R21, RZ, 0x7610, R21 ;  /* 0x00007610ff157816 */ /* 0x000fe20000000015 */
[----:B------:R-:W-:-:S02]  /*4330*/  FFMA.FTZ R12, R97, R24, R12 ;  /* 0x00000018610c7223 */ /* 0x000fc4000001000c */
[C---:B------:R-:W-:Y:S02]  /*4340*/  FFMA.FTZ R13, R96.reuse, R13, R20 ;  /* 0x0000000d600d7223 */ /* 0x040fe40000010014 */
        /* <DEDUP_REMOVED lines=14> */
[----:B------:R-:W-:-:S03]  /*4430*/  PRMT R21, RZ, 0x7610, R26 ;  /* 0x00007610ff157816 */ /* 0x000fc6000000001a */
[----:B------:R-:W-:Y:S01]  /*4440*/  FFMA.FTZ R86, R107, R86, R20 ;  /* 0x000000566b567223 */ /* 0x000fe20000010014 */
[----:B------:R-:W-:Y:S01]  /*4450*/  PRMT R20, RZ, 0x5410, R27 ;  /* 0x00005410ff147816 */ /* 0x000fe2000000001b */
[----:B------:R-:W-:Y:S01]  /*4460*/  FFMA.FTZ R21, R106, R21, R25 ;  /* 0x000000156a157223 */ /* 0x000fe20000010019 */
[----:B--2---:R-:W-:Y:S02]  /*4470*/  PRMT R22, RZ, 0x5410, R32 ;  /* 0x00005410ff167816 */ /* 0x004fe40000000020 */
        /* <DEDUP_REMOVED lines=17> */
[--C-:B------:R-:W-:Y:S01]  /*4590*/  PRMT R4, RZ, 0x5410, R5.reuse ;  /* 0x00005410ff047816 */ /* 0x100fe20000000005 */
[----:B------:R-:W2:Y:S02]  /*45a0*/  LDG.E.128 R20, [R116.64+0x18000] ;  /* 0x0180000474147981 */ /* 0x000ea4000c1e1d00 */
[----:B------:R-:W-:Y:S01]  /*45b0*/  FFMA.FTZ R110, R90, R25, R110 ;  /* 0x000000195a6e7223 */ /* 0x000fe2000001006e */
[----:B------:R-:W-:Y:S01]  /*45c0*/  PRMT R96, RZ, 0x5410, R30 ;  /* 0x00005410ff607816 */ /* 0x000fe2000000001e */
[----:B------:R-:W2:Y:S01]  /*45d0*/  LDG.E.128 R24, [R116.64+0x1b800] ;  /* 0x01b8000474187981 */ /* 0x000ea2000c1e1d00 */
        /* <DEDUP_REMOVED lines=27> */
[C---:B------:R-:W-:Y:S02]  /*4790*/  FFMA.FTZ R5, R90.reuse, R5, R111 ;  /* 0x000000055a057223 */ /* 0x040fe4000001006f */
[----:B------:R-:W-:Y:S01]  /*47a0*/  FFMA.FTZ R112, R87, R8, R112 ;  /* 0x0000000857707223 */ /* 0x000fe20000010070 */
[----:B------:R-:W-:Y:S02]  /*47b0*/  PRMT R8, RZ, 0x7610, R9 ;  /* 0x00007610ff087816 */ /* 0x000fe40000000009 */
        /* <DEDUP_REMOVED lines=9> */
[----:B------:R-:W2:Y:S01]  /*4850*/  LDG.E.128 R28, [R116.64+0x22800] ;  /* 0x02280004741c7981 */ /* 0x000ea2000c1e1d00 */
        /* <DEDUP_REMOVED lines=27> */
[--C-:B------:R-:W-:Y:S01]  /*4a10*/  PRMT R39, RZ, 0x5410, R42.reuse ;  /* 0x00005410ff277816 */ /* 0x100fe2000000002a */
[----:B------:R-:W-:Y:S01]  /*4a20*/  FFMA.FTZ R38, R91, R38, R113 ;  /* 0x000000265b267223 */ /* 0x000fe20000010071 */
[----:B------:R-:W-:Y:S01]  /*4a30*/  PRMT R42, RZ, 0x7610, R42 ;  /* 0x00007610ff2a7816 */ /* 0x000fe2000000002a */
[----:B------:R-:W-:Y:S01]  /*4a40*/  FFMA.FTZ R37, R104, R37, R8 ;  /* 0x0000002568257223 */ /* 0x000fe20000010008 */
[----:B------:R-:W2:Y:S01]  /*4a50*/  LDG.E.128 R32, [R116.64+0x29800] ;  /* 0x0298000474207981 */ /* 0x000ea2000c1e1d00 */
[----:B------:R-:W-:-:S02]  /*4a60*/  FFMA.FTZ R38, R96, R39, R38 ;  /* 0x0000002760267223 */ /* 0x000fc40000010026 */
[----:B------:R-:W-:Y:S01]  /*4a70*/  FFMA.FTZ R40, R89, R40, R98 ;  /* 0x0000002859287223 */ /* 0x000fe20000010062 */
[----:B------:R-:W2:Y:S01]  /*4a80*/  LDG.E.128 R8, [R116.64+0x26000] ;  /* 0x0260000474087981 */ /* 0x000ea2000c1e1d00 */
[----:B------:R-:W-:Y:S01]  /*4a90*/  FFMA.FTZ R42, R99, R42, R38 ;  /* 0x0000002a632a7223 */ /* 0x000fe20000010026 */
[----:B------:R-:W-:Y:S02]  /*4aa0*/  PRMT R38, RZ, 0x7610, R45 ;  /* 0x00007610ff267816 */ /* 0x000fe4000000002d */
[----:B------:R-:W-:-:S03]  /*4ab0*/  PRMT R39, RZ, 0x5410, R46 ;  /* 0x00005410ff277816 */ /* 0x000fc6000000002e */
[----:B------:R-:W-:Y:S01]  /*4ac0*/  FFMA.FTZ R40, R91, R38, R40 ;  /* 0x000000265b287223 */ /* 0x000fe20000010028 */
[----:B------:R-:W-:-:S03]  /*4ad0*/  PRMT R46, RZ, 0x7610, R46 ;  /* 0x00007610ff2e7816 */ /* 0x000fc6000000002e */
[----:B------:R-:W-:Y:S01]  /*4ae0*/  FFMA.FTZ R39, R96, R39, R40 ;  /* 0x0000002760277223 */ /* 0x000fe20000010028 */
[----:B------:R-:W-:-:S03]  /*4af0*/  PRMT R40, RZ, 0x5410, R48 ;  /* 0x00005410ff287816 */ /* 0x000fc60000000030 */
[----:B------:R-:W-:Y:S02]  /*4b00*/  FFMA.FTZ R39, R99, R46, R39 ;  /* 0x0000002e63277223 */ /* 0x000fe40000010027 */
        /* <DEDUP_REMOVED lines=61> */
[C---:B------:R-:W-:Y:S01]  /*4ee0*/  FFMA.FTZ R41, R104.reuse, R41, R42 ;  /* 0x0000002968297223 */ /* 0x040fe2000001002a */
[----:B-----5:R-:W-:Y:S01]  /*4ef0*/  PRMT R42, RZ, 0x5410, R64 ;  /* 0x00005410ff2a7816 */ /* 0x020fe20000000040 */
[----:B------:R-:W-:Y:S01]  /*4f00*/  FFMA.FTZ R38, R104, R43, R38 ;  /* 0x0000002b68267223 */ /* 0x000fe20000010026 */
[----:B------:R-:W-:-:S03]  /*4f10*/  PRMT R43, RZ, 0x7610, R64 ;  /* 0x00007610ff2b7816 */ /* 0x000fc60000000040 */
[----:B------:R-:W-:Y:S01]  /*4f20*/  FFMA.FTZ R86, R87, R42, R86 ;  /* 0x0000002a57567223 */ /* 0x000fe20000010056 */
[----:B------:R-:W-:-:S03]  /*4f30*/  PRMT R44, RZ, 0x5410, R65 ;  /* 0x00005410ff2c7816 */ /* 0x000fc60000000041 */
[----:B------:R-:W-:-:S04]  /*4f40*/  FFMA.FTZ R43, R90, R43, R86 ;  /* 0x0000002b5a2b7223 */ /* 0x000fc80000010056 */
[----:B------:R-:W-:Y:S01]  /*4f50*/  FFMA.FTZ R43, R89, R44, R43 ;  /* 0x0000002c592b7223 */ /* 0x000fe2000001002b */
[----:B---3--:R-:W-:-:S05]  /*4f60*/  PRMT R44, RZ, 0x5410, R68 ;  /* 0x00005410ff2c7816 */ /* 0x008fca0000000044 */
        /* <DEDUP_REMOVED lines=9> */
[C---:B------:R-:W-:Y:S01]  /*5000*/  FFMA.FTZ R106, R43.reuse, R49, R106 ;  /* 0x000000312b6a7223 */ /* 0x040fe2000001006a */
[----:B------:R-:W-:Y:S01]  /*5010*/  PRMT R49, RZ, 0x7610, R72 ;  /* 0x00007610ff317816 */ /* 0x000fe20000000048 */
[----:B------:R-:W-:-:S04]  /*5020*/  FFMA.FTZ R48, R43, R48, R105 ;  /* 0x000000302b307223 */ /* 0x000fc80000010069 */
[----:B------:R-:W-:Y:S01]  /*5030*/  FFMA.FTZ R48, R92, R49, R48 ;  /* 0x000000315c307223 */ /* 0x000fe20000010030 */
[----:B------:R-:W-:Y:S02]  /*5040*/  PRMT R49, RZ, 0x7610, R100 ;  /* 0x00007610ff317816 */ /* 0x000fe40000000064 */
        /* <DEDUP_REMOVED lines=27> */
[----:B------:R-:W-:Y:S01]  /*5200*/  FFMA.FTZ R51, R46, R51, R50 ;  /* 0x000000332e337223 */ /* 0x000fe20000010032 */
[----:B------:R-:W-:-:S03]  /*5210*/  PRMT R50, RZ, 0x7610, R103 ;  /* 0x00007610ff327816 */ /* 0x000fc60000000067 */
[C---:B------:R-:W-:Y:S02]  /*5220*/  FFMA.FTZ R48, R95.reuse, R48, R49 ;  /* 0x000000305f307223 */ /* 0x040fe40000010031 */
        /* <DEDUP_REMOVED lines=36> */
[----:B------:R-:W0:Y:S04]  /*5470*/  SHFL.BFLY PT, R52, R19, 0x10, 0x1f ;  /* 0x0e001f0013347f89 */ /* 0x000e2800000e0000 */
[----:B------:R-:W-:Y:S01]  /*5480*/  FFMA.FTZ R90, R91, R16, R90 ;  /* 0x000000105b5a7223 */ /* 0x000fe2000001005a */
[----:B------:R-:W-:Y:S02]  /*5490*/  PRMT R16, RZ, 0x5410, R66 ;  /* 0x00005410ff107816 */ /* 0x000fe40000000042 */
[----:B------:R-:W-:Y:S02]  /*54a0*/  PRMT R17, RZ, 0x5410, R70 ;  /* 0x00005410ff117816 */ /* 0x000fe40000000046 */
[----:B------:R-:W-:Y:S01]  /*54b0*/  PRMT R66, RZ, 0x7610, R66 ;  /* 0x00007610ff427816 */ /* 0x000fe20000000042 */
[C---:B------:R-:W-:Y:S01]  /*54c0*/  FFMA.FTZ R16, R96.reuse, R16, R47 ;  /* 0x0000001060107223 */ /* 0x040fe2000001002f */
[----:B------:R-:W-:Y:S01]  /*54d0*/  PRMT R62, RZ, 0x7610, R62 ;  /* 0x00007610ff3e7816 */ /* 0x000fe2000000003e */
[----:B------:R-:W1:Y:S01]  /*54e0*/  SHFL.BFLY PT, R37, R48, 0x10, 0x1f ;  /* 0x0e001f0030257f89 */ /* 0x000e6200000e0000 */
        /* <DEDUP_REMOVED lines=16> */
[----:B------:R-:W3:Y:S01]  /*55f0*/  SHFL.BFLY PT, R51, R36, 0x10, 0x1f ;  /* 0x0e001f0024337f89 */ /* 0x000ee200000e0000 */
[----:B------:R-:W-:-:S02]  /*5600*/  FFMA.FTZ R42, R104, R63, R42 ;  /* 0x0000003f682a7223 */ /* 0x000fc4000001002a */
[C---:B------:R-:W-:Y:S02]  /*5610*/  FFMA.FTZ R16, R104.reuse, R67, R16 ;  /* 0x0000004368107223 */ /* 0x040fe40000010010 */
[----:B------:R-:W-:Y:S01]  /*5620*/  FFMA.FTZ R104, R104, R71, R17 ;  /* 0x0000004768687223 */ /* 0x000fe20000010011 */
[----:B------:R-:W-:-:S05]  /*5630*/  PRMT R17, RZ, 0x5410, R12 ;  /* 0x00005410ff117816 */ /* 0x000fca000000000c */
[----:B------:R-:W-:Y:S02]  /*5640*/  FFMA.FTZ R38, R43, R17, R38 ;  /* 0x000000112b267223 */ /* 0x000fe40000010026 */
[----:B0-----:R-:W-:Y:S01]  /*5650*/  FADD.FTZ R17, R19, R52 ;  /* 0x0000003413117221 */ /* 0x001fe20000010000 */
[----:B------:R-:W-:Y:S02]  /*5660*/  PRMT R19, RZ, 0x7610, R12 ;  /* 0x00007610ff137816 */ /* 0x000fe4000000000c */
[--C-:B----4-:R-:W-:Y:S01]  /*5670*/  PRMT R12, RZ, 0x5410, R80.reuse ;  /* 0x00005410ff0c7816 */ /* 0x110fe20000000050 */
[----:B-1----:R-:W-:Y:S01]  /*5680*/  FADD.FTZ R48, R48, R37 ;  /* 0x0000002530307221 */ /* 0x002fe20000010000 */
        /* <DEDUP_REMOVED lines=8> */
[----:B---3--:R-:W-:Y:S01]  /*5710*/  FADD.FTZ R18, R36, R51 ;  /* 0x0000003324127221 */ /* 0x008fe20000010000 */
        /* <DEDUP_REMOVED lines=18> */
[----:B--2---:R-:W-:-:S05]  /*5840*/  PRMT R14, RZ, 0x5410, R20 ;  /* 0x00005410ff0e7816 */ /* 0x004fca0000000014 */
        /* <DEDUP_REMOVED lines=246> */
[----:B------:R-:W-:Y:S02]  /*67b0*/  FADD.FTZ R41, R40, R41 ;  /* 0x0000002928297221 */ /* 0x000fe40000010000 */
        /* <DEDUP_REMOVED lines=36> */
[----:B------:R-:W-:Y:S01]  /*6a00*/  STG.E [R2.64], R43 ;  /* 0x0000002b02007986 */ /* 0x000fe2000c101904 */
        /* <DEDUP_REMOVED lines=12> */
[----:B------:R-:W-:-:S03]  /*6ad0*/  FADD.FTZ R31, R30, R31 ;  /* 0x0000001f1e1f7221 */ /* 0x000fc60000010000 */
        /* <DEDUP_REMOVED lines=8> */
.L_x_4:
        /* <DEDUP_REMOVED lines=10> */
.L_x_36:


//--------------------- .text._Z31router_gemm_kernel_float_outputI13__nv_bfloat16Li128ELi8ELi11ELi384ELi7168EEvPfPKT_S4_ --------------------------
	.section	.text._Z31router_gemm_kernel_float_outputI13__nv_bfloat16Li128ELi8ELi11ELi384ELi7168EEvPfPKT_S4_,"ax",@progbits
	.sectioninfo	@"SHI_REGISTERS=122"
	.align	128
        .global         _Z31router_gemm_kernel_float_outputI13__nv_bfloat16Li128ELi8ELi11ELi384ELi7168EEvPfPKT_S4_
        .type           _Z31router_gemm_kernel_float_outputI13__nv_bfloat16Li128ELi8ELi11ELi384ELi7168EEvPfPKT_S4_,@function
        .size           _Z31router_gemm_kernel_float_outputI13__nv_bfloat16Li128ELi8ELi11ELi384ELi7168EEvPfPKT_S4_,(.L_x_37 - _Z31router_gemm_kernel_float_outputI13__nv_bfloat16Li128ELi8ELi11ELi384ELi7168EEvPfPKT_S4_)
        .other          _Z31router_gemm_kernel_float_outputI13__nv_bfloat16Li128ELi8ELi11ELi384ELi7168EEvPfPKT_S4_,@"STO_CUDA_ENTRY STV_DEFAULT"
_Z31router_gemm_kernel_float_outputI13__nv_bfloat16Li128ELi8ELi11ELi384ELi7168EEvPfPKT_S4_:
.text._Z31router_gemm_kernel_float_outputI13__nv_bfloat16Li128ELi8ELi11ELi384ELi7168EEvPfPKT_S4_:
        /* <DEDUP_REMOVED lines=40> */
[----:B------:R-:W-:-:S03]  /*0280*/  PRMT R11, RZ, 0x5410, R21 ;  /* 0x00005410ff0b7816 */ /* 0x000fc60000000015 */
[----:B------:R-:W-:Y:S01]  /*0290*/  FFMA.FTZ R20, R10, R5, R4 ;  /* 0x000000050a147223 */ /* 0x000fe20000010004 */
[----:B------:R-:W-:-:S05]  /*02a0*/  PRMT R4, RZ, 0x5410, R77 ;  /* 0x00005410ff047816 */ /* 0x000fca000000004d */
[----:B------:R-:W-:Y:S01]  /*02b0*/  FFMA.FTZ R11, R4, R11, R20 ;  /* 0x0000000b040b7223 */ /* 0x000fe20000010014 */
[----:B---3--:R-:W-:Y:S02]  /*02c0*/  PRMT R20, RZ, 0x5410, R84 ;  /* 0x00005410ff147816 */ /* 0x008fe40000000054 */
[----:B------:R-:W-:-:S03]  /*02d0*/  PRMT R5, RZ, 0x7610, R77 ;  /* 0x00007610ff057816 */ /* 0x000fc6000000004d */
[----:B------:R-:W-:Y:S01]  /*02e0*/  FFMA.FTZ R76, R3, R20, RZ ;  /* 0x00000014034c7223 */ /* 0x000fe200000100ff */
        /* <DEDUP_REMOVED lines=22> */
[----:B------:R-:W2:Y:S02]  /*0450*/  LDG.E.128 R76, [R114.64+0x19000] ;  /* 0x01900004724c7981 */ /* 0x000ea4000c1e1d00 */
[----:B------:R-:W-:Y:S01]  /*0460*/  FFMA.FTZ R107, R9, R20, R11 ;  /* 0x00000014096b7223 */ /* 0x000fe2000001000b */
[----:B------:R-:W-:Y:S01]  /*0470*/  PRMT R11, RZ, 0x5410, R87 ;  /* 0x00005410ff0b7816 */ /* 0x000fe20000000057 */
[----:B------:R-:W-:Y:S01]  /*0480*/  FFMA.FTZ R21, R7, R86, R21 ;  /* 0x0000005607157223 */ /* 0x000fe20000010015 */
[----:B-----5:R-:W-:-:S03]  /*0490*/  PRMT R20, RZ, 0x5410, R12 ;  /* 0x00005410ff147816 */ /* 0x020fc6000000000c */
        /* <DEDUP_REMOVED lines=8> */
[----:B------:R-:W-:Y:S01]  /*0520*/  PRMT R12, RZ, 0x5410, R16 ;  /* 0x00005410ff0c7816 */ /* 0x000fe20000000010 */
[----:B------:R-:W3:Y:S02]  /*0530*/  LDG.E.128 R84, [R114.64+0x20000] ;  /* 0x0200000472547981 */ /* 0x000ee4000c1e1d00 */
[----:B------:R-:W-:-:S02]  /*0540*/  FFMA.FTZ R20, R4, R21, R20 ;  /* 0x0000001504147223 */ /* 0x000fc40000010014 */
[----:B------:R-:W-:Y:S01]  /*0550*/  FFMA.FTZ R21, R3, R12, RZ ;  /* 0x0000000c03157223 */ /* 0x000fe200000100ff */
[----:B------:R-:W-:Y:S02]  /*0560*/  PRMT R12, RZ, 0x7610, R13 ;  /* 0x00007610ff0c7816 */ /* 0x000fe4000000000d */
[----:B------:R-:W-:-:S03]  /*0570*/  PRMT R13, RZ, 0x7610, R16 ;  /* 0x00007610ff0d7816 */ /* 0x000fc60000000010 */
        /* <DEDUP_REMOVED lines=12> */
[----:B------:R-:W-:-:S05]  /*0640*/  PRMT R13, RZ, 0x5410, R15 ;  /* 0x00005410ff0d7816 */ /* 0x000fca000000000f */
[----:B------:R-:W-:Y:S01]  /*0650*/  FFMA.FTZ R12, R8, R13, R12 ;  /* 0x0000000d080c7223 */ /* 0x000fe2000001000c */
        /* <DEDUP_REMOVED lines=8> */
[----:B------:R-:W-:-:S04]  /*06e0*/  FFMA.FTZ R12, R3, R12, RZ ;  /* 0x0000000c030c7223 */ /* 0x000fc800000100ff */
        /* <DEDUP_REMOVED lines=8> */
[----:B------:R-:W-:Y:S01]  /*0770*/  FFMA.FTZ R14, R3, R12, RZ ;  /* 0x0000000c030e7223 */ /* 0x000fe200000100ff */
        /* <DEDUP_REMOVED lines=16> */
[----:B------:R-:W-:Y:S01]  /*0880*/  PRMT R94, RZ, 0x7610, R94 ;  /* 0x00007610ff5e7816 */ /* 0x000fe2000000005e */
[----:B------:R-:W2:Y:S02]  /*0890*/  LDG.E.128 R96, [R114.64+0xb800] ;  /* 0x00b8000472607981 */ /* 0x000ea4000c1e1d00 */
[C---:B------:R-:W-:Y:S01]  /*08a0*/  FFMA.FTZ R92, R8.reuse, R13, R12 ;  /* 0x0000000d085c7223 */ /* 0x040fe2000001000c */
[--C-:B------:R-:W-:Y:S01]  /*08b0*/  PRMT R93, RZ, 0x5410, R95.reuse ;  /* 0x00005410ff5d7816 */ /* 0x100fe2000000005f */
[----:B------:R-:W-:Y:S02]  /*08c0*/  FFMA.FTZ R94, R7, R94, R14 ;  /* 0x0000005e075e7223 */ /* 0x000fe4000001000e */
[----:B------:R-:W-:Y:S01]  /*08d0*/  FFMA.FTZ R102, R9, R102, R92 ;  /* 0x0000006609667223 */ /* 0x000fe2000001005c */
[----:B------:R-:W-:Y:S01]  /*08e0*/  PRMT R92, RZ, 0x5410, R24 ;  /* 0x00005410ff5c7816 */ /* 0x000fe20000000018 */
[----:B------:R-:W-:Y:S01]  /*08f0*/  FFMA.FTZ R93, R8, R93, R94 ;  /* 0x0000005d085d7223 */ /* 0x000fe2000001005e */
[----:B------:R-:W2:Y:S03]  /*0900*/  LDG.E.128 R12, [R114.64+0x4800] ;  /* 0x00480004720c7981 */ /* 0x000ea6000c1e1d00 */
[----:B------:R-:W-:Y:S01]  /*0910*/  FFMA.FTZ R94, R3, R92, RZ ;  /* 0x0000005c035e7223 */ /* 0x000fe200000100ff */
[----:B------:R-:W-:-:S05]  /*0920*/  PRMT R92, RZ, 0x7610, R95 ;  /* 0x00007610ff5c7816 */ /* 0x000fca000000005f */
[----:B------:R-:W-:Y:S01]  /*0930*/  FFMA.FTZ R103, R9, R92, R93 ;  /* 0x0000005c09677223 */ /* 0x000fe2000001005d */
[----:B------:R-:W-:Y:S02]  /*0940*/  PRMT R93, RZ, 0x7610, R24 ;  /* 0x00007610ff5d7816 */ /* 0x000fe40000000018 */
[--C-:B------:R-:W-:Y:S02]  /*0950*/  PRMT R24, RZ, 0x5410, R28.reuse ;  /* 0x00005410ff187816 */ /* 0x100fe4000000001c */
[----:B------:R-:W-:-:S03]  /*0960*/  PRMT R95, RZ, 0x7610, R28 ;  /* 0x00007610ff5f7816 */ /* 0x000fc6000000001c */
[----:B------:R-:W-:Y:S02]  /*0970*/  FFMA.FTZ R24, R3, R24, RZ ;  /* 0x0000001803187223 */ /* 0x000fe400000100ff */
[C---:B------:R-:W-:Y:S01]  /*0980*/  FFMA.FTZ R94, R10.reuse, R93, R94 ;  /* 0x0000005d0a5e7223 */ /* 0x040fe2000001005e */
[--C-:B------:R-:W-:Y:S01]  /*0990*/  PRMT R93, RZ, 0x5410, R25.reuse ;  /* 0x00005410ff5d7816 */ /* 0x100fe20000000019 */
[----:B------:R-:W-:Y:S01]  /*09a0*/  FFMA.FTZ R95, R10, R95, R24 ;  /* 0x0000005f0a5f7223 */ /* 0x000fe20000010018 */
[----:B------:R-:W-:Y:S02]  /*09b0*/  PRMT R24, RZ, 0x7610, R25 ;  /* 0x00007610ff187816 */ /* 0x000fe40000000019 */
[--C-:B------:R-:W-:Y:S01]  /*09c0*/  PRMT R25, RZ, 0x5410, R29.reuse ;  /* 0x00005410ff197816 */ /* 0x100fe2000000001d */
[----:B------:R-:W-:Y:S01]  /*09d0*/  FFMA.FTZ R93, R4, R93, R94 ;  /* 0x0000005d045d7223 */ /* 0x000fe2000001005e */
[----:B------:R-:W-:-:S03]  /*09e0*/  PRMT R28, RZ, 0x7610, R29 ;  /* 0x00007610ff1c7816 */ /* 0x000fc6000000001d */
[----:B------:R-:W-:Y:S01]  /*09f0*/  FFMA.FTZ R95, R4, R25, R95 ;  /* 0x00000019045f7223 */ /* 0x000fe2000001005f */
[--C-:B------:R-:W-:Y:S01]  /*0a00*/  PRMT R25, RZ, 0x5410, R26.reuse ;  /* 0x00005410ff197816 */ /* 0x100fe2000000001a */
[C---:B------:R-:W-:Y:S01]  /*0a10*/  FFMA.FTZ R24, R5.reuse, R24, R93 ;  /* 0x0000001805187223 */ /* 0x040fe2000001005d */
[----:B------:R-:W-:Y:S01]  /*0a20*/  PRMT R26, RZ, 0x7610, R26 ;  /* 0x00007610ff1a7816 */ /* 0x000fe2000000001a */
[----:B------:R-:W-:Y:S02]  /*0a30*/  FFMA.FTZ R28, R5, R28, R95 ;  /* 0x0000001c051c7223 */ /* 0x000fe4000001005f */
[----:B------:R-:W-:Y:S01]  /*0a40*/  FFMA.FTZ R24, R6, R25, R24 ;  /* 0x0000001906187223 */ /* 0x000fe20000010018 */
[----:B------:R-:W-:Y:S01]  /*0a50*/  PRMT R25, RZ, 0x5410, R30 ;  /* 0x00005410ff197816 */ /* 0x000fe2000000001e */
[----:B------:R-:W3:Y:S02]  /*0a60*/  LDG.E.128 R92, [R114.64+0x8000] ;  /* 0x00800004725c7981 */ /* 0x000ee4000c1e1d00 */
[----:B------:R-:W-:-:S02]  /*0a70*/  FFMA.FTZ R24, R7, R26, R24 ;  /* 0x0000001a07187223 */ /* 0x000fc40000010018 */
[----:B------:R-:W-:Y:S01]  /*0a80*/  FFMA.FTZ R28, R6, R25, R28 ;  /* 0x00000019061c7223 */ /* 0x000fe2000001001c */
[----:B------:R-:W-:Y:S02]  /*0a90*/  PRMT R25, RZ, 0x5410, R27 ;  /* 0x00005410ff197816 */ /* 0x000fe4000000001b */
[----:B------:R-:W-:-:S03]  /*0aa0*/  PRMT R30, RZ, 0x7610, R30 ;  /* 0x00007610ff1e7816 */ /* 0x000fc6000000001e */
[----:B------:R-:W-:Y:S01]  /*0ab0*/  FFMA.FTZ R24, R8, R25, R24 ;  /* 0x0000001908187223 */ /* 0x000fe20000010018 */
[----:B------:R-:W-:-:S03]  /*0ac0*/  PRMT R25, RZ, 0x5410, R31 ;  /* 0x00005410ff197816 */ /* 0x000fc6000000001f */
[----:B------:R-:W-:Y:S01]  /*0ad0*/  FFMA.FTZ R104, R9, R104, R24 ;  /* 0x0000006809687223 */ /* 0x000fe20000010018 */
[----:B------:R-:W-:Y:S01]  /*0ae0*/  PRMT R24, RZ, 0x5410, R32 ;  /* 0x00005410ff187816 */ /* 0x000fe20000000020 */
[----:B------:R-:W-:-:S04]  /*0af0*/  FFMA.FTZ R28, R7, R30, R28 ;  /* 0x0000001e071c7223 */ /* 0x000fc8000001001c */
[----:B------:R-:W-:Y:S01]  /*0b00*/  FFMA.FTZ R26, R3, R24, RZ ;  /* 0x00000018031a7223 */ /* 0x000fe200000100ff */
        /* <DEDUP_REMOVED lines=8> */
[----:B------:R-:W-:-:S04]  /*0b90*/  FFMA.FTZ R24, R3, R24, RZ ;  /* 0x0000001803187223 */ /* 0x000fc800000100ff */
        /* <DEDUP_REMOVED lines=13> */
[--C-:B------:R-:W-:Y:S01]  /*0c70*/  PRMT R29, RZ, 0x5410, R35.reuse ;  /* 0x00005410ff1d7816 */ /* 0x100fe20000000023 */
[C---:B------:R-:W-:Y:S01]  /*0c80*/  FFMA.FTZ R34, R7.reuse, R34, R24 ;  /* 0x0000002207227223 */ /* 0x040fe20000010018 */
[----:B------:R-:W-:Y:S01]  /*0c90*/  PRMT R38, RZ, 0x7610, R38 ;  /* 0x00007610ff267816 */ /* 0x000fe20000000026 */
[----:B------:R-:W4:Y:S01]  /*0ca0*/  LDG.E.128 R24, [R114.64+0xf000] ;  /* 0x00f0000472187981 */ /* 0x000f22000c1e1d00 */
[----:B------:R-:W-:Y:S01]  /*0cb0*/  PRMT R106, RZ, 0x7610, R35 ;  /* 0x00007610ff6a7816 */ /* 0x000fe20000000023 */
[C---:B------:R-:W-:Y:S01]  /*0cc0*/  FFMA.FTZ R34, R8.reuse, R29, R34 ;  /* 0x0000001d08227223 */ /* 0x040fe20000010022 */
[----:B------:R-:W-:Y:S01]  /*0cd0*/  PRMT R32, RZ, 0x5410, R40 ;  /* 0x00005410ff207816 */ /* 0x000fe20000000028 */
[----:B------:R-:W-:Y:S01]  /*0ce0*/  FFMA.FTZ R38, R7, R38, R28 ;  /* 0x0000002607267223 */ /* 0x000fe2000001001c */
[--C-:B------:R-:W-:Y:S01]  /*0cf0*/  PRMT R33, RZ, 0x5410, R39.reuse ;  /* 0x00005410ff217816 */ /* 0x100fe20000000027 */
[----:B------:R-:W-:Y:S01]  /*0d00*/  FFMA.FTZ R106, R9, R106, R34 ;  /* 0x0000006a096a7223 */ /* 0x000fe20000010022 */
[----:B------:R-:W-:Y:S01]  /*0d10*/  PRMT R35, RZ, 0x5410, R42 ;  /* 0x00005410ff237816 */ /* 0x000fe2000000002a */
[----:B------:R-:W-:Y:S01]  /*0d20*/  FFMA.FTZ R34, R3, R32, RZ ;  /* 0x0000002003227223 */ /* 0x000fe200000100ff */
[----:B------:R-:W-:Y:S01]  /*0d30*/  PRMT R32, RZ, 0x7610, R39 ;  /* 0x00007610ff207816 */ /* 0x000fe20000000027 */
[----:B------:R-:W-:Y:S01]  /*0d40*/  FFMA.FTZ R33, R8, R33, R38 ;  /* 0x0000002108217223 */ /* 0x000fe20000010026 */
[----:B------:R-:W-:Y:S01]  /*0d50*/  PRMT R108, RZ, 0x7610, R42 ;  /* 0x00007610ff6c7816 */ /* 0x000fe2000000002a */
        /* <DEDUP_REMOVED lines=8> */
[--C-:B------:R-:W-:Y:S02]  /*0de0*/  PRMT R4, RZ, 0x5410, R44.reuse ;  /* 0x00005410ff047816 */ /* 0x100fe4000000002c */
[----:B------:R-:W-:Y:S02]  /*0df0*/  PRMT R32, RZ, 0x7610, R41 ;  /* 0x00007610ff207816 */ /* 0x000fe40000000029 */
[----:B------:R-:W-:Y:S01]  /*0e00*/  PRMT R44, RZ, 0x7610, R44 ;  /* 0x00007610ff2c7816 */ /* 0x000fe2000000002c */
[----:B------:R-:W-:Y:S01]  /*0e10*/  FFMA.FTZ R4, R40, R4, R107 ;  /* 0x0000000428047223 */ /* 0x000fe2000001006b */
[----:B------:R-:W-:Y:S01]  /*0e20*/  PRMT R41, RZ, 0x7610, R48 ;  /* 0x00007610ff297816 */ /* 0x000fe20000000030 */
[----:B------:R-:W-:Y:S01]  /*0e30*/  FFMA.FTZ R32, R5, R32, R33 ;  /* 0x0000002005207223 */ /* 0x000fe20000010021 */
[----:B------:R-:W-:Y:S02]  /*0e40*/  PRMT R5, RZ, 0x5410, R45 ;  /* 0x00005410ff057816 */ /* 0x000fe4000000002d */
[--C-:B------:R-:W-:Y:S01]  /*0e50*/  PRMT R42, RZ, 0x5410, R49.reuse ;  /* 0x00005410ff2a7816 */ /* 0x100fe20000000031 */
        /* <DEDUP_REMOVED lines=28> */
[----:B------:R-:W-:Y:S02]  /*1020*/  FFMA.FTZ R4, R40, R4, R11 ;  /* 0x0000000428047223 */ /* 0x000fe4000001000b */
[C---:B------:R-:W-:Y:S01]  /*1030*/  FFMA.FTZ R56, R41.reuse, R56, R5 ;  /* 0x0000003829387223 */ /* 0x040fe20000010005 */
[----:B------:R-:W-:Y:S01]  /*1040*/  PRMT R5, RZ, 0x5410, R53 ;  /* 0x00005410ff057816 */ /* 0x000fe20000000035 */
[----:B------:R-:W-:-:S04]  /*1050*/  FFMA.FTZ R4, R41, R52, R4 ;  /* 0x0000003429047223 */ /* 0x000fc80000010004 */
[----:B------:R-:W-:Y:S01]  /*1060*/  FFMA.FTZ R5, R42, R5, R4 ;  /* 0x000000052a057223 */ /* 0x000fe20000010004 */
[----:B------:R-:W-:Y:S02]  /*1070*/  PRMT R4, RZ, 0x7610, R53 ;  /* 0x00007610ff047816 */ /* 0x000fe40000000035 */
        /* <DEDUP_REMOVED lines=46> */
[----:B------:R-:W5:Y:S03]  /*1360*/  LDG.E.128 R8, [R114.64+0x20800] ;  /* 0x0208000472087981 */ /* 0x000f66000c1e1d00 */
[----:B------:R-:W-:Y:S01]  /*1370*/  FFMA.FTZ R56, R109, R56, R57 ;  /* 0x000000386d387223 */ /* 0x000fe20000010039 */
[----:B------:R-:W-:Y:S01]  /*1380*/  PRMT R57, RZ, 0x5410, R72 ;  /* 0x00005410ff397816 */ /* 0x000fe20000000048 */
[----:B------:R-:W-:Y:S01]  /*1390*/  FFMA.FTZ R50, R43, R50, R64 ;  /* 0x000000322b327223 */ /* 0x000fe20000010040 */
[----:B------:R-:W5:Y:S01]  /*13a0*/  LDG.E.128 R4, [R114.64+0x1d000] ;  /* 0x01d0000472047981 */ /* 0x000f62000c1e1d00 */
        /* <DEDUP_REMOVED lines=8> */
[--C-:B------:R-:W-:Y:S01]  /*1430*/  PRMT R57, RZ, 0x5410, R69.reuse ;  /* 0x00005410ff397816 */ /* 0x100fe20000000045 */
[----:B------:R-:W-:Y:S02]  /*1440*/  FFMA.FTZ R56, R41, R68, R56 ;  /* 0x0000004429387223 */ /* 0x000fe40000010038 */
[----:B------:R-:W-:Y:S02]  /*1450*/  FFMA.FTZ R59, R108, R49, R50 ;  /* 0x000000316c3b7223 */ /* 0x000fe40000010032 */
[----:B------:R-:W-:Y:S01]  /*1460*/  FFMA.FTZ R57, R42, R57, R56 ;  /* 0x000000392a397223 */ /* 0x000fe20000010038 */
[----:B------:R-:W-:Y:S01]  /*1470*/  PRMT R56, RZ, 0x7610, R69 ;  /* 0x00007610ff387816 */ /* 0x000fe20000000045 */
[----:B------:R-:W-:Y:S01]  /*1480*/  FFMA.FTZ R58, R109, R58, R59 ;  /* 0x0000003a6d3a7223 */ /* 0x000fe2000001003b */
[----:B------:R-:W-:-:S02]  /*1490*/  PRMT R59, RZ, 0x5410, R73 ;  /* 0x00005410ff3b7816 */ /* 0x000fc40000000049 */
        /* <DEDUP_REMOVED lines=8> */
[--C-:B------:R-:W-:Y:S01]  /*1520*/  PRMT R56, RZ, 0x5410, R70.reuse ;  /* 0x00005410ff387816 */ /* 0x100fe20000000046 */
[----:B------:R-:W5:Y:S04]  /*1530*/  LDG.E.128 R44, [R114.64+0x24000] ;  /* 0x02400004722c7981 */ /* 0x000f68000c1e1d00 */
[----:B------:R-:W-:Y:S01]  /*1540*/  FFMA.FTZ R56, R43, R56, R57 ;  /* 0x000000382b387223 */ /* 0x000fe20000010039 */
[----:B------:R-:W-:Y:S01]  /*1550*/  PRMT R57, RZ, 0x7610, R70 ;  /* 0x00007610ff397816 */ /* 0x000fe20000000046 */
[----:B------:R-:W5:Y:S04]  /*1560*/  LDG.E.128 R48, [R114.64+0x1800] ;  /* 0x0018000472307981 */ /* 0x000f68000c1e1d00 */
[----:B------:R-:W-:Y:S01]  /*1570*/  FFMA.FTZ R65, R108, R57, R56 ;  /* 0x000000396c417223 */ /* 0x000fe20000010038 */
[----:B------:R-:W-:-:S03]  /*1580*/  PRMT R67, RZ, 0x7610, R67 ;  /* 0x00007610ff437816 */ /* 0x000fc60000000043 */
[----:B------:R-:W-:Y:S01]  /*1590*/  FFMA.FTZ R64, R109, R64, R65 ;  /* 0x000000406d407223 */ /* 0x000fe20000010041 */
[----:B------:R-:W-:Y:S01]  /*15a0*/  PRMT R65, RZ, 0x5410, R80 ;  /* 0x00005410ff417816 */ /* 0x000fe20000000050 */
[C---:B------:R-:W-:Y:S02]  /*15b0*/  FFMA.FTZ R102, R110.reuse, R67, R58 ;  /* 0x000000436e667223 */ /* 0x040fe4000001003a */
[----:B------:R-:W-:Y:S01]  /*15c0*/  FFMA.FTZ R103, R110, R103, R64 ;  /* 0x000000676e677223 */ /* 0x000fe20000010040 */
[----:B--2---:R-:W-:Y:S01]  /*15d0*/  PRMT R64, RZ, 0x5410, R76 ;  /* 0x00005410ff407816 */ /* 0x004fe2000000004c */
[C---:B------:R-:W-:Y:S01]  /*15e0*/  FFMA.FTZ R65, R40.reuse, R65, R106 ;  /* 0x0000004128417223 */ /* 0x040fe2000001006a */
[----:B------:R-:W-:Y:S02]  /*15f0*/  PRMT R58, RZ, 0x5410, R74 ;  /* 0x00005410ff3a7816 */ /* 0x000fe4000000004a */
        /* <DEDUP_REMOVED lines=14> */
[----:B------:R-:W2:Y:S02]  /*16e0*/  LDG.E.128 R56, [R114.64+0x5000] ;  /* 0x0050000472387981 */ /* 0x000ea4000c1e1d00 */
[C---:B------:R-:W-:Y:S01]  /*16f0*/  FFMA.FTZ R65, R107.reuse, R64, R65 ;  /* 0x000000406b417223 */ /* 0x040fe20000010041 */
[----:B------:R-:W-:Y:S01]  /*1700*/  PRMT R64, RZ, 0x7610, R81 ;  /* 0x00007610ff407816 */ /* 0x000fe20000000051 */
[----:B------:R-:W-:Y:S01]  /*1710*/  FFMA.FTZ R67, R42, R67, R80 ;  /* 0x000000432a437223 */ /* 0x000fe20000010050 */
[----:B------:R-:W-:Y:S01]  /*1720*/  PRMT R75, RZ, 0x7610, R75 ;  /* 0x00007610ff4b7816 */ /* 0x000fe2000000004b */
[----:B------:R-:W2:Y:S02]  /*1730*/  LDG.E.128 R60, [R114.64+0x8800] ;  /* 0x00880004723c7981 */ /* 0x000ea4000c1e1d00 */
[----:B------:R-:W-:Y:S01]  /*1740*/  FFMA.FTZ R67, R107, R64, R67 ;  /* 0x000000406b437223 */ /* 0x000fe20000010043 */
[----:B------:R-:W-:-:S05]  /*1750*/  PRMT R64, RZ, 0x5410, R78 ;  /* 0x00005410ff407816 */ /* 0x000fca000000004e */
[----:B------:R-:W-:Y:S01]  /*1760*/  FFMA.FTZ R64, R43, R64, R65 ;  /* 0x000000402b407223 */ /* 0x000fe20000010041 */
[----:B------:R-:W-:Y:S02]  /*1770*/  PRMT R65, RZ, 0x7610, R78 ;  /* 0x00007610ff417816 */ /* 0x000fe4000000004e */
[----:B------:R-:W-:-:S03]  /*1780*/  PRMT R79, RZ, 0x7610, R79 ;  /* 0x00007610ff4f7816 */ /* 0x000fc6000000004f */
[----:B------:R-:W-:-:S04]  /*1790*/  FFMA.FTZ R73, R108, R65, R64 ;  /* 0x000000416c497223 */ /* 0x000fc80000010040 */
[----:B------:R-:W-:-:S04]  /*17a0*/  FFMA.FTZ R72, R109, R72, R73 ;  /* 0x000000486d487223 */ /* 0x000fc80000010049 */
[----:B------:R-:W-:Y:S01]  /*17b0*/  FFMA.FTZ R80, R110, R79, R72 ;  /* 0x0000004f6e507223 */ /* 0x000fe20000010048 */
[--C-:B---3--:R-:W-:Y:S02]  /*17c0*/  PRMT R72, RZ, 0x5410, R84.reuse ;  /* 0x00005410ff487816 */ /* 0x108fe40000000054 */
[----:B------:R-:W-:-:S03]  /*17d0*/  PRMT R84, RZ, 0x7610, R84 ;  /* 0x00007610ff547816 */ /* 0x000fc60000000054 */
[C---:B------:R-:W-:Y:S01]  /*17e0*/  FFMA.FTZ R3, R40.reuse, R72, R3 ;  /* 0x0000004828037223 */ /* 0x040fe20000010003 */
        /* <DEDUP_REMOVED lines=13> */
[----:B------:R-:W-:Y:S01]  /*18c0*/  PRMT R40, RZ, 0x5410, R86 ;  /* 0x00005410ff287816 */ /* 0x000fe20000000056 */
[----:B------:R-:W-:Y:S01]  /*18d0*/  FFMA.FTZ R104, R110, R75, R66 ;  /* 0x0000004b6e687223 */ /* 0x000fe20000010042 */
[----:B------:R-:W-:-:S03]  /*18e0*/  PRMT R42, RZ, 0x5410, R90 ;  /* 0x00005410ff2a7816 */ /* 0x000fc6000000005a */
[C---:B------:R-:W-:Y:S01]  /*18f0*/  FFMA.FTZ R40, R43.reuse, R40, R3 ;  /* 0x000000282b287223 */ /* 0x040fe20000010003 */
[----:B------:R-:W-:Y:S02]  /*1900*/  PRMT R3, RZ, 0x7610, R86 ;  /* 0x00007610ff037816 */ /* 0x000fe40000000056 */
        /* <DEDUP_REMOVED lines=18> */
[----:B----4-:R-:W-:Y:S01]  /*1a30*/  PRMT R82, RZ, 0x5410, R21 ;  /* 0x00005410ff527816 */ /* 0x010fe20000000015 */
[C---:B------:R-:W-:Y:S01]  /*1a40*/  FFMA.FTZ R118, R110.reuse, R87, R3 ;  /* 0x000000576e767223 */ /* 0x040fe20000010003 */
[----:B------:R-:W-:Y:S01]  /*1a50*/  PRMT R3, RZ, 0x5410, R20 ;  /* 0x00005410ff037816 */ /* 0x000fe20000000014 */
[----:B------:R-:W-:Y:S01]  /*1a60*/  FFMA.FTZ R110, R110, R91, R76 ;  /* 0x0000005b6e6e7223 */ /* 0x000fe2000001004c */
[----:B-----5:R-:W-:Y:S01]  /*1a70*/  PRMT R76, RZ, 0x5410, R16 ;  /* 0x00005410ff4c7816 */ /* 0x020fe20000000010 */
[----:B------:R-:W3:Y:S01]  /*1a80*/  LDG.E.128 R68, [R114.64+0xf800] ;  /* 0x00f8000472447981 */ /* 0x000ee2000c1e1d00 */
[----:B------:R-:W-:-:S02]  /*1a90*/  PRMT R83, RZ, 0x7610, R20 ;  /* 0x00007610ff537816 */ /* 0x000fc40000000014 */
[----:B------:R-:W-:Y:S01]  /*1aa0*/  PRMT R16, RZ, 0x7610, R16 ;  /* 0x00007610ff107816 */ /* 0x000fe20000000010 */
[----:B------:R-:W-:Y:S01]  /*1ab0*/  FFMA.FTZ R76, R3, R76, R112 ;  /* 0x0000004c034c7223 */ /* 0x000fe20000010070 */
[----:B------:R-:W-:Y:S01]  /*1ac0*/  PRMT R106, RZ, 0x7610, R21 ;  /* 0x00007610ff6a7816 */ /* 0x000fe20000000015 */
[----:B------:R-:W4:Y:S01]  /*1ad0*/  LDG.E.128 R72, [R114.64+0x16800] ;  /* 0x0168000472487981 */ /* 0x000f22000c1e1d00 */
        /* <DEDUP_REMOVED lines=17> */
[----:B------:R-:W-:Y:S01]  /*1bf0*/  PRMT R108, RZ, 0x7610, R22 ;  /* 0x00007610ff6c7816 */ /* 0x000fe20000000016 */
        /* <DEDUP_REMOVED lines=13> */
[----:B------:R-:W4:Y:S01]  /*1cd0*/  LDG.E.128 R20, [R114.64+0x1a000] ;  /* 0x01a0000472147981 */ /* 0x000f22000c1e1d00 */
        /* <DEDUP_REMOVED lines=21> */
[----:B------:R-:W-:Y:S01]  /*1e30*/  PRMT R16, RZ, 0x5410, R94 ;  /* 0x00005410ff107816 */ /* 0x000fe2000000005e */
[----:B------:R-:W4:Y:S02]  /*1e40*/  LDG.E.128 R12, [R114.64+0x21000] ;  /* 0x02100004720c7981 */ /* 0x000f24000c1e1d00 */
[----:B------:R-:W-:Y:S01]  /*1e50*/  FFMA.FTZ R97, R106, R97, R84 ;  /* 0x000000616a617223 */ /* 0x000fe20000010054 */
[----:B------:R-:W-:Y:S01]  /*1e60*/  PRMT R84, RZ, 0x5410, R98 ;  /* 0x00005410ff547816 */ /* 0x000fe20000000062 */
[C---:B------:R-:W-:Y:S01]  /*1e70*/  FFMA.FTZ R93, R105.reuse, R16, R93 ;  /* 0x00000010695d7223 */ /* 0x040fe2000001005d */
[----:B------:R-:W-:Y:S01]  /*1e80*/  PRMT R85, RZ, 0x7610, R94 ;  /* 0x00007610ff557816 */ /* 0x000fe2000000005e */
[----:B------:R-:W4:Y:S02]  /*1e90*/  LDG.E.128 R16, [R114.64+0x24800] ;  /* 0x0248000472107981 */ /* 0x000f24000c1e1d00 */
        /* <DEDUP_REMOVED lines=27> */
[C---:B------:R-:W-:Y:S01]  /*2050*/  FFMA.FTZ R29, R106.reuse, R29, R28 ;  /* 0x0000001d6a1d7223 */ /* 0x040fe2000001001c */
        /* <DEDUP_REMOVED lines=20> */
[----:B------:R-:W-:-:S02]  /*21a0*/  FFMA.FTZ R28, R83, R32, R28 ;  /* 0x00000020531c7223 */ /* 0x000fc4000001001c */
[----:B------:R-:W-:Y:S01]  /*21b0*/  FFMA.FTZ R25, R108, R25, R24 ;  /* 0x000000196c197223 */ /* 0x000fe20000010018 */
[----:B------:R-:W-:Y:S01]  /*21c0*/  PRMT R24, RZ, 0x5410, R27 ;  /* 0x00005410ff187816 */ /* 0x000fe2000000001b */
        /* <DEDUP_REMOVED lines=11> */
[----:B------:R-:W4:Y:S01]  /*2280*/  LDG.E.128 R24, [R114.64+0x5800] ;  /* 0x0058000472187981 */ /* 0x000f22000c1e1d00 */
[----:B------:R-:W-:Y:S02]  /*2290*/  FFMA.FTZ R33, R106, R33, R28 ;  /* 0x000000216a217223 */ /* 0x000fe4000001001c */
[C---:B------:R-:W-:Y:S01]  /*22a0*/  FFMA.FTZ R36, R105.reuse, R36, R37 ;  /* 0x0000002469247223 */ /* 0x040fe20000010025 */
[----:B------:R-:W-:Y:S01]  /*22b0*/  PRMT R37, RZ, 0x7610, R38 ;  /* 0x00007610ff257816 */ /* 0x000fe20000000026 */
[----:B------:R-:W-:Y:S01]  /*22c0*/  FFMA.FTZ R32, R105, R32, R33 ;  /* 0x0000002069207223 */ /* 0x000fe20000010021 */
[----:B------:R-:W-:Y:S01]  /*22d0*/  PRMT R33, RZ, 0x7610, R34 ;  /* 0x00007610ff217816 */ /* 0x000fe20000000022 */
[----:B------:R-:W4:Y:S01]  /*22e0*/  LDG.E.128 R28, [R114.64+0x9000] ;  /* 0x00900004721c7981 */ /* 0x000f22000c1e1d00 */
[--C-:B------:R-:W-:Y:S01]  /*22f0*/  PRMT R34, RZ, 0x5410, R39.reuse ;  /* 0x00005410ff227816 */ /* 0x100fe20000000027 */
[----:B------:R-:W-:Y:S01]  /*2300*/  FFMA.FTZ R36, R108, R37, R36 ;  /* 0x000000256c247223 */ /* 0x000fe20000010024 */
[----:B------:R-:W-:-:S03]  /*2310*/  PRMT R96, RZ, 0x7610, R39 ;  /* 0x00007610ff607816 */ /* 0x000fc60000000027 */
        /* <DEDUP_REMOVED lines=35> */
[----:B------:R-:W-:-:S04]  /*2550*/  FFMA.FTZ R32, R107, R32, R33 ;  /* 0x000000206b207223 */ /* 0x000fc80000010021 */
[C---:B------:R-:W-:Y:S01]  /*2560*/  FFMA.FTZ R81, R109.reuse, R4, R5 ;  /* 0x000000046d517223 */ /* 0x040fe20000010005 */
[----:B------:R-:W-:Y:S01]  /*2570*/  PRMT R4, RZ, 0x7610, R11 ;  /* 0x00007610ff047816 */ /* 0x000fe2000000000b */
[C---:B------:R-:W-:Y:S02]  /*2580*/  FFMA.FTZ R80, R109.reuse, R80, R32 ;  /* 0x000000506d507223 */ /* 0x040fe40000010020 */
[----:B------:R-:W4:Y:S02]  /*2590*/  LDG.E.128 R32, [R114.64+0xc800] ;  /* 0x00c8000472207981 */ /* 0x000f24000c1e1d00 */
[----:B------:R-:W-:Y:S01]  /*25a0*/  FFMA.FTZ R97, R109, R4, R8 ;  /* 0x000000046d617223 */ /* 0x000fe20000010008 */
[--C-:B------:R-:W-:Y:S02]  /*25b0*/  PRMT R4, RZ, 0x5410, R44.reuse ;  /* 0x00005410ff047816 */ /* 0x100fe4000000002c */
[----:B------:R-:W-:-:S03]  /*25c0*/  PRMT R8, RZ, 0x7610, R44 ;  /* 0x00007610ff087816 */ /* 0x000fc6000000002c */
[----:B------:R-:W-:Y:S01]  /*25d0*/  FFMA.FTZ R110, R3, R4, R110 ;  /* 0x00000004036e7223 */ /* 0x000fe2000001006e */
[----:B------:R-:W-:Y:S01]  /*25e0*/  PRMT R3, RZ, 0x5410, R52 ;  /* 0x00005410ff037816 */ /* 0x000fe20000000034 */
[----:B------:R-:W4:Y:S02]  /*25f0*/  LDG.E.128 R4, [R114.64+0x13800] ;  /* 0x0138000472047981 */ /* 0x000f24000c1e1d00 */
[----:B------:R-:W-:Y:S01]  /*2600*/  FFMA.FTZ R110, R83, R8, R110 ;  /* 0x00000008536e7223 */ /* 0x000fe2000001006e */
[--C-:B------:R-:W-:Y:S02]  /*2610*/  PRMT R8, RZ, 0x5410, R48.reuse ;  /* 0x00005410ff087816 */ /* 0x100fe40000000030 */
[----:B------:R-:W-:Y:S02]  /*2620*/  PRMT R99, RZ, 0x5410, R45 ;  /* 0x00005410ff637816 */ /* 0x000fe4000000002d */
[----:B------:R-:W-:Y:S01]  /*2630*/  PRMT R48, RZ, 0x7610, R48 ;  /* 0x00007610ff307816 */ /* 0x000fe20000000030 */
[----:B------:R-:W-:Y:S01]  /*2640*/  FFMA.FTZ R111, R3, R8, R111 ;  /* 0x00000008036f7223 */ /* 0x000fe2000001006f */
[----:B------:R-:W-:Y:S01]  /*2650*/  PRMT R83, RZ, 0x7610, R52 ;  /* 0x00007610ff537816 */ /* 0x000fe20000000034 */
[----:B------:R-:W-:Y:S01]  /*2660*/  FFMA.FTZ R99, R82, R99, R110 ;  /* 0x0000006352637223 */ /* 0x000fe2000001006e */
[----:B------:R-:W-:Y:S01]  /*2670*/  PRMT R101, RZ, 0x7610, R45 ;  /* 0x00007610ff657816 */ /* 0x000fe2000000002d */
[----:B------:R-:W4:Y:S01]  /*2680*/  LDG.E.128 R8, [R114.64+0x17000] ;  /* 0x0170000472087981 */ /* 0x000f22000c1e1d00 */
[----:B------:R-:W-:-:S02]  /*2690*/  PRMT R44, RZ, 0x5410, R47 ;  /* 0x00005410ff2c7816 */ /* 0x000fc4000000002f */
        /* <DEDUP_REMOVED lines=26> */
[----:B--2---:R-:W-:Y:S01]  /*2840*/  PRMT R53, RZ, 0x5410, R57 ;  /* 0x00005410ff357816 */ /* 0x004fe20000000039 */
[----:B------:R-:W2:Y:S02]  /*2850*/  LDG.E.128 R44, [R114.64+0x1a800] ;  /* 0x01a80004722c7981 */ /* 0x000ea4000c1e1d00 */
[----:B------:R-:W-:Y:S01]  /*2860*/  FFMA.FTZ R104, R103, R104, R48 ;  /* 0x0000006867687223 */ /* 0x000fe20000010030 */
[----:B------:R-:W-:-:S02]  /*2870*/  PRMT R48, RZ, 0x5410, R56 ;  /* 0x00005410ff307816 */ /* 0x000fc40000000038 */
        /* <DEDUP_REMOVED lines=9> */
[----:B------:R-:W2:Y:S01]  /*2910*/  LDG.E.128 R48, [R114.64+0x1e000] ;  /* 0x01e0000472307981 */ /* 0x000ea2000c1e1d00 */
[----:B------:R-:W-:Y:S01]  /*2920*/  PRMT R55, RZ, 0x5410, R61 ;  /* 0x00005410ff377816 */ /* 0x000fe2000000003d */
[----:B------:R-:W-:Y:S02]  /*2930*/  FFMA.FTZ R53, R98, R57, R53 ;  /* 0x0000003962357223 */ /* 0x000fe40000010035 */
[----:B------:R-:W-:Y:S01]  /*2940*/  FFMA.FTZ R60, R83, R60, R92 ;  /* 0x0000003c533c7223 */ /* 0x000fe2000001005c */
[----:B------:R-:W-:Y:S01]  /*2950*/  PRMT R58, RZ, 0x7610, R58 ;  /* 0x00007610ff3a7816 */ /* 0x000fe2000000003a */
[----:B------:R-:W-:-:S02]  /*2960*/  FFMA.FTZ R52, R99, R52, R53 ;  /* 0x0000003463347223 */ /* 0x000fc40000010035 */
[----:B------:R-:W-:Y:S01]  /*2970*/  FFMA.FTZ R55, R82, R55, R60 ;  /* 0x0000003752377223 */ /* 0x000fe2000001003c */
[----:B---3--:R-:W-:Y:S01]  /*2980*/  PRMT R60, RZ, 0x5410, R68 ;  /* 0x00005410ff3c7816 */ /* 0x008fe20000000044 */
        /* <DEDUP_REMOVED lines=19> */
[----:B-----5:R-:W-:-:S03]  /*2ac0*/  PRMT R68, RZ, 0x5410, R40 ;  /* 0x00005410ff447816 */ /* 0x020fc60000000028 */
[----:B------:R-:W-:Y:S01]  /*2ad0*/  FFMA.FTZ R62, R99, R62, R69 ;  /* 0x0000003e633e7223 */ /* 0x000fe20000010045 */
[--C-:B----4-:R-:W-:Y:S02]  /*2ae0*/  PRMT R69, RZ, 0x5410, R72.reuse ;  /* 0x00005410ff457816 */ /* 0x110fe40000000048 */
[----:B------:R-:W-:Y:S01]  /*2af0*/  PRMT R72, RZ, 0x7610, R72 ;  /* 0x00007610ff487816 */ /* 0x000fe20000000048 */
[C---:B------:R-:W-:Y:S01]  /*2b00*/  FFMA.FTZ R68, R3.reuse, R68, R95 ;  /* 0x0000004403447223 */ /* 0x040fe2000001005f */
[----:B------:R-:W-:Y:S01]  /*2b10*/  PRMT R40, RZ, 0x7610, R40 ;  /* 0x00007610ff287816 */ /* 0x000fe20000000028 */
[----:B------:R-:W-:-:S04]  /*2b20*/  FFMA.FTZ R69, R3, R69, R80 ;  /* 0x0000004503457223 */ /* 0x000fc80000010050 */
[C---:B------:R-:W-:Y:S01]  /*2b30*/  FFMA.FTZ R72, R83.reuse, R72, R69 ;  /* 0x0000004853487223 */ /* 0x040fe20000010045 */
        /* <DEDUP_REMOVED lines=36> */
[--C-:B------:R-:W-:Y:S01]  /*2d80*/  PRMT R20, RZ, 0x5410, R22.reuse ;  /* 0x00005410ff147816 */ /* 0x100fe20000000016 */
[----:B------:R-:W5:Y:S01]  /*2d90*/  LDG.E.128 R72, [R114.64+0xd000] ;  /* 0x00d0000472487981 */ /* 0x000f62000c1e1d00 */
[----:B------:R-:W-:-:S03]  /*2da0*/  PRMT R22, RZ, 0x7610, R22 ;  /* 0x00007610ff167816 */ /* 0x000fc60000000016 */
        /* <DEDUP_REMOVED lines=8> */
[----:B------:R-:W-:Y:S02]  /*2e30*/  FFMA.FTZ R76, R83, R76, R42 ;  /* 0x0000004c534c7223 */ /* 0x000fe4000001002a */
[C---:B------:R-:W-:Y:S02]  /*2e40*/  FFMA.FTZ R100, R103.reuse, R100, R56 ;  /* 0x0000006467647223 */ /* 0x040fe40000010038 */
[C---:B------:R-:W-:Y:S01]  /*2e50*/  FFMA.FTZ R92, R103.reuse, R92, R52 ;  /* 0x0000005c675c7223 */ /* 0x040fe20000010034 */
        /* <DEDUP_REMOVED lines=35> */
[----:B------:R-:W5:Y:S01]  /*3090*/  LDG.E.128 R56, [R114.64+0x25000] ;  /* 0x0250000472387981 */ /* 0x000f62000c1e1d00 */
        /* <DEDUP_REMOVED lines=37> */
[----:B------:R-:W5:Y:S04]  /*32f0*/  LDG.E.128 R60, [R114.64+0x2800] ;  /* 0x00280004723c7981 */ /* 0x000f68000c1e1d00 */
[----:B------:R-:W-:Y:S01]  /*3300*/  FFMA.FTZ R16, R103, R3, R104 ;  /* 0x0000000367107223 */ /* 0x000fe20000010068 */
[----:B------:R-:W-:Y:S01]  /*3310*/  PRMT R3, RZ, 0x7610, R84 ;  /* 0x00007610ff037816 */ /* 0x000fe20000000054 */
[----:B------:R0:W5:Y:S01]  /*3320*/  LDG.E.128 R64, [R116.64+0x2800] ;  /* 0x0028000474407981 */ /* 0x000162000c1e1d00 */
[----:B------:R-:W-:-:S02]  /*3330*/  PRMT R104, RZ, 0x7610, R88 ;  /* 0x00007610ff687816 */ /* 0x000fc40000000058 */
[----:B------:R-:W-:Y:S01]  /*3340*/  PRMT R99, RZ, 0x7610, R91 ;  /* 0x00007610ff637816 */ /* 0x000fe2000000005b */
[----:B------:R-:W5:Y:S02]  /*3350*/  LDG.E.128 R68, [R114.64+0x6000] ;  /* 0x0060000472447981 */ /* 0x000f64000c1e1d00 */
[----:B------:R-:W-:Y:S01]  /*3360*/  FFMA.FTZ R83, R104, R3, R16 ;  /* 0x0000000368537223 */ /* 0x000fe20000010010 */
[----:B------:R-:W-:Y:S01]  /*3370*/  PRMT R3, RZ, 0x5410, R89 ;  /* 0x00005410ff037816 */ /* 0x000fe20000000059 */
[----:B------:R-:W5:Y:S01]  /*3380*/  LDG.E.128 R40, [R114.64+0x9800] ;  /* 0x0098000472287981 */ /* 0x000f62000c1e1d00 */
        /* <DEDUP_REMOVED lines=14> */
[----:B------:R-:W-:-:S03]  /*3470*/  PRMT R24, RZ, 0x5410, R25 ;  /* 0x00005410ff187816 */ /* 0x000fc60000000019 */
[----:B------:R-:W-:Y:S01]  /*3480*/  FFMA.FTZ R92, R104, R85, R92 ;  /* 0x00000055685c7223 */ /* 0x000fe2000001005c */
[----:B------:R-:W-:Y:S01]  /*3490*/  PRMT R85, RZ, 0x7610, R86 ;  /* 0x00007610ff557816 */ /* 0x000fe20000000056 */
[----:B------:R-:W5:Y:S02]  /*34a0*/  LDG.E.128 R88, [R114.64+0x22000] ;  /* 0x0220000472587981 */ /* 0x000f64000c1e1d00 */
[----:B------:R-:W-:Y:S01]  /*34b0*/  FFMA.FTZ R92, R3, R24, R92 ;  /* 0x00000018035c7223 */ /* 0x000fe2000001005c */
[----:B------:R-:W-:Y:S01]  /*34c0*/  PRMT R24, RZ, 0x5410, R87 ;  /* 0x00005410ff187816 */ /* 0x000fe20000000057 */
[----:B------:R-:W-:Y:S01]  /*34d0*/  FFMA.FTZ R84, R98, R85, R84 ;  /* 0x0000005562547223 */ /* 0x000fe20000010054 */
[----:B0-----:R-:W5:Y:S03]  /*34e0*/  LDG.E.128 R116, [R116.64+0x3000] ;  /* 0x0030000474747981 */ /* 0x001f66000c1e1d00 */
[----:B------:R-:W-:Y:S01]  /*34f0*/  FFMA.FTZ R24, R97, R24, R84 ;  /* 0x0000001861187223 */ /* 0x000fe20000010054 */
[----:B------:R-:W-:Y:S01]  /*3500*/  PRMT R84, RZ, 0x7610, R25 ;  /* 0x00007610ff547816 */ /* 0x000fe20000000019 */
[----:B------:R-:W5:Y:S01]  /*3510*/  LDG.E.128 R76, [R114.64+0x14000] ;  /* 0x01400004724c7981 */ /* 0x000f62000c1e1d00 */
[----:B------:R-:W-:-:S03]  /*3520*/  PRMT R25, RZ, 0x5410, R26 ;  /* 0x00005410ff197816 */ /* 0x000fc6000000001a */
[----:B------:R-:W-:Y:S01]  /*3530*/  FFMA.FTZ R84, R83, R84, R92 ;  /* 0x0000005453547223 */ /* 0x000fe2000001005c */
[----:B------:R-:W-:-:S05]  /*3540*/  PRMT R92, RZ, 0x7610, R87 ;  /* 0x00007610ff5c7816 */ /* 0x000fca0000000057 */
[----:B------:R-:W-:Y:S02]  /*3550*/  FFMA.FTZ R92, R99, R92, R24 ;  /* 0x0000005c635c7223 */ /* 0x000fe40000010018 */
[----:B------:R-:W-:Y:S01]  /*3560*/  FFMA.FTZ R24, R82, R25, R84 ;  /* 0x0000001952187223 */ /* 0x000fe20000010054 */
[----:B------:R-:W-:Y:S01]  /*3570*/  PRMT R25, RZ, 0x5410, R28 ;  /* 0x00005410ff197816 */ /* 0x000fe2000000001c */
[----:B------:R-:W5:Y:S04]  /*3580*/  LDG.E.128 R84, [R114.64+0x1e800] ;  /* 0x01e8000472547981 */ /* 0x000f68000c1e1d00 */
[----:B------:R-:W-:Y:S01]  /*3590*/  FFMA.FTZ R100, R103, R25, R100 ;  /* 0x0000001967647223 */ /* 0x000fe20000010064 */
[----:B------:R-:W-:Y:S02]  /*35a0*/  PRMT R25, RZ, 0x7610, R26 ;  /* 0x00007610ff197816 */ /* 0x000fe4000000001a */
[----:B------:R-:W-:Y:S01]  /*35b0*/  PRMT R26, RZ, 0x5410, R29 ;  /* 0x00005410ff1a7816 */ /* 0x000fe2000000001d */
[----:B------:R-:W-:-:S02]  /*35c0*/  FFMA.FTZ R100, R104, R105, R100 ;  /* 0x0000006968647223 */ /* 0x000fc40000010064 */
[----:B------:R-:W-:Y:S01]  /*35d0*/  FFMA.FTZ R25, R98, R25, R24 ;  /* 0x0000001962197223 */ /* 0x000fe20000010018 */
[--C-:B------:R-:W-:Y:S01]  /*35e0*/  PRMT R24, RZ, 0x5410, R27.reuse ;  /* 0x00005410ff187816 */ /* 0x100fe2000000001b */
[----:B------:R-:W-:Y:S01]  /*35f0*/  FFMA.FTZ R26, R3, R26, R100 ;  /* 0x0000001a031a7223 */ /* 0x000fe20000010064 */
[----:B------:R-:W-:-:S03]  /*3600*/  PRMT R100, RZ, 0x7610, R27 ;  /* 0x00007610ff647816 */ /* 0x000fc6000000001b */
        /* <DEDUP_REMOVED lines=58> */
[----:B------:R-:W3:Y:S01]  /*39b0*/  LDG.E.128 R32, [R114.64+0x6800] ;  /* 0x0068000472207981 */ /* 0x000ee2000c1e1d00 */
        /* <DEDUP_REMOVED lines=10> */
[----:B--2---:R-:W-:Y:S01]  /*3a60*/  PRMT R4, RZ, 0x5410, R44 ;  /* 0x00005410ff047816 */ /* 0x004fe2000000002c */
        /* <DEDUP_REMOVED lines=15> */
[----:B------:R-:W-:-:S05]  /*3b60*/  PRMT R4, RZ, 0x5410, R48 ;  /* 0x00005410ff047816 */ /* 0x000fca0000000030 */
[----:B------:R-:W-:Y:S01]  /*3b70*/  FFMA.FTZ R96, R103, R4, R96 ;  /* 0x0000000467607223 */ /* 0x000fe20000010060 */
[----:B------:R-:W-:Y:S02]  /*3b80*/  PRMT R4, RZ, 0x7610, R45 ;  /* 0x00007610ff047816 */ /* 0x000fe4000000002d */
[----:B------:R-:W-:Y:S02]  /*3b90*/  PRMT R5, RZ, 0x7610, R48 ;  /* 0x00007610ff057816 */ /* 0x000fe40000000030 */
[----:B------:R-:W-:Y:S01]  /*3ba0*/  PRMT R45, RZ, 0x5410, R46 ;  /* 0x00005410ff2d7816 */ /* 0x000fe2000000002e */
[----:B------:R-:W-:Y:S02]  /*3bb0*/  FFMA.FTZ R44, R83, R4, R7 ;  /* 0x00000004532c7223 */ /* 0x000fe40000010007 */
[----:B------:R-:W-:Y:S01]  /*3bc0*/  FFMA.FTZ R93, R99, R24, R25 ;  /* 0x00000018635d7223 */ /* 0x000fe20000010019 */
[----:B------:R-:W-:Y:S01]  /*3bd0*/  PRMT R48, RZ, 0x5410, R49 ;  /* 0x00005410ff307816 */ /* 0x000fe20000000031 */
[----:B------:R-:W2:Y:S01]  /*3be0*/  LDG.E.128 R24, [R114.64+0x25800] ;  /* 0x0258000472187981 */ /* 0x000ea2000c1e1d00 */
[----:B------:R-:W-:-:S02]  /*3bf0*/  FFMA.FTZ R96, R104, R5, R96 ;  /* 0x0000000568607223 */ /* 0x000fc40000010060 */
        /* <DEDUP_REMOVED lines=15> */
[----:B------:R-:W-:-:S04]  /*3cf0*/  FFMA.FTZ R45, R98, R45, R48 ;  /* 0x0000002d622d7223 */ /* 0x000fc80000010030 */
[----:B------:R-:W-:Y:S01]  /*3d00*/  FFMA.FTZ R45, R97, R44, R45 ;  /* 0x0000002c612d7223 */ /* 0x000fe2000001002d */
[----:B----4-:R-:W-:-:S05]  /*3d10*/  PRMT R44, RZ, 0x5410, R52 ;  /* 0x00005410ff2c7816 */ /* 0x010fca0000000034 */
[----:B------:R-:W-:Y:S01]  /*3d20*/  FFMA.FTZ R46, R103, R44, R101 ;  /* 0x0000002c672e7223 */ /* 0x000fe20000010065 */
[----:B------:R-:W-:Y:S02]  /*3d30*/  PRMT R44, RZ, 0x7610, R51 ;  /* 0x00007610ff2c7816 */ /* 0x000fe40000000033 */
[----:B------:R-:W4:Y:S03]  /*3d40*/  LDG.E.128 R48, [R114.64+0x18000] ;  /* 0x0180000472307981 */ /* 0x000f26000c1e1d00 */
        /* <DEDUP_REMOVED lines=11> */
[----:B------:R-:W5:Y:S02]  /*3e00*/  LDG.E.128 R44, [R114.64+0x14800] ;  /* 0x01480004722c7981 */ /* 0x000f64000c1e1d00 */
[----:B------:R-:W-:Y:S01]  /*3e10*/  FFMA.FTZ R103, R3, R52, R103 ;  /* 0x0000003403677223 */ /* 0x000fe20000010067 */
[----:B------:R-:W-:Y:S02]  /*3e20*/  PRMT R52, RZ, 0x7610, R53 ;  /* 0x00007610ff347816 */ /* 0x000fe40000000035 */
[----:B------:R-:W-:-:S03]  /*3e30*/  PRMT R3, RZ, 0x5410, R54 ;  /* 0x00005410ff037816 */ /* 0x000fc60000000036 */
[C---:B------:R-:W-:Y:S02]  /*3e40*/  FFMA.FTZ R52, R83.reuse, R52, R102 ;  /* 0x0000003453347223 */ /* 0x040fe40000010066 */
[----:B------:R-:W-:Y:S02]  /*3e50*/  FFMA.FTZ R56, R83, R56, R103 ;  /* 0x0000003853387223 */ /* 0x000fe40000010067 */
        /* <DEDUP_REMOVED lines=13> */
[----:B------:R-:W-:Y:S02]  /*3f30*/  PRMT R52, RZ, 0x7610, R59 ;  /* 0x00007610ff347816 */ /* 0x000fe4000000003b */
[----:B------:R-:W-:Y:S01]  /*3f40*/  PRMT R82, RZ, 0x5410, R64 ;  /* 0x00005410ff527816 */ /* 0x000fe20000000040 */
[----:B------:R-:W3:Y:S02]  /*3f50*/  LDG.E.128 R56, [R114.64+0x1f000] ;  /* 0x01f0000472387981 */ /* 0x000ee4000c1e1d00 */
[----:B------:R-:W-:Y:S01]  /*3f60*/  FFMA.FTZ R99, R99, R52, R53 ;  /* 0x0000003463637223 */ /* 0x000fe20000010035 */
[----:B------:R-:W-:Y:S02]  /*3f70*/  PRMT R53, RZ, 0x5410, R60 ;  /* 0x00005410ff357816 */ /* 0x000fe4000000003c */
[----:B------:R-:W-:-:S03]  /*3f80*/  PRMT R98, RZ, 0x7610, R65 ;  /* 0x00007610ff627816 */ /* 0x000fc60000000041 */
[C---:B------:R-:W-:Y:S01]  /*3f90*/  FFMA.FTZ R105, R82.reuse, R53, R92 ;  /* 0x0000003552697223 */ /* 0x040fe2000001005c */
[----:B------:R-:W-:Y:S01]  /*3fa0*/  PRMT R92, RZ, 0x5410, R65 ;  /* 0x00005410ff5c7816 */ /* 0x000fe20000000041 */
[----:B------:R-:W3:Y:S01]  /*3fb0*/  LDG.E.128 R52, [R114.64+0x1b800] ;  /* 0x01b8000472347981 */ /* 0x000ee2000c1e1d00 */
[----:B------:R-:W-:Y:S02]  /*3fc0*/  PRMT R65, RZ, 0x5410, R68 ;  /* 0x00005410ff417816 */ /* 0x000fe40000000044 */
[----:B------:R-:W-:Y:S02]  /*3fd0*/  PRMT R83, RZ, 0x7610, R64 ;  /* 0x00007610ff537816 */ /* 0x000fe40000000040 */
        /* <DEDUP_REMOVED lines=31> */
[----:B------:R-:W4:Y:S02]  /*41d0*/  LDG.E.128 R64, [R114.64+0x26000] ;  /* 0x0260000472407981 */ /* 0x000f24000c1e1d00 */
[----:B------:R-:W-:Y:S01]  /*41e0*/  FFMA.FTZ R68, R104, R71, R68 ;  /* 0x0000004768447223 */ /* 0x000fe20000010044 */
[----:B------:R-:W-:-:S02]  /*41f0*/  PRMT R71, RZ, 0x5410, R72 ;  /* 0x00005410ff477816 */ /* 0x000fc40000000048 */
        /* <DEDUP_REMOVED lines=33> */
[----:B------:R-:W-:-:S03]  /*4410*/  PRMT R22, RZ, 0x5410, R12 ;  /* 0x00005410ff167816 */ /* 0x000fc6000000000c */
[----:B------:R-:W-:Y:S01]  /*4420*/  FFMA.FTZ R20, R104, R23, R20 ;  /* 0x0000001768147223 */ /* 0x000fe20000010014 */
[--C-:B------:R-:W-:Y:S02]  /*4430*/  PRMT R23, RZ, 0x5410, R16.reuse ;  /* 0x00005410ff177816 */ /* 0x100fe40000000010 */
        /* <DEDUP_REMOVED lines=52> */
[----:B--2---:R-:W-:-:S03]  /*4780*/  PRMT R15, RZ, 0x5410, R24 ;  /* 0x00005410ff0f7816 */ /* 0x004fc60000000018 */
[----:B------:R-:W-:Y:S01]  /*4790*/  FFMA.FTZ R13, R104, R13, R16 ;  /* 0x0000000d680d7223 */ /* 0x000fe20000010010 */
[----:B------:R-:W-:Y:S01]  /*47a0*/  PRMT R16, RZ, 0x5410, R28 ;  /* 0x00005410ff107816 */ /* 0x000fe2000000001c */
        /* <DEDUP_REMOVED lines=21> */
[----:B------:R-:W-:Y:S02]  /*4900*/  PRMT R18, RZ, 0x5410, R26 ;  /* 0x00005410ff127816 */ /* 0x000fe4000000001a */
[----:B------:R-:W-:-:S02]  /*4910*/  PRMT R22, RZ, 0x7610, R29 ;  /* 0x00007610ff167816 */ /* 0x000fc4000000001d */
        /* <DEDUP_REMOVED lines=23> */
[----:B------:R-:W-:Y:S02]  /*4a90*/  PRMT R90, RZ, 0x7610, R90 ;  /* 0x00007610ff5a7816 */ /* 0x000fe4000000005a */
[----:B------:R-:W-:-:S02]  /*4aa0*/  PRMT R19, RZ, 0x5410, R27 ;  /* 0x00005410ff137816 */ /* 0x000fc4000000001b */
        /* <DEDUP_REMOVED lines=8> */
[----:B------:R-:W-:Y:S02]  /*4b30*/  FFMA.FTZ R14, R103, R90, R14 ;  /* 0x0000005a670e7223 */ /* 0x000fe4000001000e */
        /* <DEDUP_REMOVED lines=11> */
[----:B------:R-:W-:-:S02]  /*4bf0*/  PRMT R91, RZ, 0x7610, R91 ;  /* 0x00007610ff5b7816 */ /* 0x000fc4000000005b */
[----:B------:R-:W-:Y:S02]  /*4c00*/  PRMT R27, RZ, 0x7610, R27 ;  /* 0x00007610ff1b7816 */ /* 0x000fe4000000001b */
[----:B------:R-:W-:Y:S02]  /*4c10*/  PRMT R119, RZ, 0x7610, R119 ;  /* 0x00007610ff777816 */ /* 0x000fe40000000077 */
[----:B------:R-:W-:Y:S01]  /*4c20*/  PRMT R22, RZ, 0x7610, R31 ;  /* 0x00007610ff167816 */ /* 0x000fe2000000001f */
[C---:B------:R-:W-:Y:S02]  /*4c30*/  FFMA.FTZ R41, R104.reuse, R41, R70 ;  /* 0x0000002968297223 */ /* 0x040fe40000010046 */
[C---:B------:R-:W-:Y:S02]  /*4c40*/  FFMA.FTZ R21, R104.reuse, R21, R42 ;  /* 0x0000001568157223 */ /* 0x040fe4000001002a */
[C---:B------:R-:W-:Y:S02]  /*4c50*/  FFMA.FTZ R3, R104.reuse, R3, R86 ;  /* 0x0000000368037223 */ /* 0x040fe40000010056 */
[----:B------:R-:W-:-:S02]  /*4c60*/  FFMA.FTZ R14, R104, R91, R14 ;  /* 0x0000005b680e7223 */ /* 0x000fc4000001000e */
[----:B------:R-:W-:Y:S02]  /*4c70*/  FFMA.FTZ R104, R104, R27, R19 ;  /* 0x0000001b68687223 */ /* 0x000fe40000010013 */
[----:B------:R-:W-:Y:S01]  /*4c80*/  FFMA.FTZ R19, R119, R22, R23 ;  /* 0x0000001677137223 */ /* 0x000fe20000010017 */
[----:B---3--:R-:W-:Y:S02]  /*4c90*/  PRMT R23, RZ, 0x5410, R36 ;  /* 0x00005410ff177816 */ /* 0x008fe40000000024 */
        /* <DEDUP_REMOVED lines=25> */
[C---:B------:R-:W-:Y:S02]  /*4e30*/  FFMA.FTZ R25, R18.reuse, R25, R24 ;  /* 0x0000001912197223 */ /* 0x040fe40000010018 */
[----:B------:R-:W-:Y:S01]  /*4e40*/  FFMA.FTZ R23, R18, R23, R22 ;  /* 0x0000001712177223 */ /* 0x000fe20000010016 */
[----:B------:R-:W-:Y:S02]  /*4e50*/  PRMT R22, RZ, 0x7610, R35 ;  /* 0x00007610ff167816 */ /* 0x000fe40000000023 */
[----:B------:R-:W-:-:S03]  /*4e60*/  PRMT R24, RZ, 0x7610, R39 ;  /* 0x00007610ff187816 */ /* 0x000fc60000000027 */
[C---:B------:R-:W-:Y:S02]  /*4e70*/  FFMA.FTZ R22, R119.reuse, R22, R23 ;  /* 0x0000001677167223 */ /* 0x040fe40000010017 */
        /* <DEDUP_REMOVED lines=31> */
[----:B----4-:R-:W-:Y:S01]  /*5070*/  PRMT R7, RZ, 0x5410, R48 ;  /* 0x00005410ff077816 */ /* 0x010fe20000000030 */
[C---:B------:R-:W-:Y:S02]  /*5080*/  FFMA.FTZ R4, R119.reuse, R4, R5 ;  /* 0x0000000477047223 */ /* 0x040fe40000010005 */
[----:B------:R-:W-:Y:S01]  /*5090*/  FFMA.FTZ R5, R119, R6, R8 ;  /* 0x0000000677057223 */ /* 0x000fe20000010008 */
[----:B-----5:R-:W-:Y:S01]  /*50a0*/  PRMT R6, RZ, 0x5410, R44 ;  /* 0x00005410ff067816 */ /* 0x020fe2000000002c */
        /* <DEDUP_REMOVED lines=45> */
[----:B------:R-:W-:Y:S02]  /*5380*/  PRMT R3, RZ, 0x7610, R54 ;  /* 0x00007610ff037816 */ /* 0x000fe40000000036 */
[----:B------:R-:W-:Y:S01]  /*5390*/  PRMT R12, RZ, 0x5410, R58 ;  /* 0x00005410ff0c7816 */ /* 0x000fe2000000003a */
[----:B------:R-:W-:Y:S01]  /*53a0*/  FFMA.FTZ R9, R18, R9, R8 ;  /* 0x0000000912097223 */ /* 0x000fe20000010008 */
[----:B------:R-:W-:Y:S01]  /*53b0*/  PRMT R8, RZ, 0x7610, R51 ;  /* 0x00007610ff087816 */ /* 0x000fe20000000033 */
[----:B------:R-:W-:Y:S01]  /*53c0*/  FFMA.FTZ R10, R118, R3, R10 ;  /* 0x00000003760a7223 */ /* 0x000fe2000001000a */
[----:B------:R-:W-:Y:S01]  /*53d0*/  PRMT R3, RZ, 0x7610, R58 ;  /* 0x00007610ff037816 */ /* 0x000fe2000000003a */
[----:B------:R-:W-:Y:S02]  /*53e0*/  FFMA.FTZ R7, R17, R12, R7 ;  /* 0x0000000c11077223 */ /* 0x000fe40000010007 */
[----:B------:R-:W-:-:S02]  /*53f0*/  FFMA.FTZ R8, R119, R8, R9 ;  /* 0x0000000877087223 */ /* 0x000fc40000010009 */
        /* <DEDUP_REMOVED lines=41> */
[----:B------:R-:W0:Y:S04]  /*5690*/  SHFL.BFLY PT, R14, R19, 0x10, 0x1f ;  /* 0x0e001f00130e7f89 */ /* 0x000e2800000e0000 */
[----:B------:R-:W1:Y:S04]  /*56a0*/  SHFL.BFLY PT, R13, R22, 0x10, 0x1f ;  /* 0x0e001f00160d7f89 */ /* 0x000e6800000e0000 */
[----:B------:R-:W2:Y:S04]  /*56b0*/  SHFL.BFLY PT, R12, R23, 0x10, 0x1f ;  /* 0x0e001f00170c7f89 */ /* 0x000ea800000e0000 */
[----:B------:R-:W3:Y:S04]  /*56c0*/  SHFL.BFLY PT, R15, R4, 0x10, 0x1f ;  /* 0x0e001f00040f7f89 */ /* 0x000ee800000e0000 */
[----:B------:R-:W4:Y:S04]  /*56d0*/  SHFL.BFLY PT, R16, R5, 0x10, 0x1f ;  /* 0x0e001f0005107f89 */ /* 0x000f2800000e0000 */
[----:B------:R-:W5:Y:S04]  /*56e0*/  SHFL.BFLY PT, R17, R6, 0x10, 0x1f ;  /* 0x0e001f0006117f89 */ /* 0x000f6800000e0000 */
        /* <DEDUP_REMOVED lines=135> */
[----:B0-----:R-:W-:-:S02]  /*5f60*/  FADD.FTZ R36, RZ, R36 ;  /* 0x00000024ff247221 */ /* 0x001fc40000010000 */
        /* <DEDUP_REMOVED lines=55> */
.L_x_5:
        /* <DEDUP_REMOVED lines=10> */
.L_x_37:


//--------------------- .text._Z31router_gemm_kernel_float_outputI13__nv_bfloat16Li128ELi8ELi10ELi384ELi7168EEvPfPKT_S4_ --------------------------
	.section	.text._Z31router_gemm_kernel_float_outputI13__nv_bfloat16Li128ELi8ELi10ELi384ELi7168EEvPfPKT_S4_,"ax",@progbits
	.sectioninfo	@"SHI_REGISTERS=121"
	.align	128
        .global         _Z31router_gemm_kernel_float_outputI13__nv_bfloat16Li128ELi8ELi10ELi384ELi7168EEvPfPKT_S4_
        .type           _Z31router_gemm_kernel_float_outputI13__nv_bfloat16Li128ELi8ELi10ELi384ELi7168EEvPfPKT_S4_,@function
        .size           _Z31router_gemm_kernel_float_outputI13__nv_bfloat16Li128ELi8ELi10ELi384ELi7168EEvPfPKT_S4_,(.L_x_38 - _Z31router_gemm_kernel_float_outputI13__nv_bfloat16Li128ELi8ELi10ELi384ELi7168EEvPfPKT_S4_)
        .other          _Z31router_gemm_kernel_float_outputI13__nv_bfloat16Li128ELi8ELi10ELi384ELi7168EEvPfPKT_S4_,@"STO_CUDA_ENTRY STV_DEFAULT"
_Z31router_gemm_kernel_float_outputI13__nv_bfloat16Li128ELi8ELi10ELi384ELi7168EEvPfPKT_S4_:
.text._Z31router_gemm_kernel_float_outputI13__nv_bfloat16Li128ELi8ELi10ELi384ELi7168EEvPfPKT_S4_:
        /* <DEDUP_REMOVED lines=38> */
[----:B------:R-:W-:Y:S01]  /*0260*/  PRMT R62, RZ, 0x5410, R57 ;  /* 0x00005410ff3e7816 */ /* 0x000fe20000000039 */
[----:B------:R-:W2:Y:S02]  /*0270*/  LDG.E.128 R48, [R110.64+0x19000] ;  /* 0x019000046e307981 */ /* 0x000ea4000c1e1d00 */
[----:B------:R-:W-:Y:S01]  /*0280*/  FFMA.FTZ R44, R63, R44, R3 ;  /* 0x0000002c3f2c7223 */ /* 0x000fe20000010003 */
[--C-:B------:R-:W-:Y:S02]  /*0290*/  PRMT R3, RZ, 0x5410, R45.reuse ;  /* 0x00005410ff037816 */ /* 0x100fe4000000002d */
[----:B------:R-:W-:Y:S02]  /*02a0*/  PRMT R45, RZ, 0x7610, R45 ;  /* 0x00007610ff2d7816 */ /* 0x000fe4000000002d */
[----:B------:R-:W-:Y:S01]  /*02b0*/  PRMT R92, RZ, 0x7610, R57 ;  /* 0x00007610ff5c7816 */ /* 0x000fe20000000039 */
[----:B------:R-:W-:Y:S01]  /*02c0*/  FFMA.FTZ R3, R62, R3, R44 ;  /* 0x000000033e037223 */ /* 0x000fe2000001002c */
[----:B------:R-:W-:-:S02]  /*02d0*/  PRMT R61, RZ, 0x5410, R58 ;  /* 0x00005410ff3d7816 */ /* 0x000fc4000000003a */
[----:B------:R-:W-:Y:S01]  /*02e0*/  PRMT R44, RZ, 0x5410, R46 ;  /* 0x00005410ff2c7816 */ /* 0x000fe2000000002e */
[----:B------:R-:W-:Y:S01]  /*02f0*/  FFMA.FTZ R45, R92, R45, R3 ;  /* 0x0000002d5c2d7223 */ /* 0x000fe20000010003 */
[--C-:B---3--:R-:W-:Y:S02]  /*0300*/  PRMT R56, RZ, 0x5410, R40.reuse ;  /* 0x00005410ff387816 */ /* 0x108fe40000000028 */
        /* <DEDUP_REMOVED lines=14> */
[----:B-----5:R-:W-:Y:S01]  /*03f0*/  PRMT R40, RZ, 0x5410, R36 ;  /* 0x00005410ff287816 */ /* 0x020fe20000000024 */
[----:B------:R-:W-:Y:S01]  /*0400*/  FFMA.FTZ R45, R62, R45, R56 ;  /* 0x0000002d3e2d7223 */ /* 0x000fe20000010038 */
[----:B------:R-:W-:Y:S01]  /*0410*/  PRMT R41, RZ, 0x7610, R41 ;  /* 0x00007610ff297816 */ /* 0x000fe20000000029 */
[----:B------:R-:W3:Y:S02]  /*0420*/  LDG.E.128 R56, [R110.64+0x20000] ;  /* 0x020000046e387981 */ /* 0x000ee4000c1e1d00 */
[----:B------:R-:W-:Y:S01]  /*0430*/  FFMA.FTZ R44, R93, R40, RZ ;  /* 0x000000285d2c7223 */ /* 0x000fe200000100ff */
[----:B------:R-:W-:Y:S01]  /*0440*/  PRMT R40, RZ, 0x5410, R42 ;  /* 0x00005410ff287816 */ /* 0x000fe2000000002a */
        /* <DEDUP_REMOVED lines=17> */
[----:B------:R-:W-:Y:S01]  /*0560*/  FFMA.FTZ R94, R93, R94, RZ ;  /* 0x0000005e5d5e7223 */ /* 0x000fe200000100ff */
[----:B------:R-:W-:Y:S01]  /*0570*/  PRMT R32, RZ, 0x7610, R32 ;  /* 0x00007610ff207816 */ /* 0x000fe20000000020 */
[----:B------:R-:W5:Y:S02]  /*0580*/  LDG.E.128 R40, [R110.64+0x1000] ;  /* 0x001000046e287981 */ /* 0x000f64000c1e1d00 */
        /* <DEDUP_REMOVED lines=33> */
[----:B------:R-:W2:Y:S02]  /*07a0*/  LDG.E.128 R32, [R110.64+0x8000] ;  /* 0x008000046e207981 */ /* 0x000ea4000c1e1d00 */
        /* <DEDUP_REMOVED lines=30> */
[--C-:B------:R-:W-:Y:S01]  /*0990*/  PRMT R20, RZ, 0x5410, R22.reuse ;  /* 0x00005410ff147816 */ /* 0x100fe20000000016 */
[----:B------:R-:W3:Y:S04]  /*09a0*/  LDG.E.128 R24, [R110.64+0xf000] ;  /* 0x00f000046e187981 */ /* 0x000ee8000c1e1d00 */
[----:B------:R-:W-:Y:S01]  /*09b0*/  FFMA.FTZ R20, R61, R20, R21 ;  /* 0x000000143d147223 */ /* 0x000fe20000010015 */
[----:B------:R-:W-:Y:S02]  /*09c0*/  PRMT R21, RZ, 0x7610, R22 ;  /* 0x00007610ff157816 */ /* 0x000fe40000000016 */
[--C-:B------:R-:W-:Y:S02]  /*09d0*/  PRMT R22, RZ, 0x5410, R16.reuse ;  /* 0x00005410ff167816 */ /* 0x100fe40000000010 */
[----:B------:R-:W-:-:S03]  /*09e0*/  PRMT R16, RZ, 0x7610, R16 ;  /* 0x00007610ff107816 */ /* 0x000fc60000000010 */
[----:B------:R-:W-:Y:S02]  /*09f0*/  FFMA.FTZ R22, R93, R22, RZ ;  /* 0x000000165d167223 */ /* 0x000fe400000100ff */
[----:B------:R-:W-:Y:S02]  /*0a00*/  FFMA.FTZ R20, R60, R21, R20 ;  /* 0x000000153c147223 */ /* 0x000fe40000010014 */
        /* <DEDUP_REMOVED lines=28> */
[----:B------:R-:W-:Y:S01]  /*0bd0*/  FFMA.FTZ R93, R93, R18, RZ ;  /* 0x000000125d5d7223 */ /* 0x000fe200000100ff */
[----:B------:R-:W-:Y:S01]  /*0be0*/  PRMT R17, RZ, 0x7610, R54 ;  /* 0x00007610ff117816 */ /* 0x000fe20000000036 */
[----:B------:R-:W-:Y:S02]  /*0bf0*/  FFMA.FTZ R16, R61, R16, R52 ;  /* 0x000000103d107223 */ /* 0x000fe40000010034 */
[----:B------:R-:W-:Y:S01]  /*0c00*/  FFMA.FTZ R93, R63, R12, R93 ;  /* 0x0000000c3f5d7223 */ /* 0x000fe2000001005d */
[----:B------:R-:W-:Y:S01]  /*0c10*/  PRMT R12, RZ, 0x5410, R55 ;  /* 0x00005410ff0c7816 */ /* 0x000fe20000000037 */
[----:B------:R-:W-:Y:S01]  /*0c20*/  FFMA.FTZ R52, R60, R17, R16 ;  /* 0x000000113c347223 */ /* 0x000fe20000010010 */
[--C-:B------:R-:W-:Y:S01]  /*0c30*/  PRMT R53, RZ, 0x5410, R13.reuse ;  /* 0x00005410ff357816 */ /* 0x100fe2000000000d */
[----:B------:R-:W4:Y:S01]  /*0c40*/  LDG.E.128 R16, [R110.64+0x16000] ;  /* 0x016000046e107981 */ /* 0x000f22000c1e1d00 */
        /* <DEDUP_REMOVED lines=9> */
[----:B------:R-:W-:Y:S02]  /*0ce0*/  PRMT R14, RZ, 0x5410, R15 ;  /* 0x00005410ff0e7816 */ /* 0x000fe4000000000f */
[----:B------:R-:W-:Y:S02]  /*0cf0*/  PRMT R15, RZ, 0x5410, R4 ;  /* 0x00005410ff0f7816 */ /* 0x000fe40000000004 */
[----:B------:R-:W-:Y:S02]  /*0d00*/  PRMT R98, RZ, 0x5410, R64 ;  /* 0x00005410ff627816 */ /* 0x000fe40000000040 */
[----:B------:R-:W-:-:S02]  /*0d10*/  PRMT R4, RZ, 0x7610, R4 ;  /* 0x00007610ff047816 */ /* 0x000fc40000000004 */
[----:B------:R-:W-:Y:S01]  /*0d20*/  PRMT R99, RZ, 0x7610, R64 ;  /* 0x00007610ff637816 */ /* 0x000fe20000000040 */
[----:B------:R-:W-:Y:S02]  /*0d30*/  FFMA.FTZ R15, R98, R15, R97 ;  /* 0x0000000f620f7223 */ /* 0x000fe40000010061 */
        /* <DEDUP_REMOVED lines=10> */
[----:B------:R-:W-:-:S02]  /*0de0*/  PRMT R3, RZ, 0x7610, R65 ;  /* 0x00007610ff037816 */ /* 0x000fc40000000041 */
[----:B------:R-:W-:-:S03]  /*0df0*/  PRMT R5, RZ, 0x5410, R6 ;  /* 0x00005410ff057816 */ /* 0x000fc60000000006 */
        /* <DEDUP_REMOVED lines=58> */
[----:B------:R-:W-:Y:S02]  /*11a0*/  FFMA.FTZ R84, R99, R84, R107 ;  /* 0x0000005463547223 */ /* 0x000fe4000001006b */
[----:B------:R-:W-:Y:S01]  /*11b0*/  FFMA.FTZ R78, R63, R78, R60 ;  /* 0x0000004e3f4e7223 */ /* 0x000fe2000001003c */
[----:B------:R-:W-:Y:S01]  /*11c0*/  PRMT R60, RZ, 0x7610, R85 ;  /* 0x00007610ff3c7816 */ /* 0x000fe20000000055 */
[----:B------:R-:W-:Y:S01]  /*11d0*/  FFMA.FTZ R84, R97, R72, R84 ;  /* 0x0000004861547223 */ /* 0x000fe20000010054 */
[----:B------:R-:W-:Y:S01]  /*11e0*/  PRMT R76, RZ, 0x5410, R88 ;  /* 0x00005410ff4c7816 */ /* 0x000fe20000000058 */
[----:B------:R-:W4:Y:S01]  /*11f0*/  LDG.E.128 R72, [R110.64+0x5000] ;  /* 0x005000046e487981 */ /* 0x000f22000c1e1d00 */
        /* <DEDUP_REMOVED lines=26> */
[--C-:B--2---:R-:W-:Y:S02]  /*13a0*/  PRMT R80, RZ, 0x5410, R48.reuse ;  /* 0x00005410ff507816 */ /* 0x104fe40000000030 */
[----:B------:R-:W-:-:S03]  /*13b0*/  PRMT R48, RZ, 0x7610, R48 ;  /* 0x00007610ff307816 */ /* 0x000fc60000000030 */
        /* <DEDUP_REMOVED lines=49> */
[----:B-----5:R-:W-:Y:S01]  /*16d0*/  PRMT R56, RZ, 0x5410, R40 ;  /* 0x00005410ff387816 */ /* 0x020fe20000000028 */
[C---:B------:R-:W-:Y:S01]  /*16e0*/  FFMA.FTZ R49, R96.reuse, R49, R68 ;  /* 0x0000003160317223 */ /* 0x040fe20000010044 */
[----:B----4-:R-:W-:Y:S01]  /*16f0*/  PRMT R3, RZ, 0x5410, R44 ;  /* 0x00005410ff037816 */ /* 0x010fe2000000002c */
        /* <DEDUP_REMOVED lines=14> */
[C---:B------:R-:W-:Y:S01]  /*17e0*/  FFMA.FTZ R49, R63.reuse, R70, R49 ;  /* 0x000000463f317223 */ /* 0x040fe20000010031 */
[----:B------:R-:W3:Y:S01]  /*17f0*/  LDG.E.128 R76, [R110.64+0x8800] ;  /* 0x008800046e4c7981 */ /* 0x000ee2000c1e1d00 */
        /* <DEDUP_REMOVED lines=25> */
[----:B------:R-:W5:Y:S01]  /*1990*/  LDG.E.128 R48, [R110.64+0x16800] ;  /* 0x016800046e307981 */ /* 0x000f62000c1e1d00 */
[----:B------:R-:W-:-:S02]  /*19a0*/  PRMT R40, RZ, 0x5410, R36 ;  /* 0x00005410ff287816 */ /* 0x000fc40000000024 */
[----:B------:R-:W-:Y:S01]  /*19b0*/  PRMT R68, RZ, 0x7610, R47 ;  /* 0x00007610ff447816 */ /* 0x000fe2000000002f */
[----:B------:R-:W-:Y:S01]  /*19c0*/  FFMA.FTZ R41, R70, R41, R42 ;  /* 0x0000002946297223 */ /* 0x000fe2000001002a */
[----:B------:R-:W-:Y:S01]  /*19d0*/  PRMT R101, RZ, 0x7610, R43 ;  /* 0x00007610ff657816 */ /* 0x000fe2000000002b */
[C---:B------:R-:W-:Y:S01]  /*19e0*/  FFMA.FTZ R40, R3.reuse, R40, R116 ;  /* 0x0000002803287223 */ /* 0x040fe20000010074 */
[----:B------:R-:W-:Y:S01]  /*19f0*/  PRMT R61, RZ, 0x7610, R36 ;  /* 0x00007610ff3d7816 */ /* 0x000fe20000000024 */
[----:B------:R-:W4:Y:S02]  /*1a00*/  LDG.E.128 R56, [R110.64+0x1a000] ;  /* 0x01a000046e387981 */ /* 0x000f24000c1e1d00 */
[----:B------:R-:W-:Y:S01]  /*1a10*/  FFMA.FTZ R101, R68, R101, R41 ;  /* 0x0000006544657223 */ /* 0x000fe20000010029 */
[--C-:B------:R-:W-:Y:S01]  /*1a20*/  PRMT R41, RZ, 0x5410, R37.reuse ;  /* 0x00005410ff297816 */ /* 0x100fe20000000025 */
[----:B------:R-:W-:Y:S01]  /*1a30*/  FFMA.FTZ R40, R98, R61, R40 ;  /* 0x0000003d62287223 */ /* 0x000fe20000010028 */
[----:B------:R-:W-:Y:S01]  /*1a40*/  PRMT R37, RZ, 0x7610, R37 ;  /* 0x00007610ff257816 */ /* 0x000fe20000000025 */
[----:B------:R-:W4:Y:S01]  /*1a50*/  LDG.E.128 R44, [R110.64+0x1d800] ;  /* 0x01d800046e2c7981 */ /* 0x000f22000c1e1d00 */
        /* <DEDUP_REMOVED lines=113> */
[----:B------:R-:W-:-:S04]  /*2170*/  FFMA.FTZ R13, R71, R14, R13 ;  /* 0x0000000e470d7223 */ /* 0x000fc8000001000d */
[----:B------:R-:W-:Y:S01]  /*2180*/  FFMA.FTZ R13, R70, R3, R13 ;  /* 0x00000003460d7223 */ /* 0x000fe2000001000d */
[----:B------:R-:W-:Y:S02]  /*2190*/  PRMT R3, RZ, 0x7610, R15 ;  /* 0x00007610ff037816 */ /* 0x000fe4000000000f */
        /* <DEDUP_REMOVED lines=8> */
[----:B------:R-:W5:Y:S01]  /*2220*/  LDG.E.128 R16, [R110.64+0x13800] ;  /* 0x013800046e107981 */ /* 0x000f62000c1e1d00 */
[----:B------:R-:W-:Y:S01]  /*2230*/  PRMT R6, RZ, 0x7610, R6 ;  /* 0x00007610ff067816 */ /* 0x000fe20000000006 */
[----:B------:R-:W-:Y:S01]  /*2240*/  FFMA.FTZ R5, R80, R5, R82 ;  /* 0x0000000550057223 */ /* 0x000fe20000010052 */
[----:B--2---:R-:W-:Y:S02]  /*2250*/  PRMT R80, RZ, 0x5410, R8 ;  /* 0x00005410ff507816 */ /* 0x004fe40000000008 */
        /* <DEDUP_REMOVED lines=10> */
[----:B------:R-:W-:-:S04]  /*2300*/  FFMA.FTZ R71, R6, R71, R80 ;  /* 0x0000004706477223 */ /* 0x000fc80000010050 */
[----:B------:R-:W-:Y:S01]  /*2310*/  FFMA.FTZ R71, R5, R8, R71 ;  /* 0x0000000805477223 */ /* 0x000fe20000010047 */
[----:B------:R-:W-:Y:S02]  /*2320*/  PRMT R8, RZ, 0x7610, R9 ;  /* 0x00007610ff087816 */ /* 0x000fe40000000009 */
        /* <DEDUP_REMOVED lines=27> */
[----:B------:R-:W-:-:S02]  /*24e0*/  PRMT R81, RZ, 0x7610, R31 ;  /* 0x00007610ff517816 */ /* 0x000fc4000000001f */
[--C-:B------:R-:W-:Y:S01]  /*24f0*/  PRMT R53, RZ, 0x5410, R55.reuse ;  /* 0x00005410ff357816 */ /* 0x100fe20000000037 */
[----:B------:R-:W-:Y:S01]  /*2500*/  FFMA.FTZ R72, R8, R11, R72 ;  /* 0x0000000b08487223 */ /* 0x000fe20000010048 */
        /* <DEDUP_REMOVED lines=13> */
[----:B------:R-:W-:Y:S01]  /*25e0*/  PRMT R74, RZ, 0x5410, R77 ;  /* 0x00005410ff4a7816 */ /* 0x000fe2000000004d */
[----:B------:R-:W-:Y:S01]  /*25f0*/  FFMA.FTZ R52, R70, R53, R52 ;  /* 0x0000003546347223 */ /* 0x000fe20000010034 */
[----:B------:R-:W3:Y:S01]  /*2600*/  LDG.E.128 R12, [R110.64+0x1a800] ;  /* 0x01a800046e0c7981 */ /* 0x000ee2000c1e1d00 */
[----:B------:R-:W-:Y:S01]  /*2610*/  FFMA.FTZ R72, R101, R72, R11 ;  /* 0x0000004865487223 */ /* 0x000fe2000001000b */
[----:B------:R-:W-:Y:S01]  /*2620*/  PRMT R11, RZ, 0x7610, R75 ;  /* 0x00007610ff0b7816 */ /* 0x000fe2000000004b */
[----:B------:R-:W-:Y:S01]  /*2630*/  FFMA.FTZ R73, R5, R74, R73 ;  /* 0x0000004a05497223 */ /* 0x000fe20000010049 */
[----:B------:R-:W3:Y:S03]  /*2640*/  LDG.E.128 R64, [R110.64+0x1e000] ;  /* 0x01e000046e407981 */ /* 0x000ee6000c1e1d00 */
[----:B------:R-:W-:Y:S01]  /*2650*/  FFMA.FTZ R11, R102, R11, R72 ;  /* 0x0000000b660b7223 */ /* 0x000fe20000010048 */
[----:B------:R-:W-:-:S05]  /*2660*/  PRMT R72, RZ, 0x7610, R77 ;  /* 0x00007610ff487816 */ /* 0x000fca000000004d */
[----:B------:R-:W-:Y:S01]  /*2670*/  FFMA.FTZ R72, R9, R72, R73 ;  /* 0x0000004809487223 */ /* 0x000fe20000010049 */
[----:B----4-:R-:W-:-:S05]  /*2680*/  PRMT R73, RZ, 0x5410, R84 ;  /* 0x00005410ff497816 */ /* 0x010fca0000000054 */
        /* <DEDUP_REMOVED lines=10> */
[----:B------:R-:W-:Y:S01]  /*2730*/  PRMT R85, RZ, 0x5410, R88 ;  /* 0x00005410ff557816 */ /* 0x000fe20000000058 */
[C---:B------:R-:W-:Y:S02]  /*2740*/  FFMA.FTZ R97, R68.reuse, R97, R52 ;  /* 0x0000006144617223 */ /* 0x040fe40000010034 */
[----:B------:R-:W-:Y:S01]  /*2750*/  FFMA.FTZ R7, R68, R7, R103 ;  /* 0x0000000744077223 */ /* 0x000fe20000010067 */
[----:B------:R-:W4:Y:S01]  /*2760*/  LDG.E.128 R52, [R110.64+0x17000] ;  /* 0x017000046e347981 */ /* 0x000f22000c1e1d00 */
[----:B------:R-:W-:Y:S01]  /*2770*/  FFMA.FTZ R80, R9, R78, R81 ;  /* 0x0000004e09507223 */ /* 0x000fe20000010051 */
[--C-:B------:R-:W-:Y:S01]  /*2780*/  PRMT R81, RZ, 0x5410, R86.reuse ;  /* 0x00005410ff517816 */ /* 0x100fe20000000056 */
[----:B------:R-:W-:Y:S01]  /*2790*/  FFMA.FTZ R96, R4, R85, R107 ;  /* 0x0000005504607223 */ /* 0x000fe2000001006b */
[----:B------:R-:W-:Y:S01]  /*27a0*/  PRMT R85, RZ, 0x7610, R86 ;  /* 0x00007610ff557816 */ /* 0x000fe20000000056 */
[----:B------:R-:W4:Y:S02]  /*27b0*/  LDG.E.128 R68, [R110.64+0x21800] ;  /* 0x021800046e447981 */ /* 0x000f24000c1e1d00 */
[----:B------:R-:W-:Y:S01]  /*27c0*/  FFMA.FTZ R84, R8, R81, R80 ;  /* 0x0000005108547223 */ /* 0x000fe20000010050 */
[----:B------:R-:W-:Y:S01]  /*27d0*/  PRMT R107, RZ, 0x7610, R88 ;  /* 0x00007610ff6b7816 */ /* 0x000fe20000000058 */
[----:B------:R-:W4:Y:S02]  /*27e0*/  LDG.E.128 R72, [R112.64+0x2800] ;  /* 0x0028000470487981 */ /* 0x000f24000c1e1d00 */
        /* <DEDUP_REMOVED lines=27> */
[----:B------:R-:W4:Y:S02]  /*29a0*/  LDG.E.128 R84, [R110.64+0x9800] ;  /* 0x009800046e547981 */ /* 0x000f24000c1e1d00 */
[----:B------:R-:W-:Y:S01]  /*29b0*/  FFMA.FTZ R92, R8, R93, R92 ;  /* 0x0000005d085c7223 */ /* 0x000fe2000001005c */
[----:B-----5:R-:W-:-:S05]  /*29c0*/  PRMT R93, RZ, 0x5410, R48 ;  /* 0x00005410ff5d7816 */ /* 0x020fca0000000030 */
[----:B------:R-:W-:Y:S01]  /*29d0*/  FFMA.FTZ R99, R4, R93, R99 ;  /* 0x0000005d04637223 */ /* 0x000fe20000010063 */
[----:B------:R-:W-:-:S05]  /*29e0*/  PRMT R93, RZ, 0x7610, R94 ;  /* 0x00007610ff5d7816 */ /* 0x000fca000000005e */
[----:B------:R-:W-:Y:S01]  /*29f0*/  FFMA.FTZ R92, R100, R93, R92 ;  /* 0x0000005d645c7223 */ /* 0x000fe2000001005c */
[----:B------:R-:W-:Y:S02]  /*2a00*/  PRMT R93, RZ, 0x7610, R48 ;  /* 0x00007610ff5d7816 */ /* 0x000fe40000000030 */
[--C-:B------:R-:W-:Y:S02]  /*2a10*/  PRMT R48, RZ, 0x5410, R95.reuse ;  /* 0x00005410ff307816 */ /* 0x100fe4000000005f */
[----:B------:R-:W-:-:S03]  /*2a20*/  PRMT R95, RZ, 0x7610, R95 ;  /* 0x00007610ff5f7816 */ /* 0x000fc6000000005f */
[----:B------:R-:W-:Y:S01]  /*2a30*/  FFMA.FTZ R48, R101, R48, R92 ;  /* 0x0000003065307223 */ /* 0x000fe2000001005c */
[----:B------:R-:W-:Y:S01]  /*2a40*/  PRMT R92, RZ, 0x5410, R49 ;  /* 0x00005410ff5c7816 */ /* 0x000fe20000000031 */
[----:B------:R-:W-:Y:S02]  /*2a50*/  FFMA.FTZ R93, R6, R93, R99 ;  /* 0x0000005d065d7223 */ /* 0x000fe40000010063 */
        /* <DEDUP_REMOVED lines=35> */
[----:B------:R-:W-:Y:S01]  /*2c90*/  PRMT R44, RZ, 0x5410, R59 ;  /* 0x00005410ff2c7816 */ /* 0x000fe2000000003b */
[----:B------:R-:W5:Y:S04]  /*2ca0*/  LDG.E.128 R88, [R110.64+0xd000] ;  /* 0x00d000046e587981 */ /* 0x000f68000c1e1d00 */
[----:B------:R-:W-:Y:S01]  /*2cb0*/  FFMA.FTZ R44, R101, R44, R3 ;  /* 0x0000002c652c7223 */ /* 0x000fe20000010003 */
[----:B------:R-:W-:Y:S01]  /*2cc0*/  PRMT R3, RZ, 0x7610, R59 ;  /* 0x00007610ff037816 */ /* 0x000fe2000000003b */
[----:B------:R-:W-:Y:S01]  /*2cd0*/  FFMA.FTZ R49, R6, R49, R48 ;  /* 0x0000003106317223 */ /* 0x000fe20000010030 */
[--C-:B------:R-:W-:Y:S01]  /*2ce0*/  PRMT R48, RZ, 0x5410, R45.reuse ;  /* 0x00005410ff307816 */ /* 0x100fe2000000002d */
[----:B------:R-:W5:Y:S02]  /*2cf0*/  LDG.E.128 R96, [R110.64+0x14000] ;  /* 0x014000046e607981 */ /* 0x000f64000c1e1d00 */
[----:B------:R-:W-:Y:S01]  /*2d00*/  FFMA.FTZ R3, R102, R3, R44 ;  /* 0x0000000366037223 */ /* 0x000fe2000001002c */
[----:B------:R-:W-:-:S02]  /*2d10*/  PRMT R44, RZ, 0x7610, R45 ;  /* 0x00007610ff2c7816 */ /* 0x000fc4000000002d */
        /* <DEDUP_REMOVED lines=12> */
[----:B------:R-:W-:Y:S02]  /*2de0*/  FFMA.FTZ R44, R100, R7, R44 ;  /* 0x00000007642c7223 */ /* 0x000fe4000001002c */
[----:B------:R-:W-:Y:S02]  /*2df0*/  FFMA.FTZ R45, R5, R4, R45 ;  /* 0x00000004052d7223 */ /* 0x000fe4000001002d */
[----:B------:R-:W-:Y:S01]  /*2e00*/  FFMA.FTZ R40, R101, R40, R44 ;  /* 0x0000002865287223 */ /* 0x000fe2000001002c */
[----:B------:R-:W-:Y:S01]  /*2e10*/  PRMT R44, RZ, 0x7610, R41 ;  /* 0x00007610ff2c7816 */ /* 0x000fe20000000029 */
[----:B------:R-:W5:Y:S01]  /*2e20*/  LDG.E.128 R4, [R110.64+0x17800] ;  /* 0x017800046e047981 */ /* 0x000f62000c1e1d00 */
[----:B------:R-:W-:-:S03]  /*2e30*/  PRMT R41, RZ, 0x5410, R42 ;  /* 0x00005410ff297816 */ /* 0x000fc6000000002a */
        /* <DEDUP_REMOVED lines=16> */
[----:B--2---:R-:W-:Y:S01]  /*2f40*/  PRMT R40, RZ, 0x5410, R32 ;  /* 0x00005410ff287816 */ /* 0x004fe20000000020 */
        /* <DEDUP_REMOVED lines=27> */
[----:B------:R-:W2:Y:S03]  /*3100*/  LDG.E.128 R60, [R110.64+0x6800] ;  /* 0x006800046e3c7981 */ /* 0x000ea6000c1e1d00 */
[----:B------:R-:W-:Y:S01]  /*3110*/  FFMA.FTZ R33, R58, R11, R33 ;  /* 0x0000000b3a217223 */ /* 0x000fe20000010021 */
[----:B---3--:R-:W-:-:S05]  /*3120*/  PRMT R11, RZ, 0x5410, R28 ;  /* 0x00005410ff0b7816 */ /* 0x008fca000000001c */
[----:B------:R-:W-:Y:S01]  /*3130*/  FFMA.FTZ R103, R8, R11, R103 ;  /* 0x0000000b08677223 */ /* 0x000fe20000010067 */
[----:B------:R-:W-:-:S05]  /*3140*/  PRMT R11, RZ, 0x7610, R34 ;  /* 0x00007610ff0b7816 */ /* 0x000fca0000000022 */
        /* <DEDUP_REMOVED lines=14> */
[----:B------:R-:W-:Y:S02]  /*3230*/  FFMA.FTZ R29, R100, R29, R44 ;  /* 0x0000001d641d7223 */ /* 0x000fe4000001002c */
[----:B------:R-:W2:Y:S02]  /*3240*/  LDG.E.128 R44, [R110.64+0x3000] ;  /* 0x003000046e2c7981 */ /* 0x000ea4000c1e1d00 */
[----:B------:R-:W-:Y:S01]  /*3250*/  FFMA.FTZ R29, R58, R11, R29 ;  /* 0x0000000b3a1d7223 */ /* 0x000fe2000001001d */
[----:B------:R-:W-:-:S02]  /*3260*/  PRMT R11, RZ, 0x7610, R24 ;  /* 0x00007610ff0b7816 */ /* 0x000fc40000000018 */
        /* <DEDUP_REMOVED lines=24> */
[----:B------:R-:W-:Y:S02]  /*33f0*/  PRMT R11, RZ, 0x5410, R16 ;  /* 0x00005410ff0b7816 */ /* 0x000fe40000000010 */
[----:B------:R-:W-:-:S03]  /*3400*/  PRMT R20, RZ, 0x5410, R21 ;  /* 0x00005410ff147816 */ /* 0x000fc60000000015 */
[----:B------:R-:W-:Y:S01]  /*3410*/  FFMA.FTZ R106, R8, R11, R106 ;  /* 0x0000000b086a7223 */ /* 0x000fe2000001006a */
[----:B------:R-:W-:Y:S02]  /*3420*/  PRMT R11, RZ, 0x7610, R16 ;  /* 0x00007610ff0b7816 */ /* 0x000fe40000000010 */
        /* <DEDUP_REMOVED lines=8> */
[----:B------:R-:W-:-:S02]  /*34b0*/  FFMA.FTZ R20, R100, R21, R20 ;  /* 0x0000001564147223 */ /* 0x000fc40000010014 */
[----:B------:R-:W-:Y:S02]  /*34c0*/  FFMA.FTZ R16, R100, R17, R16 ;  /* 0x0000001164107223 */ /* 0x000fe40000010010 */
[----:B------:R-:W-:Y:S01]  /*34d0*/  FFMA.FTZ R20, R58, R11, R20 ;  /* 0x0000000b3a147223 */ /* 0x000fe20000010014 */
[----:B------:R-:W-:Y:S02]  /*34e0*/  PRMT R11, RZ, 0x7610, R22 ;  /* 0x00007610ff0b7816 */ /* 0x000fe40000000016 */
[----:B------:R-:W-:-:S03]  /*34f0*/  PRMT R17, RZ, 0x5410, R18 ;  /* 0x00005410ff117816 */ /* 0x000fc60000000012 */
[----:B------:R-:W-:Y:S02]  /*3500*/  FFMA.FTZ R11, R102, R11, R20 ;  /* 0x0000000b660b7223 */ /* 0x000fe40000010014 */
[----:B------:R-:W-:Y:S01]  /*3510*/  FFMA.FTZ R20, R58, R17, R16 ;  /* 0x000000113a147223 */ /* 0x000fe20000010010 */
[--C-:B------:R-:W-:Y:S02]  /*3520*/  PRMT R16, RZ, 0x5410, R23.reuse ;  /* 0x00005410ff107816 */ /* 0x100fe40000000017 */
[----:B------:R-:W-:Y:S02]  /*3530*/  PRMT R106, RZ, 0x7610, R23 ;  /* 0x00007610ff6a7816 */ /* 0x000fe40000000017 */
[----:B------:R-:W-:Y:S01]  /*3540*/  PRMT R17, RZ, 0x7610, R18 ;  /* 0x00007610ff117816 */ /* 0x000fe20000000012 */
[----:B------:R-:W-:Y:S01]  /*3550*/  FFMA.FTZ R11, R101, R16, R11 ;  /* 0x00000010650b7223 */ /* 0x000fe2000001000b */
[----:B------:R-:W-:-:S03]  /*3560*/  PRMT R16, RZ, 0x5410, R19 ;  /* 0x00005410ff107816 */ /* 0x000fc60000000013 */
[----:B------:R-:W-:Y:S01]  /*3570*/  FFMA.FTZ R106, R107, R106, R11 ;  /* 0x0000006a6b6a7223 */ /* 0x000fe2000001000b */
[----:B----4-:R-:W-:Y:S01]  /*3580*/  PRMT R11, RZ, 0x5410, R52 ;  /* 0x00005410ff0b7816 */ /* 0x010fe20000000034 */
[----:B------:R-:W-:Y:S02]  /*3590*/  FFMA.FTZ R17, R102, R17, R20 ;  /* 0x0000001166117223 */ /* 0x000fe40000010014 */
[----:B------:R-:W4:Y:S02]  /*35a0*/  LDG.E.128 R20, [R110.64+0x14800] ;  /* 0x014800046e147981 */ /* 0x000f24000c1e1d00 */
[----:B------:R-:W-:Y:S02]  /*35b0*/  FFMA.FTZ R16, R101, R16, R17 ;  /* 0x0000001065107223 */ /* 0x000fe40000010011 */
        /* <DEDUP_REMOVED lines=58> */
[----:B------:R-:W-:-:S05]  /*3960*/  PRMT R53, RZ, 0x7610, R66 ;  /* 0x00007610ff357816 */ /* 0x000fca0000000042 */
[C---:B------:R-:W-:Y:S01]  /*3970*/  FFMA.FTZ R53, R102.reuse, R53, R52 ;  /* 0x0000003566357223 */ /* 0x040fe20000010034 */
[----:B------:R-:W-:Y:S01]  /*3980*/  PRMT R52, RZ, 0x5410, R67 ;  /* 0x00005410ff347816 */ /* 0x000fe20000000043 */
[----:B------:R-:W-:-:S04]  /*3990*/  FFMA.FTZ R54, R102, R55, R54 ;  /* 0x0000003766367223 */ /* 0x000fc80000010036 */
[----:B------:R-:W-:Y:S01]  /*39a0*/  FFMA.FTZ R53, R101, R52, R53 ;  /* 0x0000003465357223 */ /* 0x000fe20000010035 */
[----:B------:R-:W-:-:S05]  /*39b0*/  PRMT R52, RZ, 0x5410, R71 ;  /* 0x00005410ff347816 */ /* 0x000fca0000000047 */
[----:B------:R-:W-:Y:S01]  /*39c0*/  FFMA.FTZ R54, R101, R52, R54 ;  /* 0x0000003465367223 */ /* 0x000fe20000010036 */
[----:B------:R-:W-:Y:S02]  /*39d0*/  PRMT R52, RZ, 0x7610, R67 ;  /* 0x00007610ff347816 */ /* 0x000fe40000000043 */
[----:B------:R-:W-:Y:S01]  /*39e0*/  PRMT R58, RZ, 0x5410, R72 ;  /* 0x00005410ff3a7816 */ /* 0x000fe20000000048 */
[----:B------:R-:W3:Y:S02]  /*39f0*/  LDG.E.128 R64, [R110.64+0x22800] ;  /* 0x022800046e407981 */ /* 0x000ee4000c1e1d00 */
[----:B------:R-:W-:Y:S01]  /*3a00*/  FFMA.FTZ R57, R107, R52, R53 ;  /* 0x000000346b397223 */ /* 0x000fe20000010035 */
[----:B------:R-:W-:Y:S02]  /*3a10*/  PRMT R52, RZ, 0x7610, R71 ;  /* 0x00007610ff347816 */ /* 0x000fe40000000047 */
[----:B-----5:R-:W-:Y:S02]  /*3a20*/  PRMT R71, RZ, 0x5410, R76 ;  /* 0x00005410ff477816 */ /* 0x020fe4000000004c */
[----:B------:R-:W-:-:S02]  /*3a30*/  PRMT R70, RZ, 0x5410, R80 ;  /* 0x00005410ff467816 */ /* 0x000fc40000000050 */
[----:B------:R-:W-:Y:S01]  /*3a40*/  PRMT R72, RZ, 0x7610, R72 ;  /* 0x00007610ff487816 */ /* 0x000fe20000000048 */
[C---:B------:R-:W-:Y:S01]  /*3a50*/  FFMA.FTZ R108, R58.reuse, R71, R108 ;  /* 0x000000473a6c7223 */ /* 0x040fe2000001006c */
[----:B------:R-:W-:Y:S01]  /*3a60*/  PRMT R101, RZ, 0x7610, R80 ;  /* 0x00007610ff657816 */ /* 0x000fe20000000050 */
[----:B------:R-:W-:Y:S01]  /*3a70*/  FFMA.FTZ R70, R58, R70, R103 ;  /* 0x000000463a467223 */ /* 0x000fe20000010067 */
        /* <DEDUP_REMOVED lines=30> */
[C---:B------:R-:W-:Y:S02]  /*3c60*/  FFMA.FTZ R70, R75.reuse, R70, R71 ;  /* 0x000000464b467223 */ /* 0x040fe40000010047 */
[----:B------:R-:W-:Y:S01]  /*3c70*/  FFMA.FTZ R71, R75, R76, R77 ;  /* 0x0000004c4b477223 */ /* 0x000fe2000001004d */
[----:B------:R-:W-:Y:S02]  /*3c80*/  PRMT R77, RZ, 0x5410, R84 ;  /* 0x00005410ff4d7816 */ /* 0x000fe40000000054 */
[--C-:B------:R-:W-:Y:S02]  /*3c90*/  PRMT R76, RZ, 0x5410, R88.reuse ;  /* 0x00005410ff4c7816 */ /* 0x100fe40000000058 */
        /* <DEDUP_REMOVED lines=28> */
[C---:B------:R-:W-:Y:S02]  /*3e60*/  FFMA.FTZ R76, R75.reuse, R76, R77 ;  /* 0x0000004c4b4c7223 */ /* 0x040fe4000001004d */
        /* <DEDUP_REMOVED lines=40> */
[----:B------:R-:W-:Y:S01]  /*40f0*/  PRMT R4, RZ, 0x5410, R49 ;  /* 0x00005410ff047816 */ /* 0x000fe20000000031 */
[----:B------:R-:W-:Y:S02]  /*4100*/  FFMA.FTZ R79, R72, R79, R109 ;  /* 0x0000004f484f7223 */ /* 0x000fe4000001006d */
[----:B------:R-:W-:Y:S02]  /*4110*/  FFMA.FTZ R107, R107, R52, R54 ;  /* 0x000000346b6b7223 */ /* 0x000fe40000010036 */
[----:B------:R-:W-:Y:S01]  /*4120*/  FFMA.FTZ R79, R59, R4, R79 ;  /* 0x000000043b4f7223 */ /* 0x000fe2000001004f */
[----:B------:R-:W5:Y:S01]  /*4130*/  LDG.E.128 R52, [R110.64+0x1f000] ;  /* 0x01f000046e347981 */ /* 0x000f62000c1e1d00 */
        /* <DEDUP_REMOVED lines=20> */
[----:B--2---:R-:W-:-:S05]  /*4280*/  PRMT R5, RZ, 0x5410, R36 ;  /* 0x00005410ff057816 */ /* 0x004fca0000000024 */
[----:B------:R-:W-:Y:S01]  /*4290*/  FFMA.FTZ R57, R58, R5, R57 ;  /* 0x000000053a397223 */ /* 0x000fe20000010039 */
[----:B------:R-:W-:-:S05]  /*42a0*/  PRMT R5, RZ, 0x5410, R40 ;  /* 0x00005410ff057816 */ /* 0x000fca0000000028 */
        /* <DEDUP_REMOVED lines=29> */
[C---:B------:R-:W-:Y:S01]  /*4480*/  FFMA.FTZ R78, R75.reuse, R78, R80 ;  /* 0x0000004e4b4e7223 */ /* 0x040fe20000010050 */
[----:B------:R-:W-:Y:S02]  /*4490*/  PRMT R39, RZ, 0x5410, R44 ;  /* 0x00005410ff277816 */ /* 0x000fe4000000002c */
[----:B------:R-:W-:Y:S01]  /*44a0*/  PRMT R38, RZ, 0x5410, R60 ;  /* 0x00005410ff267816 */ /* 0x000fe2000000003c */
[----:B------:R-:W-:Y:S01]  /*44b0*/  FFMA.FTZ R75, R75, R6, R7 ;  /* 0x000000064b4b7223 */ /* 0x000fe20000010007 */
[--C-:B---3--:R-:W-:Y:S02]  /*44c0*/  PRMT R6, RZ, 0x5410, R32.reuse ;  /* 0x00005410ff067816 */ /* 0x108fe40000000020 */
[----:B------:R-:W-:Y:S02]  /*44d0*/  PRMT R32, RZ, 0x7610, R32 ;  /* 0x00007610ff207816 */ /* 0x000fe40000000020 */
[----:B------:R-:W-:Y:S01]  /*44e0*/  PRMT R41, RZ, 0x7610, R60 ;  /* 0x00007610ff297816 */ /* 0x000fe2000000003c */
        /* <DEDUP_REMOVED lines=37> */
[----:B------:R-:W-:Y:S02]  /*4740*/  PRMT R41, RZ, 0x7610, R24 ;  /* 0x00007610ff297816 */ /* 0x000fe40000000018 */
        /* <DEDUP_REMOVED lines=11> */
[----:B------:R-:W-:Y:S02]  /*4800*/  PRMT R24, RZ, 0x7610, R27 ;  /* 0x00007610ff187816 */ /* 0x000fe4000000001b */
[----:B------:R-:W-:-:S05]  /*4810*/  PRMT R27, RZ, 0x5410, R16 ;  /* 0x00005410ff1b7816 */ /* 0x000fca0000000010 */
[----:B------:R-:W-:Y:S01]  /*4820*/  FFMA.FTZ R56, R6, R27, R56 ;  /* 0x0000001b06387223 */ /* 0x000fe20000010038 */
[----:B----4-:R-:W-:-:S05]  /*4830*/  PRMT R27, RZ, 0x5410, R20 ;  /* 0x00005410ff1b7816 */ /* 0x010fca0000000014 */
        /* <DEDUP_REMOVED lines=41> */
[----:B-----5:R-:W-:-:S02]  /*4ad0*/  PRMT R8, RZ, 0x5410, R52 ;  /* 0x00005410ff087816 */ /* 0x020fc40000000034 */
        /* <DEDUP_REMOVED lines=64> */
[----:B------:R-:W-:-:S02]  /*4ee0*/  FFMA.FTZ R24, R35, R24, R25 ;  /* 0x0000001823187223 */ /* 0x000fc40000010019 */
[C---:B------:R-:W-:Y:S02]  /*4ef0*/  FFMA.FTZ R25, R35.reuse, R26, R28 ;  /* 0x0000001a23197223 */ /* 0x040fe4000001001c */
        /* <DEDUP_REMOVED lines=180> */
[----:B------:R-:W-:Y:S01]  /*5a40*/  STG.E [R2.64+0x3600], R19 ;  /* 0x0036001302007986 */ /* 0x000fe2000c101904 */
[----:B------:R-:W-:Y:S05]  /*5a50*/  EXIT ;  /* 0x000000000000794d */ /* 0x000fea0003800000 */
.L_x_6:
        /* <DEDUP_REMOVED lines=10> */
.L_x_38:


//--------------------- .text._Z31router_gemm_kernel_float_outputI13__nv_bfloat16Li128ELi8ELi9ELi384ELi7168EEvPfPKT_S4_ --------------------------
	.section	.text._Z31router_gemm_kernel_float_outputI13__nv_bfloat16Li128ELi8ELi9ELi384ELi7168EEvPfPKT_S4_,"ax",@progbits
	.sectioninfo	@"SHI_REGISTERS=118"
	.align	128
        .global         _Z31router_gemm_kernel_float_outputI13__nv_bfloat16Li128ELi8ELi9ELi384ELi7168EEvPfPKT_S4_
        .type           _Z31router_gemm_kernel_float_outputI13__nv_bfloat16Li128ELi8ELi9ELi384ELi7168EEvPfPKT_S4_,@function
        .size           _Z31router_gemm_kernel_float_outputI13__nv_bfloat16Li128ELi8ELi9ELi384ELi7168EEvPfPKT_S4_,(.L_x_39 - _Z31router_gemm_kernel_float_outputI13__nv_bfloat16Li128ELi8ELi9ELi384ELi7168EEvPfPKT_S4_)
        .other          _Z31router_gemm_kernel_float_outputI13__nv_bfloat16Li128ELi8ELi9ELi384ELi7168EEvPfPKT_S4_,@"STO_CUDA_ENTRY STV_DEFAULT"
_Z31router_gemm_kernel_float_outputI13__nv_bfloat16Li128ELi8ELi9ELi384ELi7168EEvPfPKT_S4_:
.text._Z31router_gemm_kernel_float_outputI13__nv_bfloat16Li128ELi8ELi9ELi384ELi7168EEvPfPKT_S4_:
        /* <DEDUP_REMOVED lines=43> */
[----:B------:R-:W-:Y:S01]  /*02b0*/  FFMA.FTZ R61, R58, R61, R2 ;  /* 0x0000003d3a3d7223 */ /* 0x000fe20000010002 */
[----:B---3--:R-:W-:Y:S02]  /*02c0*/  PRMT R96, RZ, 0x5410, R20 ;  /* 0x00005410ff607816 */ /* 0x008fe40000000014 */
[----:B------:R-:W-:Y:S01]  /*02d0*/  PRMT R2, RZ, 0x5410, R18 ;  /* 0x00005410ff027816 */ /* 0x000fe20000000012 */
        /* <DEDUP_REMOVED lines=19> */
[--C-:B------:R-:W-:Y:S01]  /*0410*/  PRMT R21, RZ, 0x5410, R22.reuse ;  /* 0x00005410ff157816 */ /* 0x100fe20000000016 */
[----:B------:R-:W3:Y:S01]  /*0420*/  LDG.E.128 R16, [R106.64+0x1000] ;  /* 0x001000046a107981 */ /* 0x000ee2000c1e1d00 */
[----:B------:R-:W-:Y:S01]  /*0430*/  PRMT R22, RZ, 0x7610, R22 ;  /* 0x00007610ff167816 */ /* 0x000fe20000000016 */
[----:B------:R-:W-:Y:S01]  /*0440*/  FFMA.FTZ R113, R72, R113, R32 ;  /* 0x0000007148717223 */ /* 0x000fe20000010020 */
[----:B-----5:R-:W-:Y:S01]  /*0450*/  PRMT R32, RZ, 0x5410, R44 ;  /* 0x00005410ff207816 */ /* 0x020fe2000000002c */
[----:B------:R-:W-:Y:S01]  /*0460*/  FFMA.FTZ R20, R2, R21, R20 ;  /* 0x0000001502147223 */ /* 0x000fe20000010014 */
[----:B------:R-:W-:-:S02]  /*0470*/  PRMT R21, RZ, 0x5410, R23 ;  /* 0x00005410ff157816 */ /* 0x000fc40000000017 */
[----:B------:R-:W-:Y:S01]  /*0480*/  PRMT R44, RZ, 0x7610, R44 ;  /* 0x00007610ff2c7816 */ /* 0x000fe2000000002c */
[----:B------:R-:W-:Y:S02]  /*0490*/  FFMA.FTZ R20, R75, R22, R20 ;  /* 0x000000164b147223 */ /* 0x000fe40000010014 */
[----:B------:R-:W-:Y:S02]  /*04a0*/  FFMA.FTZ R32, R57, R32, RZ ;  /* 0x0000002039207223 */ /* 0x000fe400000100ff */
        /* <DEDUP_REMOVED lines=30> */
[----:B------:R-:W-:Y:S02]  /*0690*/  FFMA.FTZ R44, R57, R44, RZ ;  /* 0x0000002c392c7223 */ /* 0x000fe400000100ff */
        /* <DEDUP_REMOVED lines=60> */
[----:B------:R-:W-:Y:S02]  /*0a60*/  FFMA.FTZ R73, R72, R73, R20 ;  /* 0x0000004948497223 */ /* 0x000fe40000010014 */
[----:B------:R-:W4:Y:S01]  /*0a70*/  LDG.E.128 R20, [R106.64+0x8000] ;  /* 0x008000046a147981 */ /* 0x000f22000c1e1d00 */
[----:B------:R-:W-:Y:S01]  /*0a80*/  FFMA.FTZ R8, R75, R10, R8 ;  /* 0x0000000a4b087223 */ /* 0x000fe20000010008 */
[----:B------:R-:W-:Y:S01]  /*0a90*/  PRMT R4, RZ, 0x7610, R4 ;  /* 0x00007610ff047816 */ /* 0x000fe20000000004 */
[----:B------:R-:W-:-:S02]  /*0aa0*/  FFMA.FTZ R52, R57, R52, RZ ;  /* 0x0000003439347223 */ /* 0x000fc400000100ff */
[----:B------:R-:W-:Y:S01]  /*0ab0*/  FFMA.FTZ R8, R74, R9, R8 ;  /* 0x000000094a087223 */ /* 0x000fe20000010008 */
[--C-:B------:R-:W-:Y:S01]  /*0ac0*/  PRMT R9, RZ, 0x5410, R5.reuse ;  /* 0x00005410ff097816 */ /* 0x100fe20000000005 */
[----:B------:R-:W-:Y:S01]  /*0ad0*/  FFMA.FTZ R4, R59, R4, R52 ;  /* 0x000000043b047223 */ /* 0x000fe20000010034 */
[----:B------:R-:W-:Y:S01]  /*0ae0*/  PRMT R5, RZ, 0x7610, R5 ;  /* 0x00007610ff057816 */ /* 0x000fe20000000005 */
[----:B------:R-:W5:Y:S02]  /*0af0*/  LDG.E.128 R52, [R106.64+0x19800] ;  /* 0x019800046a347981 */ /* 0x000f64000c1e1d00 */
[----:B------:R-:W-:-:S04]  /*0b00*/  FFMA.FTZ R4, R58, R9, R4 ;  /* 0x000000093a047223 */ /* 0x000fc80000010004 */
[----:B------:R-:W-:Y:S01]  /*0b10*/  FFMA.FTZ R4, R56, R5, R4 ;  /* 0x0000000538047223 */ /* 0x000fe20000010004 */
[--C-:B------:R-:W-:Y:S01]  /*0b20*/  PRMT R5, RZ, 0x5410, R6.reuse ;  /* 0x00005410ff057816 */ /* 0x100fe20000000006 */
[----:B------:R-:W5:Y:S01]  /*0b30*/  LDG.E.128 R56, [R106.64+0x1d000] ;  /* 0x01d000046a387981 */ /* 0x000f62000c1e1d00 */
[----:B------:R-:W-:-:S03]  /*0b40*/  PRMT R6, RZ, 0x7610, R6 ;  /* 0x00007610ff067816 */ /* 0x000fc60000000006 */
        /* <DEDUP_REMOVED lines=23> */
[----:B------:R-:W5:Y:S02]  /*0cc0*/  LDG.E.128 R24, [R106.64+0xb800] ;  /* 0x00b800046a187981 */ /* 0x000f64000c1e1d00 */
        /* <DEDUP_REMOVED lines=21> */
[----:B------:R-:W-:Y:S01]  /*0e20*/  FFMA.FTZ R77, R9, R72, R73 ;  /* 0x00000048094d7223 */ /* 0x000fe20000010049 */
[----:B------:R-:W5:Y:S03]  /*0e30*/  LDG.E.128 R12, [R106.64+0x12800] ;  /* 0x012800046a0c7981 */ /* 0x000f66000c1e1d00 */
        /* <DEDUP_REMOVED lines=33> */
[----:B------:R-:W-:Y:S02]  /*1050*/  FFMA.FTZ R85, R9, R76, R77 ;  /* 0x0000004c09557223 */ /* 0x000fe4000001004d */
[----:B------:R-:W-:Y:S01]  /*1060*/  FFMA.FTZ R104, R8, R71, R68 ;  /* 0x0000004708687223 */ /* 0x000fe20000010044 */
[----:B------:R-:W5:Y:S01]  /*1070*/  LDG.E.128 R76, [R106.64+0x8800] ;  /* 0x008800046a4c7981 */ /* 0x000f62000c1e1d00 */
[----:B------:R-:W-:Y:S01]  /*1080*/  FFMA.FTZ R84, R11, R84, R85 ;  /* 0x000000540b547223 */ /* 0x000fe20000010055 */
[----:B------:R-:W-:Y:S02]  /*1090*/  PRMT R85, RZ, 0x5410, R88 ;  /* 0x00005410ff557816 */ /* 0x000fe40000000058 */
[----:B------:R-:W5:Y:S03]  /*10a0*/  LDG.E.128 R68, [R106.64+0x1800] ;  /* 0x001800046a447981 */ /* 0x000f66000c1e1d00 */
[----:B------:R-:W-:Y:S01]  /*10b0*/  FFMA.FTZ R105, R2, R85, R105 ;  /* 0x0000005502697223 */ /* 0x000fe20000010069 */
[----:B------:R-:W-:-:S02]  /*10c0*/  PRMT R85, RZ, 0x7610, R86 ;  /* 0x00007610ff557816 */ /* 0x000fc40000000056 */
        /* <DEDUP_REMOVED lines=29> */
[----:B--2---:R-:W-:Y:S01]  /*12a0*/  PRMT R105, RZ, 0x7610, R62 ;  /* 0x00007610ff697816 */ /* 0x004fe2000000003e */
        /* <DEDUP_REMOVED lines=27> */
[----:B------:R-:W2:Y:S01]  /*1460*/  LDG.E.128 R92, [R106.64+0x16800] ;  /* 0x016800046a5c7981 */ /* 0x000ea2000c1e1d00 */
[--C-:B------:R-:W-:Y:S01]  /*1470*/  PRMT R29, RZ, 0x5410, R43.reuse ;  /* 0x00005410ff1d7816 */ /* 0x100fe2000000002b */
[----:B------:R-:W-:Y:S01]  /*1480*/  FFMA.FTZ R28, R6, R41, R28 ;  /* 0x00000029061c7223 */ /* 0x000fe2000001001c */
[----:B------:R-:W-:-:S03]  /*1490*/  PRMT R41, RZ, 0x7610, R43 ;  /* 0x00007610ff297816 */ /* 0x000fc6000000002b */
[----:B------:R-:W-:-:S04]  /*14a0*/  FFMA.FTZ R28, R10, R29, R28 ;  /* 0x0000001d0a1c7223 */ /* 0x000fc8000001001c */
[----:B------:R-:W-:Y:S01]  /*14b0*/  FFMA.FTZ R41, R8, R41, R28 ;  /* 0x0000002908297223 */ /* 0x000fe2000001001c */
[--C-:B------:R-:W-:Y:S02]  /*14c0*/  PRMT R28, RZ, 0x5410, R48.reuse ;  /* 0x00005410ff1c7816 */ /* 0x100fe40000000030 */
[----:B------:R-:W-:-:S03]  /*14d0*/  PRMT R48, RZ, 0x7610, R48 ;  /* 0x00007610ff307816 */ /* 0x000fc60000000030 */
[----:B------:R-:W-:Y:S02]  /*14e0*/  FFMA.FTZ R7, R2, R28, R7 ;  /* 0x0000001c02077223 */ /* 0x000fe40000010007 */
        /* <DEDUP_REMOVED lines=8> */
[----:B---3--:R-:W-:-:S02]  /*1570*/  PRMT R4, RZ, 0x5410, R16 ;  /* 0x00005410ff047816 */ /* 0x008fc40000000010 */
        /* <DEDUP_REMOVED lines=11> */
[----:B------:R-:W-:-:S02]  /*1630*/  PRMT R9, RZ, 0x5410, R17 ;  /* 0x00005410ff097816 */ /* 0x000fc40000000011 */
        /* <DEDUP_REMOVED lines=23> */
[----:B----4-:R-:W-:Y:S01]  /*17b0*/  PRMT R10, RZ, 0x5410, R20 ;  /* 0x00005410ff0a7816 */ /* 0x010fe20000000014 */
[----:B------:R-:W4:Y:S02]  /*17c0*/  LDG.E.128 R28, [R106.64+0x1d800] ;  /* 0x01d800046a1c7981 */ /* 0x000f24000c1e1d00 */
[----:B------:R-:W-:Y:S01]  /*17d0*/  FFMA.FTZ R109, R63, R8, R9 ;  /* 0x000000083f6d7223 */ /* 0x000fe20000010009 */
[--C-:B------:R-:W-:Y:S01]  /*17e0*/  PRMT R8, RZ, 0x5410, R32.reuse ;  /* 0x00005410ff087816 */ /* 0x100fe20000000020 */
[----:B------:R-:W2:Y:S01]  /*17f0*/  LDG.E.128 R4, [R106.64+0x2000] ;  /* 0x002000046a047981 */ /* 0x000ea2000c1e1d00 */
[----:B------:R-:W-:-:S03]  /*1800*/  PRMT R9, RZ, 0x7610, R32 ;  /* 0x00007610ff097816 */ /* 0x000fc60000000020 */
[C---:B------:R-:W-:Y:S01]  /*1810*/  FFMA.FTZ R8, R43.reuse, R8, R100 ;  /* 0x000000082b087223 */ /* 0x040fe20000010064 */
[----:B------:R-:W-:Y:S01]  /*1820*/  PRMT R11, RZ, 0x5410, R21 ;  /* 0x00005410ff0b7816 */ /* 0x000fe20000000015 */
[----:B------:R-:W-:Y:S01]  /*1830*/  FFMA.FTZ R10, R43, R10, R101 ;  /* 0x0000000a2b0a7223 */ /* 0x000fe20000010065 */
[----:B------:R-:W2:Y:S01]  /*1840*/  LDG.E.128 R48, [R110.64+0x2000] ;  /* 0x002000046e307981 */ /* 0x000ea2000c1e1d00 */
[C---:B------:R-:W-:Y:S01]  /*1850*/  FFMA.FTZ R8, R60.reuse, R9, R8 ;  /* 0x000000093c087223 */ /* 0x040fe20000010008 */
[----:B------:R-:W-:Y:S02]  /*1860*/  PRMT R9, RZ, 0x7610, R20 ;  /* 0x00007610ff097816 */ /* 0x000fe40000000014 */
[----:B------:R-:W2:Y:S03]  /*1870*/  LDG.E.128 R16, [R106.64+0x9000] ;  /* 0x009000046a107981 */ /* 0x000ea6000c1e1d00 */
[----:B------:R-:W-:Y:S01]  /*1880*/  FFMA.FTZ R10, R60, R9, R10 ;  /* 0x000000093c0a7223 */ /* 0x000fe2000001000a */
[----:B------:R-:W-:-:S05]  /*1890*/  PRMT R9, RZ, 0x5410, R33 ;  /* 0x00005410ff097816 */ /* 0x000fca0000000021 */
[C---:B------:R-:W-:Y:S01]  /*18a0*/  FFMA.FTZ R9, R42.reuse, R9, R8 ;  /* 0x000000092a097223 */ /* 0x040fe20000010008 */
[----:B------:R-:W-:Y:S01]  /*18b0*/  PRMT R8, RZ, 0x7610, R33 ;  /* 0x00007610ff087816 */ /* 0x000fe20000000021 */
[----:B------:R-:W-:Y:S01]  /*18c0*/  FFMA.FTZ R11, R42, R11, R10 ;  /* 0x0000000b2a0b7223 */ /* 0x000fe2000001000a */
[----:B------:R-:W-:-:S03]  /*18d0*/  PRMT R10, RZ, 0x7610, R21 ;  /* 0x00007610ff0a7816 */ /* 0x000fc60000000015 */
[C---:B------:R-:W-:Y:S01]  /*18e0*/  FFMA.FTZ R8, R61.reuse, R8, R9 ;  /* 0x000000083d087223 */ /* 0x040fe20000010009 */
        /* <DEDUP_REMOVED lines=15> */
[----:B------:R-:W3:Y:S01]  /*19e0*/  LDG.E.128 R8, [R106.64+0x5800] ;  /* 0x005800046a087981 */ /* 0x000ee2000c1e1d00 */
[C---:B------:R-:W-:Y:S01]  /*19f0*/  FFMA.FTZ R101, R63.reuse, R20, R22 ;  /* 0x000000143f657223 */ /* 0x040fe20000010016 */
[--C-:B-----5:R-:W-:Y:S01]  /*1a00*/  PRMT R20, RZ, 0x5410, R24.reuse ;  /* 0x00005410ff147816 */ /* 0x120fe20000000018 */
        /* <DEDUP_REMOVED lines=31> */
[----:B------:R-:W4:Y:S01]  /*1c00*/  LDG.E.128 R20, [R106.64+0xc800] ;  /* 0x00c800046a147981 */ /* 0x000f22000c1e1d00 */
[C---:B------:R-:W-:Y:S01]  /*1c10*/  FFMA.FTZ R103, R63.reuse, R24, R45 ;  /* 0x000000183f677223 */ /* 0x040fe2000001002d */
[--C-:B------:R-:W-:Y:S01]  /*1c20*/  PRMT R24, RZ, 0x5410, R12.reuse ;  /* 0x00005410ff187816 */ /* 0x100fe2000000000c */
[----:B------:R-:W-:Y:S01]  /*1c30*/  FFMA.FTZ R102, R63, R102, R25 ;  /* 0x000000663f667223 */ /* 0x000fe20000010019 */
[----:B------:R-:W-:Y:S01]  /*1c40*/  PRMT R25, RZ, 0x7610, R12 ;  /* 0x00007610ff197816 */ /* 0x000fe2000000000c */
[----:B------:R-:W4:Y:S01]  /*1c50*/  LDG.E.128 R44, [R106.64+0x17000] ;  /* 0x017000046a2c7981 */ /* 0x000f22000c1e1d00 */
        /* <DEDUP_REMOVED lines=20> */
[----:B------:R-:W-:Y:S01]  /*1da0*/  PRMT R40, RZ, 0x7610, R15 ;  /* 0x00007610ff287816 */ /* 0x000fe2000000000f */
[----:B------:R-:W5:Y:S02]  /*1db0*/  LDG.E.128 R24, [R106.64+0x13800] ;  /* 0x013800046a187981 */ /* 0x000f64000c1e1d00 */
        /* <DEDUP_REMOVED lines=20> */
[C---:B------:R-:W-:Y:S01]  /*1f00*/  FFMA.FTZ R13, R42.reuse, R13, R2 ;  /* 0x0000000d2a0d7223 */ /* 0x040fe20000010002 */
[----:B------:R-:W-:Y:S01]  /*1f10*/  PRMT R2, RZ, 0x7610, R53 ;  /* 0x00007610ff027816 */ /* 0x000fe20000000035 */
[----:B------:R-:W-:-:S04]  /*1f20*/  FFMA.FTZ R15, R42, R15, R12 ;  /* 0x0000000f2a0f7223 */ /* 0x000fc8000001000c */
[C---:B------:R-:W-:Y:S01]  /*1f30*/  FFMA.FTZ R2, R61.reuse, R2, R13 ;  /* 0x000000023d027223 */ /* 0x040fe2000001000d */
        /* <DEDUP_REMOVED lines=19> */
[----:B------:R0:W5:Y:S02]  /*2070*/  LDG.E.128 R56, [R110.64+0x2800] ;  /* 0x002800046e387981 */ /* 0x000164000c1e1d00 */
[----:B------:R-:W-:Y:S01]  /*2080*/  FFMA.FTZ R43, R63, R2, R53 ;  /* 0x000000023f2b7223 */ /* 0x000fe20000010035 */
[----:B------:R-:W-:-:S02]  /*2090*/  PRMT R2, RZ, 0x5410, R64 ;  /* 0x00005410ff027816 */ /* 0x000fc40000000040 */
[----:B------:R-:W-:Y:S02]  /*20a0*/  PRMT R53, RZ, 0x5410, R72 ;  /* 0x00005410ff357816 */ /* 0x000fe40000000048 */
[----:B------:R-:W-:Y:S01]  /*20b0*/  PRMT R42, RZ, 0x7610, R64 ;  /* 0x00007610ff2a7816 */ /* 0x000fe20000000040 */
[C---:B------:R-:W-:Y:S02]  /*20c0*/  FFMA.FTZ R52, R2.reuse, R52, R109 ;  /* 0x0000003402347223 */ /* 0x040fe4000001006d */
[----:B------:R-:W-:Y:S01]  /*20d0*/  FFMA.FTZ R100, R2, R53, R100 ;  /* 0x0000003502647223 */ /* 0x000fe20000010064 */
[----:B------:R-:W-:-:S05]  /*20e0*/  PRMT R53, RZ, 0x7610, R68 ;  /* 0x00007610ff357816 */ /* 0x000fca0000000044 */
[----:B------:R-:W-:Y:S01]  /*20f0*/  FFMA.FTZ R52, R42, R53, R52 ;  /* 0x000000352a347223 */ /* 0x000fe20000010034 */
[----:B------:R-:W-:Y:S02]  /*2100*/  PRMT R53, RZ, 0x7610, R72 ;  /* 0x00007610ff357816 */ /* 0x000fe40000000048 */
[----:B------:R-:W-:-:S03]  /*2110*/  PRMT R104, RZ, 0x5410, R65 ;  /* 0x00005410ff687816 */ /* 0x000fc60000000041 */
[----:B------:R-:W-:Y:S01]  /*2120*/  FFMA.FTZ R100, R42, R53, R100 ;  /* 0x000000352a647223 */ /* 0x000fe20000010064 */
[----:B------:R-:W-:-:S05]  /*2130*/  PRMT R53, RZ, 0x5410, R69 ;  /* 0x00005410ff357816 */ /* 0x000fca0000000045 */
[C---:B------:R-:W-:Y:S01]  /*2140*/  FFMA.FTZ R52, R104.reuse, R53, R52 ;  /* 0x0000003568347223 */ /* 0x040fe20000010034 */
[----:B------:R-:W-:Y:S02]  /*2150*/  PRMT R53, RZ, 0x5410, R73 ;  /* 0x00005410ff357816 */ /* 0x000fe40000000049 */
[----:B------:R-:W-:Y:S02]  /*2160*/  PRMT R108, RZ, 0x7610, R65 ;  /* 0x00007610ff6c7816 */ /* 0x000fe40000000041 */
        /* <DEDUP_REMOVED lines=8> */
[----:B------:R-:W5:Y:S01]  /*21f0*/  LDG.E.128 R52, [R106.64+0x2800] ;  /* 0x002800046a347981 */ /* 0x000f62000c1e1d00 */
        /* <DEDUP_REMOVED lines=37> */
[----:B--2---:R-:W-:-:S03]  /*2450*/  PRMT R72, RZ, 0x5410, R84 ;  /* 0x00005410ff487816 */ /* 0x004fc60000000054 */
        /* <DEDUP_REMOVED lines=33> */
[----:B---3--:R-:W-:-:S05]  /*2670*/  PRMT R41, RZ, 0x5410, R96 ;  /* 0x00005410ff297816 */ /* 0x008fca0000000060 */
        /* <DEDUP_REMOVED lines=18> */
[----:B------:R-:W3:Y:S01]  /*27a0*/  LDG.E.128 R68, [R106.64+0xd000] ;  /* 0x00d000046a447981 */ /* 0x000ee2000c1e1d00 */
        /* <DEDUP_REMOVED lines=12> */
[----:B----4-:R-:W-:Y:S01]  /*2870*/  PRMT R93, RZ, 0x7610, R29 ;  /* 0x00007610ff5d7816 */ /* 0x010fe2000000001d */
        /* <DEDUP_REMOVED lines=43> */
[----:B------:R-:W4:Y:S01]  /*2b30*/  LDG.E.128 R72, [R106.64+0x10800] ;  /* 0x010800046a487981 */ /* 0x000f22000c1e1d00 */
[----:B------:R-:W-:Y:S01]  /*2b40*/  FFMA.FTZ R105, R112, R97, R105 ;  /* 0x0000006170697223 */ /* 0x000fe20000010069 */
[----:B------:R-:W-:-:S02]  /*2b50*/  PRMT R97, RZ, 0x5410, R51 ;  /* 0x00005410ff617816 */ /* 0x000fc40000000033 */
        /* <DEDUP_REMOVED lines=8> */
[----:B------:R-:W4:Y:S02]  /*2be0*/  LDG.E.128 R40, [R106.64+0x3000] ;  /* 0x003000046a287981 */ /* 0x000f24000c1e1d00 */
[----:B------:R-:W-:Y:S01]  /*2bf0*/  FFMA.FTZ R99, R98, R99, R4 ;  /* 0x0000006362637223 */ /* 0x000fe20000010004 */
[----:B------:R-:W-:Y:S01]  /*2c00*/  PRMT R4, RZ, 0x5410, R16 ;  /* 0x00005410ff047816 */ /* 0x000fe20000000010 */
[C---:B------:R-:W-:Y:S01]  /*2c10*/  FFMA.FTZ R100, R2.reuse, R5, R100 ;  /* 0x0000000502647223 */ /* 0x040fe20000010064 */
[----:B------:R-:W-:Y:S01]  /*2c20*/  PRMT R7, RZ, 0x7610, R16 ;  /* 0x00007610ff077816 */ /* 0x000fe20000000010 */
[----:B0-----:R-:W4:Y:S01]  /*2c30*/  LDG.E.128 R108, [R110.64+0x3000] ;  /* 0x003000046e6c7981 */ /* 0x001f22000c1e1d00 */
[----:B------:R-:W-:Y:S01]  /*2c40*/  PRMT R5, RZ, 0x7610, R8 ;  /* 0x00007610ff057816 */ /* 0x000fe20000000008 */
[----:B------:R-:W-:-:S04]  /*2c50*/  FFMA.FTZ R4, R2, R4, R101 ;  /* 0x0000000402047223 */ /* 0x000fc80000010065 */
[C---:B------:R-:W-:Y:S01]  /*2c60*/  FFMA.FTZ R48, R92.reuse, R7, R4 ;  /* 0x000000075c307223 */ /* 0x040fe20000010004 */
[--C-:B------:R-:W-:Y:S01]  /*2c70*/  PRMT R4, RZ, 0x5410, R9.reuse ;  /* 0x00005410ff047816 */ /* 0x100fe20000000009 */
[----:B------:R-:W-:Y:S01]  /*2c80*/  FFMA.FTZ R5, R92, R5, R100 ;  /* 0x000000055c057223 */ /* 0x000fe20000010064 */
[----:B------:R-:W-:-:S03]  /*2c90*/  PRMT R9, RZ, 0x7610, R9 ;  /* 0x00007610ff097816 */ /* 0x000fc60000000009 */
[----:B------:R-:W-:Y:S01]  /*2ca0*/  FFMA.FTZ R8, R93, R4, R5 ;  /* 0x000000045d087223 */ /* 0x000fe20000010005 */
[----:B------:R-:W-:Y:S01]  /*2cb0*/  PRMT R16, RZ, 0x5410, R17 ;  /* 0x00005410ff107816 */ /* 0x000fe20000000011 */
[----:B------:R-:W4:Y:S02]  /*2cc0*/  LDG.E.128 R4, [R106.64+0x6800] ;  /* 0x006800046a047981 */ /* 0x000f24000c1e1d00 */
[----:B------:R-:W-:Y:S01]  /*2cd0*/  FFMA.FTZ R9, R94, R9, R8 ;  /* 0x000000095e097223 */ /* 0x000fe20000010008 */
[----:B------:R-:W-:-:S05]  /*2ce0*/  PRMT R8, RZ, 0x5410, R10 ;  /* 0x00005410ff087816 */ /* 0x000fca000000000a */
        /* <DEDUP_REMOVED lines=14> */
[----:B-----5:R-:W-:Y:S01]  /*2dd0*/  PRMT R9, RZ, 0x5410, R32 ;  /* 0x00005410ff097816 */ /* 0x020fe20000000020 */
        /* <DEDUP_REMOVED lines=54> */
[----:B------:R-:W5:Y:S01]  /*3140*/  LDG.E.128 R28, [R106.64+0x1e800] ;  /* 0x01e800046a1c7981 */ /* 0x000f62000c1e1d00 */
        /* <DEDUP_REMOVED lines=19> */
[----:B------:R-:W-:-:S02]  /*3280*/  FFMA.FTZ R12, R93, R12, R103 ;  /* 0x0000000c5d0c7223 */ /* 0x000fc40000010067 */
        /* <DEDUP_REMOVED lines=16> */
[----:B------:R-:W-:-:S02]  /*3390*/  PRMT R101, RZ, 0x7610, R19 ;  /* 0x00007610ff657816 */ /* 0x000fc40000000013 */
[----:B------:R-:W-:Y:S02]  /*33a0*/  PRMT R35, RZ, 0x7610, R35 ;  /* 0x00007610ff237816 */ /* 0x000fe40000000023 */
        /* <DEDUP_REMOVED lines=16> */
[----:B------:R-:W5:Y:S01]  /*34b0*/  LDG.E.128 R16, [R106.64+0x11000] ;  /* 0x011000046a107981 */ /* 0x000f62000c1e1d00 */
[----:B------:R-:W-:Y:S01]  /*34c0*/  PRMT R37, RZ, 0x7610, R52 ;  /* 0x00007610ff257816 */ /* 0x000fe20000000034 */
[----:B------:R-:W-:-:S02]  /*34d0*/  FFMA.FTZ R100, R13, R36, R100 ;  /* 0x000000240d647223 */ /* 0x000fc40000010064 */
        /* <DEDUP_REMOVED lines=131> */
[----:B-----5:R-:W-:-:S05]  /*3d10*/  PRMT R54, RZ, 0x5410, R28 ;  /* 0x00005410ff367816 */ /* 0x020fca000000001c */
        /* <DEDUP_REMOVED lines=12> */
[----:B------:R-:W-:Y:S02]  /*3de0*/  PRMT R55, RZ, 0x7610, R30 ;  /* 0x00007610ff377816 */ /* 0x000fe4000000001e */
        /* <DEDUP_REMOVED lines=27> */
[--C-:B------:R-:W-:Y:S02]  /*3fa0*/  PRMT R4, RZ, 0x5410, R48.reuse ;  /* 0x00005410ff047816 */ /* 0x100fe40000000030 */
[----:B------:R-:W-:Y:S01]  /*3fb0*/  PRMT R37, RZ, 0x7610, R48 ;  /* 0x00007610ff257816 */ /* 0x000fe20000000030 */
[C---:B------:R-:W-:Y:S02]  /*3fc0*/  FFMA.FTZ R36, R15.reuse, R30, R36 ;  /* 0x0000001e0f247223 */ /* 0x040fe40000010024 */
[----:B------:R-:W-:Y:S02]  /*3fd0*/  FFMA.FTZ R4, R15, R4, R38 ;  /* 0x000000040f047223 */ /* 0x000fe40000010026 */
[C---:B------:R-:W-:Y:S01]  /*3fe0*/  FFMA.FTZ R36, R108.reuse, R31, R36 ;  /* 0x0000001f6c247223 */ /* 0x040fe20000010024 */
[--C-:B------:R-:W-:Y:S01]  /*3ff0*/  PRMT R31, RZ, 0x5410, R5.reuse ;  /* 0x00005410ff1f7816 */ /* 0x100fe20000000005 */
[----:B------:R-:W-:Y:S01]  /*4000*/  FFMA.FTZ R37, R108, R37, R4 ;  /* 0x000000256c257223 */ /* 0x000fe20000010004 */
[----:B------:R-:W-:-:S02]  /*4010*/  PRMT R4, RZ, 0x7610, R5 ;  /* 0x00007610ff047816 */ /* 0x000fc40000000005 */
        /* <DEDUP_REMOVED lines=282> */
[----:B------:R-:W-:Y:S01]  /*51c0*/  STG.E [R2.64+0x3000], R7 ;  /* 0x0030000702007986 */ /* 0x000fe2000c101904 */
[----:B------:R-:W-:Y:S05]  /*51d0*/  EXIT ;  /* 0x000000000000794d */ /* 0x000fea0003800000 */
.L_x_7:
        /* <DEDUP_REMOVED lines=10> */
.L_x_39:


//--------------------- .text._Z31router_gemm_kernel_float_outputI13__nv_bfloat16Li128ELi8ELi8ELi384ELi7168EEvPfPKT_S4_ --------------------------
	.section	.text._Z31router_gemm_kernel_float_outputI13__nv_bfloat16Li128ELi8ELi8ELi384ELi7168EEvPfPKT_S4_,"ax",@progbits
	.sectioninfo	@"SHI_REGISTERS=124"
	.align	128
        .global         _Z31router_gemm_kernel_float_outputI13__nv_bfloat16Li128ELi8ELi8ELi384ELi7168EEvPfPKT_S4_
        .type           _Z31router_gemm_kernel_float_outputI13__nv_bfloat16Li128ELi8ELi8ELi384ELi7168EEvPfPKT_S4_,@function
        .size           _Z31router_gemm_kernel_float_outputI13__nv_bfloat16Li128ELi8ELi8ELi384ELi7168EEvPfPKT_S4_,(.L_x_40 - _Z31router_gemm_kernel_float_outputI13__nv_bfloat16Li128ELi8ELi8ELi384ELi7168EEvPfPKT_S4_)
        .other          _Z31router_gemm_kernel_float_outputI13__nv_bfloat16Li128ELi8ELi8ELi384ELi7168EEvPfPKT_S4_,@"STO_CUDA_ENTRY STV_DEFAULT"
_Z31router_gemm_kernel_float_outputI13__nv_bfloat16Li128ELi8ELi8ELi384ELi7168EEvPfPKT_S4_:
.text._Z31router_gemm_kernel_float_outputI13__nv_bfloat16Li128ELi8ELi8ELi384ELi7168EEvPfPKT_S4_:
        /* <DEDUP_REMOVED lines=35> */
[--C-:B----4-:R-:W-:Y:S02]  /*0230*/  PRMT R76, RZ, 0x5410, R88.reuse ;  /* 0x00005410ff4c7816 */ /* 0x110fe40000000058 */
[----:B------:R-:W-:-:S03]  /*0240*/  PRMT R78, RZ, 0x7610, R88 ;  /* 0x00007610ff4e7816 */ /* 0x000fc60000000058 */
[----:B------:R-:W-:Y:S01]  /*0250*/  FFMA.FTZ R16, R76, R3, RZ ;  /* 0x000000034c107223 */ /* 0x000fe200000100ff */
[----:B------:R-:W-:Y:S02]  /*0260*/  PRMT R3, RZ, 0x7610, R56 ;  /* 0x00007610ff037816 */ /* 0x000fe40000000038 */
[----:B------:R-:W-:-:S03]  /*0270*/  PRMT R77, RZ, 0x5410, R89 ;  /* 0x00005410ff4d7816 */ /* 0x000fc60000000059 */
[----:B------:R-:W-:Y:S01]  /*0280*/  FFMA.FTZ R3, R78, R3, R16 ;  /* 0x000000034e037223 */ /* 0x000fe20000010010 */
[----:B------:R-:W-:Y:S02]  /*0290*/  PRMT R16, RZ, 0x5410, R57 ;  /* 0x00005410ff107816 */ /* 0x000fe40000000039 */
        /* <DEDUP_REMOVED lines=26> */
[----:B-----5:R-:W-:-:S03]  /*0440*/  PRMT R49, RZ, 0x5410, R44 ;  /* 0x00005410ff317816 */ /* 0x020fc6000000002c */
[----:B------:R-:W-:Y:S02]  /*0450*/  FFMA.FTZ R97, R105, R48, R56 ;  /* 0x0000003069617223 */ /* 0x000fe40000010038 */
[----:B------:R-:W-:Y:S01]  /*0460*/  FFMA.FTZ R48, R76, R49, RZ ;  /* 0x000000314c307223 */ /* 0x000fe200000100ff */
[----:B------:R-:W-:Y:S02]  /*0470*/  PRMT R49, RZ, 0x7610, R50 ;  /* 0x00007610ff317816 */ /* 0x000fe40000000032 */
[----:B------:R-:W-:Y:S02]  /*0480*/  PRMT R57, RZ, 0x7610, R44 ;  /* 0x00007610ff397816 */ /* 0x000fe4000000002c */
[----:B------:R-:W-:Y:S01]  /*0490*/  PRMT R44, RZ, 0x5410, R51 ;  /* 0x00005410ff2c7816 */ /* 0x000fe20000000033 */
[----:B------:R-:W-:Y:S02]  /*04a0*/  FFMA.FTZ R49, R90, R49, R89 ;  /* 0x000000315a317223 */ /* 0x000fe40000010059 */
[----:B------:R-:W-:-:S02]  /*04b0*/  FFMA.FTZ R48, R78, R57, R48 ;  /* 0x000000394e307223 */ /* 0x000fc40000010030 */
        /* <DEDUP_REMOVED lines=8> */
[----:B------:R-:W-:Y:S02]  /*0540*/  FFMA.FTZ R44, R79, R44, R48 ;  /* 0x0000002c4f2c7223 */ /* 0x000fe40000010030 */
[----:B------:R-:W-:Y:S01]  /*0550*/  FFMA.FTZ R48, R76, R45, RZ ;  /* 0x0000002d4c307223 */ /* 0x000fe200000100ff */
        /* <DEDUP_REMOVED lines=55> */
[----:B------:R-:W-:-:S05]  /*08d0*/  PRMT R5, RZ, 0x7610, R6 ;  /* 0x00007610ff057816 */ /* 0x000fca0000000006 */
[----:B------:R-:W-:Y:S01]  /*08e0*/  FFMA.FTZ R5, R90, R5, R37 ;  /* 0x000000055a057223 */ /* 0x000fe20000010025 */
[----:B------:R-:W-:-:S05]  /*08f0*/  PRMT R37, RZ, 0x7610, R84 ;  /* 0x00007610ff257816 */ /* 0x000fca0000000054 */
[----:B------:R-:W-:Y:S01]  /*0900*/  FFMA.FTZ R6, R78, R37, R4 ;  /* 0x000000254e067223 */ /* 0x000fe20000010004 */
[----:B------:R-:W-:Y:S01]  /*0910*/  PRMT R4, RZ, 0x5410, R7 ;  /* 0x00005410ff047816 */ /* 0x000fe20000000007 */
[----:B------:R-:W3:Y:S04]  /*0920*/  LDG.E.128 R36, [R112.64+0x19800] ;  /* 0x0198000470247981 */ /* 0x000ee8000c1e1d00 */
[----:B------:R-:W-:Y:S01]  /*0930*/  FFMA.FTZ R5, R3, R4, R5 ;  /* 0x0000000403057223 */ /* 0x000fe20000010005 */
[----:B------:R-:W-:-:S05]  /*0940*/  PRMT R4, RZ, 0x5410, R85 ;  /* 0x00005410ff047816 */ /* 0x000fca0000000055 */
[----:B------:R-:W-:Y:S01]  /*0950*/  FFMA.FTZ R6, R77, R4, R6 ;  /* 0x000000044d067223 */ /* 0x000fe20000010006 */
[----:B------:R-:W-:-:S05]  /*0960*/  PRMT R4, RZ, 0x7610, R7 ;  /* 0x00007610ff047816 */ /* 0x000fca0000000007 */
        /* <DEDUP_REMOVED lines=19> */
[----:B------:R-:W3:Y:S02]  /*0aa0*/  LDG.E.128 R76, [R112.64+0x1800] ;  /* 0x00180004704c7981 */ /* 0x000ee4000c1e1d00 */
[----:B------:R-:W-:Y:S01]  /*0ab0*/  FFMA.FTZ R84, R88, R73, R84 ;  /* 0x0000004958547223 */ /* 0x000fe20000010054 */
[----:B------:R-:W-:Y:S01]  /*0ac0*/  PRMT R73, RZ, 0x7610, R74 ;  /* 0x00007610ff497816 */ /* 0x000fe2000000004a */
[----:B------:R-:W-:Y:S01]  /*0ad0*/  FFMA.FTZ R119, R105, R72, R119 ;  /* 0x0000004869777223 */ /* 0x000fe20000010077 */
[--C-:B------:R-:W-:Y:S01]  /*0ae0*/  PRMT R72, RZ, 0x5410, R75.reuse ;  /* 0x00005410ff487816 */ /* 0x100fe2000000004b */
[----:B------:R-:W3:Y:S01]  /*0af0*/  LDG.E.128 R4, [R114.64+0x1800] ;  /* 0x0018000472047981 */ /* 0x000ee2000c1e1d00 */
[----:B------:R-:W-:Y:S01]  /*0b00*/  PRMT R74, RZ, 0x7610, R75 ;  /* 0x00007610ff4a7816 */ /* 0x000fe2000000004b */
[----:B------:R-:W-:Y:S01]  /*0b10*/  FFMA.FTZ R73, R90, R73, R84 ;  /* 0x000000495a497223 */ /* 0x000fe20000010054 */
[--C-:B------:R-:W-:Y:S01]  /*0b20*/  PRMT R75, RZ, 0x5410, R80.reuse ;  /* 0x00005410ff4b7816 */ /* 0x100fe20000000050 */
[----:B------:R-:W5:Y:S02]  /*0b30*/  LDG.E.128 R84, [R112.64+0x8800] ;  /* 0x0088000470547981 */ /* 0x000f64000c1e1d00 */
        /* <DEDUP_REMOVED lines=38> */
[----:B------:R-:W-:-:S02]  /*0da0*/  PRMT R61, RZ, 0x7610, R70 ;  /* 0x00007610ff3d7816 */ /* 0x000fc40000000046 */
[----:B------:R-:W-:-:S03]  /*0db0*/  PRMT R64, RZ, 0x5410, R71 ;  /* 0x00005410ff407816 */ /* 0x000fc60000000047 */
[----:B------:R-:W-:Y:S02]  /*0dc0*/  FFMA.FTZ R61, R62, R61, R69 ;  /* 0x0000003d3e3d7223 */ /* 0x000fe40000010045 */
[----:B------:R-:W-:Y:S02]  /*0dd0*/  FFMA.FTZ R63, R98, R63, R91 ;  /* 0x0000003f623f7223 */ /* 0x000fe4000001005b */
[----:B------:R-:W-:Y:S01]  /*0de0*/  FFMA.FTZ R61, R3, R64, R61 ;  /* 0x00000040033d7223 */ /* 0x000fe2000001003d */
[----:B------:R-:W-:-:S05]  /*0df0*/  PRMT R64, RZ, 0x5410, R65 ;  /* 0x00005410ff407816 */ /* 0x000fca0000000041 */
[----:B------:R-:W-:Y:S01]  /*0e00*/  FFMA.FTZ R63, R99, R64, R63 ;  /* 0x00000040633f7223 */ /* 0x000fe2000001003f */
[----:B------:R-:W-:Y:S02]  /*0e10*/  PRMT R64, RZ, 0x7610, R71 ;  /* 0x00007610ff407816 */ /* 0x000fe40000000047 */
        /* <DEDUP_REMOVED lines=27> */
[----:B------:R-:W5:Y:S02]  /*0fd0*/  LDG.E.128 R92, [R112.64+0x13000] ;  /* 0x01300004705c7981 */ /* 0x000f64000c1e1d00 */
        /* <DEDUP_REMOVED lines=38> */
[--C-:B------:R-:W-:Y:S01]  /*1240*/  PRMT R20, RZ, 0x5410, R21.reuse ;  /* 0x00005410ff147816 */ /* 0x100fe20000000015 */
[----:B------:R-:W-:Y:S01]  /*1250*/  FFMA.FTZ R32, R98, R53, R32 ;  /* 0x0000003562207223 */ /* 0x000fe20000010020 */
[----:B------:R-:W-:Y:S01]  /*1260*/  PRMT R21, RZ, 0x7610, R21 ;  /* 0x00007610ff157816 */ /* 0x000fe20000000015 */
[----:B------:R-:W2:Y:S02]  /*1270*/  LDG.E.128 R52, [R114.64+0x2000] ;  /* 0x0020000472347981 */ /* 0x000ea4000c1e1d00 */
        /* <DEDUP_REMOVED lines=23> */
[--C-:B------:R-:W-:Y:S01]  /*13f0*/  PRMT R12, RZ, 0x5410, R15.reuse ;  /* 0x00005410ff0c7816 */ /* 0x100fe2000000000f */
[----:B------:R-:W2:Y:S01]  /*1400*/  LDG.E.128 R20, [R112.64+0x5800] ;  /* 0x0058000470147981 */ /* 0x000ea2000c1e1d00 */
        /* <DEDUP_REMOVED lines=47> */
[----:B------:R-:W-:Y:S01]  /*1700*/  FFMA.FTZ R107, R107, R14, R12 ;  /* 0x0000000e6b6b7223 */ /* 0x000fe2000001000c */
[----:B----4-:R-:W-:Y:S01]  /*1710*/  PRMT R102, RZ, 0x7610, R51 ;  /* 0x00007610ff667816 */ /* 0x010fe20000000033 */
[----:B------:R-:W-:Y:S01]  /*1720*/  FFMA.FTZ R16, R33, R16, R32 ;  /* 0x0000001021107223 */ /* 0x000fe20000010020 */
[----:B------:R-:W-:Y:S01]  /*1730*/  PRMT R32, RZ, 0x7610, R17 ;  /* 0x00007610ff207816 */ /* 0x000fe20000000011 */
[----:B------:R-:W3:Y:S04]  /*1740*/  LDG.E.128 R12, [R112.64+0x9000] ;  /* 0x00900004700c7981 */ /* 0x000ee8000c1e1d00 */
[----:B------:R-:W-:Y:S01]  /*1750*/  FFMA.FTZ R111, R35, R32, R111 ;  /* 0x00000020236f7223 */ /* 0x000fe2000001006f */
[----:B------:R-:W-:Y:S01]  /*1760*/  PRMT R32, RZ, 0x7610, R43 ;  /* 0x00007610ff207816 */ /* 0x000fe2000000002b */
[----:B------:R-:W4:Y:S01]  /*1770*/  LDG.E.128 R8, [R112.64+0xc800] ;  /* 0x00c8000470087981 */ /* 0x000f22000c1e1d00 */
        /* <DEDUP_REMOVED lines=15> */
[----:B------:R-:W3:Y:S01]  /*1870*/  LDG.E.128 R40, [R112.64+0x10000] ;  /* 0x0100000470287981 */ /* 0x000ee2000c1e1d00 */
        /* <DEDUP_REMOVED lines=14> */
[----:B------:R-:W-:Y:S02]  /*1960*/  PRMT R56, RZ, 0x7610, R49 ;  /* 0x00007610ff387816 */ /* 0x000fe40000000031 */
[----:B-----5:R-:W-:Y:S01]  /*1970*/  PRMT R49, RZ, 0x5410, R44 ;  /* 0x00005410ff317816 */ /* 0x020fe2000000002c */
        /* <DEDUP_REMOVED lines=11> */
[----:B------:R-:W-:Y:S02]  /*1a30*/  FFMA.FTZ R49, R100, R49, R61 ;  /* 0x0000003164317223 */ /* 0x000fe4000001003d */
[----:B------:R-:W-:Y:S01]  /*1a40*/  FFMA.FTZ R44, R33, R44, R48 ;  /* 0x0000002c212c7223 */ /* 0x000fe20000010030 */
[--C-:B------:R-:W-:Y:S01]  /*1a50*/  PRMT R48, RZ, 0x5410, R45.reuse ;  /* 0x00005410ff307816 */ /* 0x100fe2000000002d */
[----:B------:R-:W3:Y:S02]  /*1a60*/  LDG.E.128 R60, [R112.64+0x1a800] ;  /* 0x01a80004703c7981 */ /* 0x000ee4000c1e1d00 */
        /* <DEDUP_REMOVED lines=16> */
[----:B------:R-:W3:Y:S02]  /*1b70*/  LDG.E.128 R48, [R112.64+0x6000] ;  /* 0x0060000470307981 */ /* 0x000ee4000c1e1d00 */
[----:B------:R-:W-:Y:S01]  /*1b80*/  FFMA.FTZ R24, R33, R24, R44 ;  /* 0x0000001821187223 */ /* 0x000fe2000001002c */
[----:B------:R-:W-:-:S02]  /*1b90*/  PRMT R44, RZ, 0x7610, R25 ;  /* 0x00007610ff2c7816 */ /* 0x000fc40000000019 */
[--C-:B------:R-:W-:Y:S02]  /*1ba0*/  PRMT R25, RZ, 0x5410, R36.reuse ;  /* 0x00005410ff197816 */ /* 0x100fe40000000024 */
[----:B------:R-:W-:Y:S01]  /*1bb0*/  PRMT R45, RZ, 0x7610, R36 ;  /* 0x00007610ff2d7816 */ /* 0x000fe20000000024 */
[----:B------:R-:W-:Y:S02]  /*1bc0*/  FFMA.FTZ R104, R3, R104, R24 ;  /* 0x0000006803687223 */ /* 0x000fe40000010018 */
[----:B------:R-:W-:Y:S01]  /*1bd0*/  FFMA.FTZ R107, R98, R25, R107 ;  /* 0x00000019626b7223 */ /* 0x000fe2000001006b */
[--C-:B------:R-:W-:Y:S02]  /*1be0*/  PRMT R24, RZ, 0x5410, R26.reuse ;  /* 0x00005410ff187816 */ /* 0x100fe4000000001a */
[----:B------:R-:W-:Y:S01]  /*1bf0*/  PRMT R25, RZ, 0x7610, R26 ;  /* 0x00007610ff197816 */ /* 0x000fe2000000001a */
[----:B------:R-:W-:Y:S01]  /*1c00*/  FFMA.FTZ R45, R100, R45, R107 ;  /* 0x0000002d642d7223 */ /* 0x000fe2000001006b */
[----:B------:R-:W-:-:S02]  /*1c10*/  PRMT R26, RZ, 0x5410, R37 ;  /* 0x00005410ff1a7816 */ /* 0x000fc40000000025 */
[----:B------:R-:W-:-:S03]  /*1c20*/  PRMT R36, RZ, 0x7610, R37 ;  /* 0x00007610ff247816 */ /* 0x000fc60000000025 */
[----:B------:R-:W-:Y:S02]  /*1c30*/  FFMA.FTZ R45, R105, R26, R45 ;  /* 0x0000001a692d7223 */ /* 0x000fe4000001002d */
[C---:B------:R-:W-:Y:S02]  /*1c40*/  FFMA.FTZ R44, R35.reuse, R44, R99 ;  /* 0x0000002c232c7223 */ /* 0x040fe40000010063 */
        /* <DEDUP_REMOVED lines=27> */
[----:B------:R-:W-:-:S03]  /*1e00*/  PRMT R33, RZ, 0x5410, R78 ;  /* 0x00005410ff217816 */ /* 0x000fc6000000004e */
[----:B------:R-:W-:Y:S01]  /*1e10*/  FFMA.FTZ R37, R3, R4, R37 ;  /* 0x0000000403257223 */ /* 0x000fe20000010025 */
[--C-:B------:R-:W-:Y:S02]  /*1e20*/  PRMT R4, RZ, 0x5410, R6.reuse ;  /* 0x00005410ff047816 */ /* 0x100fe40000000006 */
        /* <DEDUP_REMOVED lines=103> */
[----:B----4-:R-:W-:Y:S01]  /*24a0*/  PRMT R107, RZ, 0x7610, R8 ;  /* 0x00007610ff6b7816 */ /* 0x010fe20000000008 */
[----:B------:R-:W-:Y:S01]  /*24b0*/  FFMA.FTZ R28, R7, R28, R88 ;  /* 0x0000001c071c7223 */ /* 0x000fe20000010058 */
[--C-:B------:R-:W-:Y:S01]  /*24c0*/  PRMT R88, RZ, 0x5410, R68.reuse ;  /* 0x00005410ff587816 */ /* 0x100fe20000000044 */
[----:B------:R-:W-:Y:S01]  /*24d0*/  FFMA.FTZ R30, R5, R30, R29 ;  /* 0x0000001e051e7223 */ /* 0x000fe2000001001d */
[----:B------:R-:W-:Y:S01]  /*24e0*/  PRMT R29, RZ, 0x7610, R68 ;  /* 0x00007610ff1d7816 */ /* 0x000fe20000000044 */
[----:B------:R-:W-:Y:S01]  /*24f0*/  FFMA.FTZ R78, R6, R33, R78 ;  /* 0x00000021064e7223 */ /* 0x000fe2000001004e */
[----:B------:R-:W4:Y:S01]  /*2500*/  LDG.E.128 R92, [R112.64+0x3000] ;  /* 0x00300004705c7981 */ /* 0x000f22000c1e1d00 */
[----:B------:R-:W-:-:S02]  /*2510*/  FFMA.FTZ R110, R99, R88, R110 ;  /* 0x00000058636e7223 */ /* 0x000fc4000001006e */
[----:B------:R-:W-:Y:S01]  /*2520*/  FFMA.FTZ R100, R7, R100, R78 ;  /* 0x0000006407647223 */ /* 0x000fe2000001004e */
[----:B------:R-:W-:Y:S01]  /*2530*/  PRMT R68, RZ, 0x7610, R71 ;  /* 0x00007610ff447816 */ /* 0x000fe20000000047 */
[----:B------:R-:W-:Y:S01]  /*2540*/  FFMA.FTZ R110, R96, R29, R110 ;  /* 0x0000001d606e7223 */ /* 0x000fe2000001006e */
[----:B------:R-:W-:Y:S01]  /*2550*/  PRMT R29, RZ, 0x5410, R31 ;  /* 0x00005410ff1d7816 */ /* 0x000fe2000000001f */
[----:B------:R-:W2:Y:S04]  /*2560*/  LDG.E.128 R32, [R112.64+0xd000] ;  /* 0x00d0000470207981 */ /* 0x000ea8000c1e1d00 */
[----:B------:R-:W-:Y:S01]  /*2570*/  FFMA.FTZ R29, R6, R29, R30 ;  /* 0x0000001d061d7223 */ /* 0x000fe2000001001e */
[--C-:B------:R-:W-:Y:S01]  /*2580*/  PRMT R30, RZ, 0x5410, R69.reuse ;  /* 0x00005410ff1e7816 */ /* 0x100fe20000000045 */
[----:B------:R-:W2:Y:S04]  /*2590*/  LDG.E.128 R76, [R112.64+0x14000] ;  /* 0x01400004704c7981 */ /* 0x000ea8000c1e1d00 */
        /* <DEDUP_REMOVED lines=30> */
[----:B------:R-:W4:Y:S01]  /*2780*/  LDG.E.128 R4, [R112.64+0xd800] ;  /* 0x00d8000470047981 */ /* 0x000f22000c1e1d00 */
        /* <DEDUP_REMOVED lines=19> */
[----:B---3--:R-:W-:Y:S01]  /*28c0*/  PRMT R20, RZ, 0x5410, R12 ;  /* 0x00005410ff147816 */ /* 0x008fe2000000000c */
        /* <DEDUP_REMOVED lines=33> */
[----:B------:R-:W3:Y:S02]  /*2ae0*/  LDG.E.128 R12, [R112.64+0x1b800] ;  /* 0x01b80004700c7981 */ /* 0x000ee4000c1e1d00 */
        /* <DEDUP_REMOVED lines=11> */
[C---:B------:R-:W-:Y:S01]  /*2ba0*/  FFMA.FTZ R107, R30.reuse, R107, R28 ;  /* 0x0000006b1e6b7223 */ /* 0x040fe2000001001c */
[--C-:B------:R-:W-:Y:S01]  /*2bb0*/  PRMT R28, RZ, 0x5410, R17.reuse ;  /* 0x00005410ff1c7816 */ /* 0x100fe20000000011 */
[----:B------:R-:W-:Y:S01]  /*2bc0*/  FFMA.FTZ R40, R30, R9, R10 ;  /* 0x000000091e287223 */ /* 0x000fe2000001000a */
[----:B------:R-:W-:Y:S01]  /*2bd0*/  PRMT R17, RZ, 0x7610, R17 ;  /* 0x00007610ff117816 */ /* 0x000fe20000000011 */
[----:B------:R-:W3:Y:S01]  /*2be0*/  LDG.E.128 R8, [R112.64+0x18000] ;  /* 0x0180000470087981 */ /* 0x000ee2000c1e1d00 */
[----:B------:R-:W-:Y:S01]  /*2bf0*/  PRMT R41, RZ, 0x7610, R41 ;  /* 0x00007610ff297816 */ /* 0x000fe20000000029 */
[C---:B------:R-:W-:Y:S02]  /*2c00*/  FFMA.FTZ R28, R31.reuse, R28, R107 ;  /* 0x0000001c1f1c7223 */ /* 0x040fe4000001006b */
        /* <DEDUP_REMOVED lines=16> */
[----:B------:R-:W-:-:S05]  /*2d10*/  PRMT R16, RZ, 0x7610, R43 ;  /* 0x00007610ff107816 */ /* 0x000fca000000002b */
[C---:B------:R-:W-:Y:S02]  /*2d20*/  FFMA.FTZ R16, R105.reuse, R16, R17 ;  /* 0x0000001069107223 */ /* 0x040fe40000010011 */
[----:B------:R-:W-:Y:S01]  /*2d30*/  FFMA.FTZ R17, R105, R18, R28 ;  /* 0x0000001269117223 */ /* 0x000fe2000001001c */
[----:B-----5:R-:W-:-:S05]  /*2d40*/  PRMT R18, RZ, 0x5410, R56 ;  /* 0x00005410ff127816 */ /* 0x020fca0000000038 */
        /* <DEDUP_REMOVED lines=73> */
[--C-:B--2---:R-:W-:Y:S02]  /*31e0*/  PRMT R41, RZ, 0x5410, R32.reuse ;  /* 0x00005410ff297816 */ /* 0x104fe40000000020 */
        /* <DEDUP_REMOVED lines=14> */
[----:B------:R-:W-:Y:S02]  /*32d0*/  PRMT R32, RZ, 0x5410, R38 ;  /* 0x00005410ff207816 */ /* 0x000fe40000000026 */
[----:B------:R-:W-:Y:S01]  /*32e0*/  PRMT R34, RZ, 0x7610, R34 ;  /* 0x00007610ff227816 */ /* 0x000fe20000000022 */
[C---:B------:R-:W-:Y:S01]  /*32f0*/  FFMA.FTZ R33, R25.reuse, R36, R33 ;  /* 0x0000002419217223 */ /* 0x040fe20000010021 */
        /* <DEDUP_REMOVED lines=51> */
[----:B------:R-:W-:-:S04]  /*3630*/  FFMA.FTZ R3, R24, R3, R34 ;  /* 0x0000000318037223 */ /* 0x000fc80000010022 */
[C---:B------:R-:W-:Y:S01]  /*3640*/  FFMA.FTZ R3, R19.reuse, R18, R3 ;  /* 0x0000001213037223 */ /* 0x040fe20000010003 */
[----:B------:R-:W-:Y:S01]  /*3650*/  PRMT R18, RZ, 0x5410, R85 ;  /* 0x00005410ff127816 */ /* 0x000fe20000000055 */
[----:B------:R-:W-:Y:S01]  /*3660*/  FFMA.FTZ R35, R24, R35, R105 ;  /* 0x0000002318237223 */ /* 0x000fe20000010069 */
        /* <DEDUP_REMOVED lines=23> */
[----:B----4-:R-:W-:Y:S02]  /*37e0*/  PRMT R29, RZ, 0x5410, R92 ;  /* 0x00005410ff1d7816 */ /* 0x010fe4000000005c */
        /* <DEDUP_REMOVED lines=42> */
[C---:B------:R-:W-:Y:S02]  /*3a90*/  FFMA.FTZ R29, R88.reuse, R29, R32 ;  /* 0x0000001d581d7223 */ /* 0x040fe40000010020 */
        /* <DEDUP_REMOVED lines=234> */
[----:B------:R-:W-:Y:S01]  /*4940*/  STG.E [R2.64+0x2a00], R11 ;  /* 0x002a000b02007986 */ /* 0x000fe2000c101904 */
[----:B------:R-:W-:Y:S05]  /*4950*/  EXIT ;  /* 0x000000000000794d */ /* 0x000fea0003800000 */
.L_x_8:
        /* <DEDUP_REMOVED lines=10> */
.L_x_40:


//--------------------- .text._Z31router_gemm_kernel_float_outputI13__nv_bfloat16Li128ELi8ELi7ELi384ELi7168EEvPfPKT_S4_ --------------------------
	.section	.text._Z31router_gemm_kernel_float_outputI13__nv_bfloat16Li128ELi8ELi7ELi384ELi7168EEvPfPKT_S4_,"ax",@progbits
	.sectioninfo	@"SHI_REGISTERS=116"
	.align	128
        .global         _Z31router_gemm_kernel_float_outputI13__nv_bfloat16Li128ELi8ELi7ELi384ELi7168EEvPfPKT_S4_
        .type           _Z31router_gemm_kernel_float_outputI13__nv_bfloat16Li128ELi8ELi7ELi384ELi7168EEvPfPKT_S4_,@function
        .size           _Z31router_gemm_kernel_float_outputI13__nv_bfloat16Li128ELi8ELi7ELi384ELi7168EEvPfPKT_S4_,(.L_x_41 - _Z31router_gemm_kernel_float_outputI13__nv_bfloat16Li128ELi8ELi7ELi384ELi7168EEvPfPKT_S4_)
        .other          _Z31router_gemm_kernel_float_outputI13__nv_bfloat16Li128ELi8ELi7ELi384ELi7168EEvPfPKT_S4_,@"STO_CUDA_ENTRY STV_DEFAULT"
_Z31router_gemm_kernel_float_outputI13__nv_bfloat16Li128ELi8ELi7ELi384ELi7168EEvPfPKT_S4_:
.text._Z31router_gemm_kernel_float_outputI13__nv_bfloat16Li128ELi8ELi7ELi384ELi7168EEvPfPKT_S4_:
[----:B------:R-:W-:Y:S02]  /*0000*/  IMAD.MOV.U32 R1, RZ, RZ, c[0x0][0x28] ;  /* 0x00000a00ff017624 */ /* 0x000fe400078e00ff */
[----:B------:R-:W0:Y:S01]  /*0010*/  S2R R72, SR_TID.X ;  /* 0x0000000000487919 */ /* 0x000e220000002100 */
[----:B------:R-:W-:Y:S01]  /*0020*/  HFMA2.MMA R7, -RZ, RZ, 0, 1.1920928955078125e-07 ;  /* 0x00000002ff077435 */ /* 0x000fe200000001ff */
[----:B------:R-:W-:Y:S02]  /*0030*/  ULDC.64 UR4, c[0x0][0x118] ;  /* 0x0000460000047ab9 */ /* 0x000fe40000000a00 */
[----:B------:R-:W1:Y:S01]  /*0040*/  S2R R0, SR_CTAID.X ;  /* 0x0000000000007919 */ /* 0x000e620000002500 */
[----:B0-----:R-:W-:Y:S02]  /*0050*/  IMAD.SHL.U32 R2, R72, 0x8, RZ ;  /* 0x0000000848027824 */ /* 0x001fe400078e00ff */
[----:B-1----:R-:W-:-:S03]  /*0060*/  IMAD R3, R0, 0x1c00, RZ ;  /* 0x00001c0000037824 */ /* 0x002fc600078e02ff */
[----:B------:R-:W-:Y:S02]  /*0070*/  SHF.R.S32.HI R4, RZ, 0x1f, R2 ;  /* 0x0000001fff047819 */ /* 0x000fe40000011402 */
[----:B------:R-:W-:-:S04]  /*0080*/  IADD3 R5, P0, R2, R3, RZ ;  /* 0x0000000302057210 */ /* 0x000fc80007f1e0ff */
[----:B------:R-:W-:Y:S01]  /*0090*/  LEA.HI.X.SX32 R4, R3, R4, 0x1, P0 ;  /* 0x0000000403047211 */ /* 0x000fe200000f0eff */
[----:B------:R-:W-:Y:S01]  /*00a0*/  IMAD.WIDE R2, R2, R7, c[0x0][0x168] ;  /* 0x00005a0002027625 */ /* 0x000fe200078e0207 */
[----:B------:R-:W-:-:S04]  /*00b0*/  LEA R112, P0, R5, c[0x0][0x170], 0x1 ;  /* 0x00005c0005707a11 */ /* 0x000fc800078008ff */
[----:B------:R-:W-:Y:S01]  /*00c0*/  LEA.HI.X R113, R5, c[0x0][0x174], R4, 0x1, P0 ;  /* 0x00005d0005717a11 */ /* 0x000fe200000f0c04 */
[----:B------:R-:W2:Y:S04]  /*00d0*/  LDG.E.128 R36, [R2.64] ;  /* 0x0000000402247981 */ /* 0x000ea8000c1e1d00 */
[----:B------:R-:W3:Y:S04]  /*00e0*/  LDG.E.128 R32, [R112.64] ;  /* 0x0000000470207981 */ /* 0x000ee8000c1e1d00 */
[----:B------:R-:W4:Y:S04]  /*00f0*/  LDG.E.128 R44, [R2.64+0x3800] ;  /* 0x00380004022c7981 */ /* 0x000f28000c1e1d00 */
[----:B------:R-:W5:Y:S04]  /*0100*/  LDG.E.128 R40, [R2.64+0x7000] ;  /* 0x0070000402287981 */ /* 0x000f68000c1e1d00 */
[----:B------:R-:W4:Y:S04]  /*0110*/  LDG.E.128 R96, [R2.64+0xa800] ;  /* 0x00a8000402607981 */ /* 0x000f28000c1e1d00 */
        /* <DEDUP_REMOVED lines=14> */
[----:B------:R-:W4:Y:S01]  /*0200*/  LDG.E.128 R20, [R2.64+0x8000] ;  /* 0x0080000402147981 */ /* 0x000f22000c1e1d00 */
[----:B--2---:R-:W-:-:S02]  /*0210*/  PRMT R24, RZ, 0x5410, R36 ;  /* 0x00005410ff187816 */ /* 0x004fc40000000024 */
[----:B------:R-:W-:Y:S02]  /*0220*/  PRMT R36, RZ, 0x7610, R36 ;  /* 0x00007610ff247816 */ /* 0x000fe40000000024 */
[--C-:B---3--:R-:W-:Y:S02]  /*0230*/  PRMT R61, RZ, 0x5410, R32.reuse ;  /* 0x00005410ff3d7816 */ /* 0x108fe40000000020 */
[----:B------:R-:W-:Y:S02]  /*0240*/  PRMT R63, RZ, 0x7610, R32 ;  /* 0x00007610ff3f7816 */ /* 0x000fe40000000020 */
[--C-:B------:R-:W-:Y:S01]  /*0250*/  PRMT R73, RZ, 0x5410, R33.reuse ;  /* 0x00005410ff497816 */ /* 0x100fe20000000021 */
[----:B------:R-:W-:Y:S01]  /*0260*/  FFMA.FTZ R24, R61, R24, RZ ;  /* 0x000000183d187223 */ /* 0x000fe200000100ff */
[----:B------:R-:W-:Y:S02]  /*0270*/  PRMT R75, RZ, 0x7610, R33 ;  /* 0x00007610ff4b7816 */ /* 0x000fe40000000021 */
[----:B------:R-:W-:Y:S01]  /*0280*/  PRMT R25, RZ, 0x5410, R38 ;  /* 0x00005410ff197816 */ /* 0x000fe20000000026 */
[----:B------:R-:W-:Y:S01]  /*0290*/  FFMA.FTZ R36, R63, R36, R24 ;  /* 0x000000243f247223 */ /* 0x000fe20000010018 */
[----:B------:R-:W-:-:S02]  /*02a0*/  PRMT R24, RZ, 0x5410, R37 ;  /* 0x00005410ff187816 */ /* 0x000fc40000000025 */
[----:B------:R-:W-:-:S03]  /*02b0*/  PRMT R100, RZ, 0x5410, R34 ;  /* 0x00005410ff647816 */ /* 0x000fc60000000022 */
[----:B------:R-:W-:Y:S01]  /*02c0*/  FFMA.FTZ R36, R73, R24, R36 ;  /* 0x0000001849247223 */ /* 0x000fe20000010024 */
[----:B------:R-:W-:Y:S02]  /*02d0*/  PRMT R24, RZ, 0x7610, R37 ;  /* 0x00007610ff187816 */ /* 0x000fe40000000025 */
[----:B------:R-:W-:-:S03]  /*02e0*/  PRMT R38, RZ, 0x7610, R38 ;  /* 0x00007610ff267816 */ /* 0x000fc60000000026 */
[----:B------:R-:W-:Y:S01]  /*02f0*/  FFMA.FTZ R24, R75, R24, R36 ;  /* 0x000000184b187223 */ /* 0x000fe20000010024 */
[----:B------:R-:W-:-:S03]  /*0300*/  PRMT R101, RZ, 0x7610, R34 ;  /* 0x00007610ff657816 */ /* 0x000fc60000000022 */
[----:B------:R-:W-:Y:S01]  /*0310*/  FFMA.FTZ R28, R100, R25, R24 ;  /* 0x00000019641c7223 */ /* 0x000fe20000010018 */
[----:B------:R-:W-:Y:S01]  /*0320*/  PRMT R32, RZ, 0x5410, R39 ;  /* 0x00005410ff207816 */ /* 0x000fe20000000027 */
[----:B------:R-:W2:Y:S01]  /*0330*/  LDG.E.128 R24, [R2.64+0xb800] ;  /* 0x00b8000402187981 */ /* 0x000ea2000c1e1d00 */
[--C-:B------:R-:W-:Y:S01]  /*0340*/  PRMT R103, RZ, 0x5410, R35.reuse ;  /* 0x00005410ff677816 */ /* 0x100fe20000000023 */
[----:B------:R-:W-:Y:S01]  /*0350*/  FFMA.FTZ R38, R101, R38, R28 ;  /* 0x0000002665267223 */ /* 0x000fe2000001001c */
[----:B------:R-:W-:Y:S01]  /*0360*/  PRMT R102, RZ, 0x7610, R35 ;  /* 0x00007610ff667816 */ /* 0x000fe20000000023 */
[----:B------:R-:W3:Y:S01]  /*0370*/  LDG.E.128 R28, [R2.64+0xf000] ;  /* 0x00f00004021c7981 */ /* 0x000ee2000c1e1d00 */
[----:B------:R-:W-:Y:S01]  /*0380*/  PRMT R39, RZ, 0x7610, R39 ;  /* 0x00007610ff277816 */ /* 0x000fe20000000027 */
[----:B------:R-:W-:Y:S01]  /*0390*/  FFMA.FTZ R32, R103, R32, R38 ;  /* 0x0000002067207223 */ /* 0x000fe20000010026 */
[--C-:B-----5:R-:W-:Y:S02]  /*03a0*/  PRMT R34, RZ, 0x5410, R40.reuse ;  /* 0x00005410ff227816 */ /* 0x120fe40000000028 */
[----:B------:R-:W-:Y:S01]  /*03b0*/  PRMT R40, RZ, 0x7610, R40 ;  /* 0x00007610ff287816 */ /* 0x000fe20000000028 */
[----:B------:R-:W-:Y:S01]  /*03c0*/  FFMA.FTZ R60, R102, R39, R32 ;  /* 0x00000027663c7223 */ /* 0x000fe20000010020 */
[--C-:B----4-:R-:W-:Y:S01]  /*03d0*/  PRMT R32, RZ, 0x5410, R44.reuse ;  /* 0x00005410ff207816 */ /* 0x110fe2000000002c */
[----:B------:R-:W-:Y:S01]  /*03e0*/  FFMA.FTZ R34, R61, R34, RZ ;  /* 0x000000223d227223 */ /* 0x000fe200000100ff */
[----:B------:R-:W-:-:S03]  /*03f0*/  PRMT R44, RZ, 0x7610, R44 ;  /* 0x00007610ff2c7816 */ /* 0x000fc6000000002c */
[----:B------:R-:W-:Y:S02]  /*0400*/  FFMA.FTZ R32, R61, R32, RZ ;  /* 0x000000203d207223 */ /* 0x000fe400000100ff */
[C---:B------:R-:W-:Y:S02]  /*0410*/  FFMA.FTZ R34, R63.reuse, R40, R34 ;  /* 0x000000283f227223 */ /* 0x040fe40000010022 */
        /* <DEDUP_REMOVED lines=12> */
[----:B------:R-:W-:Y:S01]  /*04e0*/  FFMA.FTZ R32, R100, R33, R32 ;  /* 0x0000002164207223 */ /* 0x000fe20000010020 */
[--C-:B------:R-:W-:Y:S02]  /*04f0*/  PRMT R33, RZ, 0x5410, R42.reuse ;  /* 0x00005410ff217816 */ /* 0x100fe4000000002a */
[----:B------:R-:W-:Y:S01]  /*0500*/  PRMT R42, RZ, 0x7610, R42 ;  /* 0x00007610ff2a7816 */ /* 0x000fe2000000002a */
[----:B------:R-:W-:-:S02]  /*0510*/  FFMA.FTZ R46, R101, R46, R32 ;  /* 0x0000002e652e7223 */ /* 0x000fc40000010020 */
[----:B------:R-:W-:Y:S01]  /*0520*/  FFMA.FTZ R33, R100, R33, R34 ;  /* 0x0000002164217223 */ /* 0x000fe20000010022 */
[----:B------:R-:W-:-:S03]  /*0530*/  PRMT R43, RZ, 0x7610, R43 ;  /* 0x00007610ff2b7816 */ /* 0x000fc6000000002b */
[----:B------:R-:W-:Y:S01]  /*0540*/  FFMA.FTZ R42, R101, R42, R33 ;  /* 0x0000002a652a7223 */ /* 0x000fe20000010021 */
[----:B------:R-:W-:Y:S01]  /*0550*/  PRMT R107, RZ, 0x5410, R4 ;  /* 0x00005410ff6b7816 */ /* 0x000fe20000000004 */
[----:B------:R-:W4:Y:S01]  /*0560*/  LDG.E.128 R32, [R2.64+0x12800] ;  /* 0x0128000402207981 */ /* 0x000f22000c1e1d00 */
[----:B------:R-:W-:Y:S01]  /*0570*/  PRMT R36, RZ, 0x5410, R47 ;  /* 0x00005410ff247816 */ /* 0x000fe2000000002f */
[----:B------:R-:W-:-:S04]  /*0580*/  FFMA.FTZ R40, R103, R40, R42 ;  /* 0x0000002867287223 */ /* 0x000fc8000001002a */
[----:B------:R-:W-:Y:S01]  /*0590*/  FFMA.FTZ R74, R102, R43, R40 ;  /* 0x0000002b664a7223 */ /* 0x000fe20000010028 */
[----:B------:R-:W-:Y:S01]  /*05a0*/  PRMT R40, RZ, 0x5410, R96 ;  /* 0x00005410ff287816 */ /* 0x000fe20000000060 */
[----:B------:R-:W-:Y:S01]  /*05b0*/  FFMA.FTZ R46, R103, R36, R46 ;  /* 0x00000024672e7223 */ /* 0x000fe2000001002e */
[----:B------:R-:W-:Y:S01]  /*05c0*/  PRMT R96, RZ, 0x7610, R96 ;  /* 0x00007610ff607816 */ /* 0x000fe20000000060 */
[----:B------:R-:W5:Y:S01]  /*05d0*/  LDG.E.128 R36, [R2.64+0x16000] ;  /* 0x0160000402247981 */ /* 0x000f62000c1e1d00 */
[--C-:B------:R-:W-:Y:S01]  /*05e0*/  PRMT R42, RZ, 0x5410, R48.reuse ;  /* 0x00005410ff2a7816 */ /* 0x100fe20000000030 */
[----:B------:R-:W-:Y:S01]  /*05f0*/  FFMA.FTZ R40, R61, R40, RZ ;  /* 0x000000283d287223 */ /* 0x000fe200000100ff */
[----:B------:R-:W-:Y:S02]  /*0600*/  PRMT R48, RZ, 0x7610, R48 ;  /* 0x00007610ff307816 */ /* 0x000fe40000000030 */
[----:B------:R-:W-:Y:S01]  /*0610*/  PRMT R47, RZ, 0x7610, R47 ;  /* 0x00007610ff2f7816 */ /* 0x000fe2000000002f */
[----:B------:R-:W-:Y:S01]  /*0620*/  FFMA.FTZ R96, R63, R96, R40 ;  /* 0x000000603f607223 */ /* 0x000fe20000010028 */
[----:B------:R-:W-:Y:S01]  /*0630*/  PRMT R40, RZ, 0x5410, R97 ;  /* 0x00005410ff287816 */ /* 0x000fe20000000061 */
[----:B------:R-:W-:-:S02]  /*0640*/  FFMA.FTZ R42, R61, R42, RZ ;  /* 0x0000002a3d2a7223 */ /* 0x000fc400000100ff */
[----:B------:R-:W-:Y:S02]  /*0650*/  FFMA.FTZ R62, R102, R47, R46 ;  /* 0x0000002f663e7223 */ /* 0x000fe4000001002e */
[----:B------:R-:W-:Y:S01]  /*0660*/  FFMA.FTZ R96, R73, R40, R96 ;  /* 0x0000002849607223 */ /* 0x000fe20000010060 */
[--C-:B------:R-:W-:Y:S01]  /*0670*/  PRMT R40, RZ, 0x5410, R49.reuse ;  /* 0x00005410ff287816 */ /* 0x100fe20000000031 */
[----:B------:R-:W-:Y:S01]  /*0680*/  FFMA.FTZ R42, R63, R48, R42 ;  /* 0x000000303f2a7223 */ /* 0x000fe2000001002a */
[----:B------:R-:W2:Y:S03]  /*0690*/  LDG.E.128 R44, [R112.64+0x1800] ;  /* 0x00180004702c7981 */ /* 0x000ea6000c1e1d00 */
        /* <DEDUP_REMOVED lines=8> */
[C---:B------:R-:W-:Y:S01]  /*0720*/  FFMA.FTZ R40, R100.reuse, R41, R40 ;  /* 0x0000002964287223 */ /* 0x040fe20000010028 */
[----:B------:R-:W-:Y:S02]  /*0730*/  PRMT R48, RZ, 0x5410, R99 ;  /* 0x00005410ff307816 */ /* 0x000fe40000000063 */
[----:B------:R-:W-:Y:S01]  /*0740*/  PRMT R52, RZ, 0x7610, R52 ;  /* 0x00007610ff347816 */ /* 0x000fe20000000034 */
[----:B------:R-:W-:Y:S01]  /*0750*/  FFMA.FTZ R98, R101, R98, R40 ;  /* 0x0000006265627223 */ /* 0x000fe20000010028 */
[--C-:B------:R-:W-:Y:S01]  /*0760*/  PRMT R41, RZ, 0x5410, R50.reuse ;  /* 0x00005410ff297816 */ /* 0x100fe20000000032 */
        /* <DEDUP_REMOVED lines=8> */
[----:B------:R-:W-:-:S02]  /*07f0*/  FFMA.FTZ R98, R61, R98, RZ ;  /* 0x000000623d627223 */ /* 0x000fc400000100ff */
[----:B------:R-:W-:Y:S01]  /*0800*/  FFMA.FTZ R96, R73, R52, R96 ;  /* 0x0000003449607223 */ /* 0x000fe20000010060 */
[----:B------:R-:W-:Y:S01]  /*0810*/  PRMT R52, RZ, 0x5410, R57 ;  /* 0x00005410ff347816 */ /* 0x000fe20000000039 */
[----:B------:R-:W-:Y:S01]  /*0820*/  FFMA.FTZ R56, R63, R56, R98 ;  /* 0x000000383f387223 */ /* 0x000fe20000010062 */
[----:B------:R-:W-:Y:S01]  /*0830*/  PRMT R97, RZ, 0x5410, R5 ;  /* 0x00005410ff617816 */ /* 0x000fe20000000005 */
[----:B------:R-:W-:Y:S02]  /*0840*/  FFMA.FTZ R49, R101, R50, R41 ;  /* 0x0000003265317223 */ /* 0x000fe40000010029 */
[----:B------:R-:W-:Y:S01]  /*0850*/  FFMA.FTZ R73, R73, R52, R56 ;  /* 0x0000003449497223 */ /* 0x000fe20000010038 */
[----:B------:R-:W-:Y:S01]  /*0860*/  PRMT R52, RZ, 0x7610, R53 ;  /* 0x00007610ff347816 */ /* 0x000fe20000000035 */
[----:B------:R-:W2:Y:S01]  /*0870*/  LDG.E.128 R40, [R2.64+0x1800] ;  /* 0x0018000402287981 */ /* 0x000ea2000c1e1d00 */
        /* <DEDUP_REMOVED lines=29> */
[C---:B------:R-:W-:Y:S01]  /*0a50*/  FFMA.FTZ R92, R101.reuse, R4, R92 ;  /* 0x00000004655c7223 */ /* 0x040fe2000001005c */
[----:B------:R-:W-:Y:S02]  /*0a60*/  PRMT R4, RZ, 0x7610, R77 ;  /* 0x00007610ff047816 */ /* 0x000fe4000000004d */
[--C-:B------:R-:W-:Y:S02]  /*0a70*/  PRMT R99, RZ, 0x5410, R6.reuse ;  /* 0x00005410ff637816 */ /* 0x100fe40000000006 */
[----:B------:R-:W-:Y:S01]  /*0a80*/  PRMT R98, RZ, 0x7610, R6 ;  /* 0x00007610ff627816 */ /* 0x000fe20000000006 */
[----:B------:R-:W-:Y:S01]  /*0a90*/  FFMA.FTZ R5, R101, R4, R5 ;  /* 0x0000000465057223 */ /* 0x000fe20000010005 */
[----:B------:R-:W-:Y:S02]  /*0aa0*/  PRMT R6, RZ, 0x5410, R78 ;  /* 0x00005410ff067816 */ /* 0x000fe4000000004e */
[--C-:B------:R-:W-:Y:S02]  /*0ab0*/  PRMT R4, RZ, 0x5410, R94.reuse ;  /* 0x00005410ff047816 */ /* 0x100fe4000000005e */
        /* <DEDUP_REMOVED lines=12> */
[----:B------:R-:W-:Y:S02]  /*0b80*/  PRMT R5, RZ, 0x5410, R95 ;  /* 0x00005410ff057816 */ /* 0x000fe4000000005f */
[----:B------:R-:W-:Y:S02]  /*0b90*/  PRMT R100, RZ, 0x7610, R7 ;  /* 0x00007610ff647816 */ /* 0x000fe40000000007 */
        /* <DEDUP_REMOVED lines=27> */
[----:B------:R-:W-:-:S02]  /*0d50*/  FFMA.FTZ R103, R103, R54, R53 ;  /* 0x0000003667677223 */ /* 0x000fc40000010035 */
[----:B------:R-:W4:Y:S01]  /*0d60*/  LDG.E.128 R52, [R2.64+0x8800] ;  /* 0x0088000402347981 */ /* 0x000f22000c1e1d00 */
        /* <DEDUP_REMOVED lines=8> */
[----:B------:R-:W4:Y:S01]  /*0df0*/  LDG.E.128 R56, [R2.64+0xc000] ;  /* 0x00c0000402387981 */ /* 0x000f22000c1e1d00 */
[C---:B------:R-:W-:Y:S01]  /*0e00*/  FFMA.FTZ R80, R99.reuse, R76, R77 ;  /* 0x0000004c63507223 */ /* 0x040fe2000001004d */
[----:B------:R-:W-:Y:S01]  /*0e10*/  PRMT R77, RZ, 0x7610, R86 ;  /* 0x00007610ff4d7816 */ /* 0x000fe20000000056 */
[----:B------:R-:W-:Y:S02]  /*0e20*/  FFMA.FTZ R74, R99, R74, R84 ;  /* 0x0000004a634a7223 */ /* 0x000fe40000010054 */
[C---:B------:R-:W-:Y:S01]  /*0e30*/  FFMA.FTZ R80, R98.reuse, R81, R80 ;  /* 0x0000005162507223 */ /* 0x040fe20000010050 */
[--C-:B------:R-:W-:Y:S01]  /*0e40*/  PRMT R81, RZ, 0x5410, R87.reuse ;  /* 0x00005410ff517816 */ /* 0x100fe20000000057 */
[----:B------:R-:W-:Y:S01]  /*0e50*/  FFMA.FTZ R74, R98, R77, R74 ;  /* 0x0000004d624a7223 */ /* 0x000fe2000001004a */
[----:B------:R-:W-:Y:S01]  /*0e60*/  PRMT R105, RZ, 0x7610, R87 ;  /* 0x00007610ff697816 */ /* 0x000fe20000000057 */
[----:B------:R-:W4:Y:S02]  /*0e70*/  LDG.E.128 R76, [R2.64+0x16800] ;  /* 0x01680004024c7981 */ /* 0x000f24000c1e1d00 */
[----:B------:R-:W-:Y:S01]  /*0e80*/  FFMA.FTZ R74, R96, R81, R74 ;  /* 0x00000051604a7223 */ /* 0x000fe2000001004a */
[--C-:B------:R-:W-:Y:S01]  /*0e90*/  PRMT R81, RZ, 0x5410, R83.reuse ;  /* 0x00005410ff517816 */ /* 0x100fe20000000053 */
[----:B------:R0:W4:Y:S01]  /*0ea0*/  LDG.E.128 R84, [R112.64+0x2000] ;  /* 0x0020000470547981 */ /* 0x000122000c1e1d00 */
[----:B------:R-:W-:-:S03]  /*0eb0*/  PRMT R83, RZ, 0x7610, R83 ;  /* 0x00007610ff537816 */ /* 0x000fc60000000053 */
[----:B------:R-:W-:Y:S02]  /*0ec0*/  FFMA.FTZ R80, R96, R81, R80 ;  /* 0x0000005160507223 */ /* 0x000fe40000010050 */
[C---:B------:R-:W-:Y:S02]  /*0ed0*/  FFMA.FTZ R105, R100.reuse, R105, R74 ;  /* 0x0000006964697223 */ /* 0x040fe4000001004a */
        /* <DEDUP_REMOVED lines=20> */
[----:B------:R-:W-:-:S05]  /*1020*/  PRMT R65, RZ, 0x7610, R90 ;  /* 0x00007610ff417816 */ /* 0x000fca000000005a */
[----:B------:R-:W-:Y:S01]  /*1030*/  FFMA.FTZ R64, R98, R65, R64 ;  /* 0x0000004162407223 */ /* 0x000fe20000010040 */
[----:B------:R-:W-:-:S05]  /*1040*/  PRMT R65, RZ, 0x5410, R91 ;  /* 0x00005410ff417816 */ /* 0x000fca000000005b */
        /* <DEDUP_REMOVED lines=50> */
[----:B------:R1:W4:Y:S02]  /*1370*/  LDG.E.128 R68, [R2.64+0x10000] ;  /* 0x0100000402447981 */ /* 0x000324000c1e1d00 */
[----:B------:R-:W-:Y:S01]  /*1380*/  FFMA.FTZ R8, R100, R9, R8 ;  /* 0x0000000964087223 */ /* 0x000fe20000010008 */
[----:B------:R-:W-:Y:S01]  /*1390*/  PRMT R9, RZ, 0x5410, R16 ;  /* 0x00005410ff097816 */ /* 0x000fe20000000010 */
[----:B------:R1:W4:Y:S04]  /*13a0*/  LDG.E.128 R12, [R2.64+0x17000] ;  /* 0x01700004020c7981 */ /* 0x000328000c1e1d00 */
[----:B------:R-:W-:Y:S01]  /*13b0*/  FFMA.FTZ R9, R102, R9, R75 ;  /* 0x0000000966097223 */ /* 0x000fe2000001004b */
[----:B------:R-:W-:-:S02]  /*13c0*/  PRMT R75, RZ, 0x7610, R11 ;  /* 0x00007610ff4b7816 */ /* 0x000fc4000000000b */
        /* <DEDUP_REMOVED lines=15> */
[----:B------:R-:W-:Y:S02]  /*14c0*/  FFMA.FTZ R10, R101, R10, R20 ;  /* 0x0000000a650a7223 */ /* 0x000fe40000010014 */
        /* <DEDUP_REMOVED lines=13> */
[----:B--2---:R-:W-:Y:S01]  /*15a0*/  PRMT R109, RZ, 0x7610, R47 ;  /* 0x00007610ff6d7816 */ /* 0x004fe2000000002f */
[C---:B------:R-:W-:Y:S01]  /*15b0*/  FFMA.FTZ R105, R96.reuse, R105, R17 ;  /* 0x0000006960697223 */ /* 0x040fe20000010011 */
[----:B------:R-:W-:Y:S01]  /*15c0*/  PRMT R17, RZ, 0x5410, R24 ;  /* 0x00005410ff117816 */ /* 0x000fe20000000018 */
[----:B------:R-:W-:Y:S01]  /*15d0*/  FFMA.FTZ R104, R96, R23, R16 ;  /* 0x0000001760687223 */ /* 0x000fe20000010010 */
[----:B---3--:R-:W-:Y:S01]  /*15e0*/  PRMT R16, RZ, 0x5410, R28 ;  /* 0x00005410ff107816 */ /* 0x008fe2000000001c */
[----:B------:R1:W2:Y:S01]  /*15f0*/  LDG.E.128 R8, [R2.64+0x13800] ;  /* 0x0138000402087981 */ /* 0x0002a2000c1e1d00 */
        /* <DEDUP_REMOVED lines=9> */
[----:B------:R0:W3:Y:S02]  /*1690*/  LDG.E.128 R20, [R112.64+0x2800] ;  /* 0x0028000470147981 */ /* 0x0000e4000c1e1d00 */
[C---:B------:R-:W-:Y:S01]  /*16a0*/  FFMA.FTZ R19, R98.reuse, R19, R16 ;  /* 0x0000001362137223 */ /* 0x040fe20000010010 */
[----:B------:R-:W-:Y:S01]  /*16b0*/  PRMT R16, RZ, 0x7610, R25 ;  /* 0x00007610ff107816 */ /* 0x000fe20000000019 */
[----:B------:R-:W-:-:S04]  /*16c0*/  FFMA.FTZ R17, R98, R17, R24 ;  /* 0x0000001162117223 */ /* 0x000fc80000010018 */
[C---:B------:R-:W-:Y:S01]  /*16d0*/  FFMA.FTZ R16, R101.reuse, R16, R17 ;  /* 0x0000001065107223 */ /* 0x040fe20000010011 */
[----:B------:R-:W-:Y:S01]  /*16e0*/  PRMT R17, RZ, 0x5410, R26 ;  /* 0x00005410ff117816 */ /* 0x000fe2000000001a */
[----:B------:R-:W-:-:S04]  /*16f0*/  FFMA.FTZ R18, R101, R18, R19 ;  /* 0x0000001265127223 */ /* 0x000fc80000010013 */
[C---:B------:R-:W-:Y:S01]  /*1700*/  FFMA.FTZ R24, R106.reuse, R17, R16 ;  /* 0x000000116a187223 */ /* 0x040fe20000010010 */
[--C-:B------:R-:W-:Y:S02]  /*1710*/  PRMT R17, RZ, 0x5410, R30.reuse ;  /* 0x00005410ff117816 */ /* 0x100fe4000000001e */
[----:B------:R-:W-:Y:S02]  /*1720*/  PRMT R30, RZ, 0x7610, R30 ;  /* 0x00007610ff1e7816 */ /* 0x000fe4000000001e */
[----:B------:R-:W-:Y:S01]  /*1730*/  PRMT R26, RZ, 0x7610, R26 ;  /* 0x00007610ff1a7816 */ /* 0x000fe2000000001a */
[----:B------:R-:W-:Y:S01]  /*1740*/  FFMA.FTZ R25, R106, R17, R18 ;  /* 0x000000116a197223 */ /* 0x000fe20000010012 */
[----:B-----5:R-:W-:Y:S01]  /*1750*/  PRMT R29, RZ, 0x5410, R36 ;  /* 0x00005410ff1d7816 */ /* 0x020fe20000000024 */
[----:B------:R1:W5:Y:S01]  /*1760*/  LDG.E.128 R16, [R2.64+0x2800] ;  /* 0x0028000402107981 */ /* 0x000362000c1e1d00 */
[----:B----4-:R-:W-:Y:S01]  /*1770*/  PRMT R28, RZ, 0x5410, R32 ;  /* 0x00005410ff1c7816 */ /* 0x010fe20000000020 */
        /* <DEDUP_REMOVED lines=51> */
[----:B------:R1:W4:Y:S02]  /*1ab0*/  LDG.E.128 R28, [R2.64+0x9800] ;  /* 0x00980004021c7981 */ /* 0x000324000c1e1d00 */
        /* <DEDUP_REMOVED lines=20> */
[----:B------:R0:W2:Y:S02]  /*1c00*/  LDG.E.128 R48, [R112.64+0x3000] ;  /* 0x0030000470307981 */ /* 0x0000a4000c1e1d00 */
        /* <DEDUP_REMOVED lines=9> */
[----:B------:R1:W2:Y:S01]  /*1ca0*/  LDG.E.128 R44, [R2.64+0x17800] ;  /* 0x01780004022c7981 */ /* 0x0002a2000c1e1d00 */
        /* <DEDUP_REMOVED lines=22> */
[----:B------:R1:W3:Y:S02]  /*1e10*/  LDG.E.128 R40, [R2.64+0x3000] ;  /* 0x0030000402287981 */ /* 0x0002e4000c1e1d00 */
        /* <DEDUP_REMOVED lines=8> */
[----:B------:R1:W3:Y:S02]  /*1ea0*/  LDG.E.128 R32, [R2.64+0x10800] ;  /* 0x0108000402207981 */ /* 0x0002e4000c1e1d00 */
[----:B------:R-:W-:Y:S01]  /*1eb0*/  FFMA.FTZ R74, R109, R74, R52 ;  /* 0x0000004a6d4a7223 */ /* 0x000fe20000010034 */
[--C-:B------:R-:W-:Y:S01]  /*1ec0*/  PRMT R52, RZ, 0x5410, R4.reuse ;  /* 0x00005410ff347816 */ /* 0x100fe20000000004 */
[----:B------:R1:W3:Y:S01]  /*1ed0*/  LDG.E.128 R56, [R2.64+0xa000] ;  /* 0x00a0000402387981 */ /* 0x0002e2000c1e1d00 */
[----:B------:R-:W-:-:S03]  /*1ee0*/  PRMT R4, RZ, 0x7610, R4 ;  /* 0x00007610ff047816 */ /* 0x000fc60000000004 */
[----:B------:R-:W-:Y:S01]  /*1ef0*/  FFMA.FTZ R110, R73, R52, R110 ;  /* 0x00000034496e7223 */ /* 0x000fe2000001006e */
[----:B------:R-:W-:Y:S01]  /*1f00*/  PRMT R52, RZ, 0x5410, R61 ;  /* 0x00005410ff347816 */ /* 0x000fe2000000003d */
        /* <DEDUP_REMOVED lines=22> */
[----:B------:R-:W-:Y:S01]  /*2070*/  FFMA.FTZ R37, R100, R37, R38 ;  /* 0x0000002564257223 */ /* 0x000fe20000010026 */
[----:B------:R-:W-:Y:S01]  /*2080*/  PRMT R39, RZ, 0x7610, R39 ;  /* 0x00007610ff277816 */ /* 0x000fe20000000027 */
[----:B------:R1:W4:Y:S02]  /*2090*/  LDG.E.128 R100, [R2.64+0xd000] ;  /* 0x00d0000402647981 */ /* 0x000324000c1e1d00 */
[----:B------:R-:W-:Y:S01]  /*20a0*/  FFMA.FTZ R110, R109, R110, R4 ;  /* 0x0000006e6d6e7223 */ /* 0x000fe20000010004 */
[----:B------:R-:W-:Y:S01]  /*20b0*/  PRMT R4, RZ, 0x5410, R7 ;  /* 0x00005410ff047816 */ /* 0x000fe20000000007 */
[----:B------:R-:W-:Y:S01]  /*20c0*/  FFMA.FTZ R96, R96, R39, R37 ;  /* 0x0000002760607223 */ /* 0x000fe20000010025 */
[----:B0-----:R-:W-:Y:S01]  /*20d0*/  PRMT R112, RZ, 0x5410, R78 ;  /* 0x00005410ff707816 */ /* 0x001fe2000000004e */
[----:B------:R1:W4:Y:S02]  /*20e0*/  LDG.E.128 R36, [R2.64+0x14000] ;  /* 0x0140000402247981 */ /* 0x000324000c1e1d00 */
[----:B------:R-:W-:Y:S01]  /*20f0*/  FFMA.FTZ R5, R107, R4, R5 ;  /* 0x000000046b057223 */ /* 0x000fe20000010005 */
[----:B------:R-:W-:-:S02]  /*2100*/  PRMT R4, RZ, 0x5410, R76 ;  /* 0x00005410ff047816 */ /* 0x000fc4000000004c */
[----:B------:R-:W-:-:S03]  /*2110*/  PRMT R76, RZ, 0x7610, R76 ;  /* 0x00007610ff4c7816 */ /* 0x000fc6000000004c */
[----:B------:R-:W-:Y:S01]  /*2120*/  FFMA.FTZ R96, R73, R4, R96 ;  /* 0x0000000449607223 */ /* 0x000fe20000010060 */
[----:B------:R-:W-:-:S03]  /*2130*/  PRMT R4, RZ, 0x7610, R7 ;  /* 0x00007610ff047816 */ /* 0x000fc60000000007 */
[----:B------:R-:W-:Y:S02]  /*2140*/  FFMA.FTZ R96, R97, R76, R96 ;  /* 0x0000004c61607223 */ /* 0x000fe40000010060 */
[----:B------:R-:W-:Y:S01]  /*2150*/  FFMA.FTZ R73, R109, R4, R5 ;  /* 0x000000046d497223 */ /* 0x000fe20000010005 */
[--C-:B------:R-:W-:Y:S02]  /*2160*/  PRMT R4, RZ, 0x5410, R77.reuse ;  /* 0x00005410ff047816 */ /* 0x100fe4000000004d */
[----:B------:R-:W-:Y:S02]  /*2170*/  PRMT R97, RZ, 0x7610, R77 ;  /* 0x00007610ff617816 */ /* 0x000fe4000000004d */
[----:B------:R-:W-:Y:S02]  /*2180*/  PRMT R77, RZ, 0x7610, R78 ;  /* 0x00007610ff4d7816 */ /* 0x000fe4000000004e */
[--C-:B------:R-:W-:Y:S02]  /*2190*/  PRMT R78, RZ, 0x5410, R79.reuse ;  /* 0x00005410ff4e7816 */ /* 0x100fe4000000004f */
        /* <DEDUP_REMOVED lines=8> */
[----:B------:R-:W-:Y:S01]  /*2220*/  FFMA.FTZ R79, R98, R97, R79 ;  /* 0x00000061624f7223 */ /* 0x000fe2000001004f */
[----:B------:R1:W4:Y:S01]  /*2230*/  LDG.E.128 R4, [R2.64+0xd800] ;  /* 0x00d8000402047981 */ /* 0x000322000c1e1d00 */
        /* <DEDUP_REMOVED lines=11> */
[----:B------:R-:W-:-:S02]  /*22f0*/  PRMT R80, RZ, 0x5410, R82 ;  /* 0x00005410ff507816 */ /* 0x000fc40000000052 */
        /* <DEDUP_REMOVED lines=17> */
[----:B------:R-:W-:Y:S02]  /*2410*/  FFMA.FTZ R108, R75, R76, R108 ;  /* 0x0000004c4b6c7223 */ /* 0x000fe4000001006c */
[----:B------:R1:W4:Y:S02]  /*2420*/  LDG.E.128 R76, [R2.64+0x14800] ;  /* 0x01480004024c7981 */ /* 0x000324000c1e1d00 */
[----:B------:R-:W-:Y:S02]  /*2430*/  FFMA.FTZ R108, R96, R81, R108 ;  /* 0x00000051606c7223 */ /* 0x000fe4000001006c */
[----:B------:R1:W4:Y:S02]  /*2440*/  LDG.E.128 R80, [R2.64+0x18000] ;  /* 0x0180000402507981 */ /* 0x000324000c1e1d00 */
[----:B-1----:R-:W-:-:S02]  /*2450*/  PRMT R3, RZ, 0x5410, R89 ;  /* 0x00005410ff037816 */ /* 0x002fc40000000059 */
        /* <DEDUP_REMOVED lines=56> */
[----:B--2---:R-:W-:Y:S01]  /*27e0*/  PRMT R66, RZ, 0x5410, R8 ;  /* 0x00005410ff427816 */ /* 0x004fe20000000008 */
        /* <DEDUP_REMOVED lines=29> */
[----:B-----5:R-:W-:Y:S01]  /*29c0*/  PRMT R9, RZ, 0x5410, R16 ;  /* 0x00005410ff097816 */ /* 0x020fe20000000010 */
[----:B------:R-:W-:Y:S01]  /*29d0*/  FFMA.FTZ R87, R87, R10, R12 ;  /* 0x0000000a57577223 */ /* 0x000fe2000001000c */
[--C-:B---3--:R-:W-:Y:S02]  /*29e0*/  PRMT R10, RZ, 0x5410, R20.reuse ;  /* 0x00005410ff0a7816 */ /* 0x108fe40000000014 */
[----:B------:R-:W-:Y:S02]  /*29f0*/  PRMT R20, RZ, 0x7610, R20 ;  /* 0x00007610ff147816 */ /* 0x000fe40000000014 */
        /* <DEDUP_REMOVED lines=35> */
[----:B----4-:R-:W-:-:S05]  /*2c30*/  PRMT R2, RZ, 0x5410, R28 ;  /* 0x00005410ff027816 */ /* 0x010fca000000001c */
        /* <DEDUP_REMOVED lines=93> */
[----:B------:R-:W-:-:S03]  /*3210*/  PRMT R50, RZ, 0x7610, R50 ;  /* 0x00007610ff327816 */ /* 0x000fc60000000032 */
[----:B------:R-:W-:Y:S01]  /*3220*/  FFMA.FTZ R12, R9, R12, R13 ;  /* 0x0000000c090c7223 */ /* 0x000fe2000001000d */
[----:B------:R-:W-:-:S05]  /*3230*/  PRMT R13, RZ, 0x7610, R42 ;  /* 0x00007610ff0d7816 */ /* 0x000fca000000002a */
[----:B------:R-:W-:Y:S01]  /*3240*/  FFMA.FTZ R17, R50, R13, R12 ;  /* 0x0000000d32117223 */ /* 0x000fe2000001000c */
[----:B------:R-:W-:Y:S02]  /*3250*/  PRMT R12, RZ, 0x5410, R51 ;  /* 0x00005410ff0c7816 */ /* 0x000fe40000000033 */
        /* <DEDUP_REMOVED lines=96> */
[C---:B------:R-:W-:Y:S01]  /*3860*/  FFMA.FTZ R6, R51.reuse, R6, R7 ;  /* 0x0000000633067223 */ /* 0x040fe20000010007 */
[----:B------:R-:W-:Y:S02]  /*3870*/  PRMT R7, RZ, 0x5410, R83 ;  /* 0x00005410ff077816 */ /* 0x000fe40000000053 */
[----:B------:R-:W-:Y:S02]  /*3880*/  PRMT R14, RZ, 0x7610, R59 ;  /* 0x00007610ff0e7816 */ /* 0x000fe4000000003b */
[----:B------:R-:W-:Y:S01]  /*3890*/  PRMT R8, RZ, 0x7610, R83 ;  /* 0x00007610ff087816 */ /* 0x000fe20000000053 */
[----:B------:R-:W-:Y:S02]  /*38a0*/  FFMA.FTZ R7, R12, R7, R9 ;  /* 0x000000070c077223 */ /* 0x000fe40000010009 */
        /* <DEDUP_REMOVED lines=15> */
[----:B------:R-:W-:Y:S01]  /*39a0*/  FADD.FTZ R13, R7, R16 ;  /* 0x00000010070d7221 */ /* 0x000fe20000010000 */
        /* <DEDUP_REMOVED lines=42> */
[----:B------:R-:W-:Y:S04]  /*3c50*/  SHFL.BFLY PT, R5, R2, 0x1, 0x1f ;  /* 0x0c201f0002057f89 */ /* 0x000fe800000e0000 */
[----:B------:R-:W0:Y:S04]  /*3c60*/  SHFL.BFLY PT, R7, R4, 0x1, 0x1f ;  /* 0x0c201f0004077f89 */ /* 0x000e2800000e0000 */
[----:B------:R-:W1:Y:S04]  /*3c70*/  SHFL.BFLY PT, R9, R6, 0x1, 0x1f ;  /* 0x0c201f0006097f89 */ /* 0x000e6800000e0000 */
[----:B------:R-:W2:Y:S04]  /*3c80*/  SHFL.BFLY PT, R8, R11, 0x1, 0x1f ;  /* 0x0c201f000b087f89 */ /* 0x000ea800000e0000 */
[----:B------:R-:W3:Y:S04]  /*3c90*/  SHFL.BFLY PT, R13, R12, 0x1, 0x1f ;  /* 0x0c201f000c0d7f89 */ /* 0x000ee800000e0000 */
[----:B------:R-:W4:Y:S04]  /*3ca0*/  SHFL.BFLY PT, R15, R14, 0x1, 0x1f ;  /* 0x0c201f000e0f7f89 */ /* 0x000f2800000e0000 */
        /* <DEDUP_REMOVED lines=11> */
[----:B-----5:R-:W-:Y:S01]  /*3d60*/  FADD.FTZ R16, R16, R17 ;  /* 0x0000001110107221 */ /* 0x020fe20000010000 */
[----:B------:R0:W-:Y:S04]  /*3d70*/  @!P0 STS [R3.X4], R2 ;  /* 0x0000000203008388 */ /* 0x0001e80000004800 */
        /* <DEDUP_REMOVED lines=52> */
[----:B------:R-:W-:Y:S01]  /*40c0*/  STG.E [R2.64+0x2400], R11 ;  /* 0x0024000b02007986 */ /* 0x000fe2000c101904 */
[----:B------:R-:W-:Y:S05]  /*40d0*/  EXIT ;  /* 0x000000000000794d */ /* 0x000fea0003800000 */
.L_x_9:
        /* <DEDUP_REMOVED lines=10> */
.L_x_41:


//--------------------- .text._Z31router_gemm_kernel_float_outputI13__nv_bfloat16Li128ELi8ELi6ELi384ELi7168EEvPfPKT_S4_ --------------------------
	.section	.text._Z31router_gemm_kernel_float_outputI13__nv_bfloat16Li128ELi8ELi6ELi384ELi7168EEvPfPKT_S4_,"ax",@progbits
	.sectioninfo	@"SHI_REGISTERS=114"
	.align	128
        .global         _Z31router_gemm_kernel_float_outputI13__nv_bfloat16Li128ELi8ELi6ELi384ELi7168EEvPfPKT_S4_
        .type           _Z31router_gemm_kernel_float_outputI13__nv_bfloat16Li128ELi8ELi6ELi384ELi7168EEvPfPKT_S4_,@function
        .size           _Z31router_gemm_kernel_float_outputI13__nv_bfloat16Li128ELi8ELi6ELi384ELi7168EEvPfPKT_S4_,(.L_x_42 - _Z31router_gemm_kernel_float_outputI13__nv_bfloat16Li128ELi8ELi6ELi384ELi7168EEvPfPKT_S4_)
        .other          _Z31router_gemm_kernel_float_outputI13__nv_bfloat16Li128ELi8ELi6ELi384ELi7168EEvPfPKT_S4_,@"STO_CUDA_ENTRY STV_DEFAULT"
_Z31router_gemm_kernel_float_outputI13__nv_bfloat16Li128ELi8ELi6ELi384ELi7168EEvPfPKT_S4_:
.text._Z31router_gemm_kernel_float_outputI13__nv_bfloat16Li128ELi8ELi6ELi384ELi7168EEvPfPKT_S4_:
[----:B------:R-:W-:Y:S02]  /*0000*/  IMAD.MOV.U32 R1, RZ, RZ, c[0x0][0x28] ;  /* 0x00000a00ff017624 */ /* 0x000fe400078e00ff */
[----:B------:R-:W0:Y:S01]  /*0010*/  S2R R76, SR_TID.X ;  /* 0x00000000004c7919 */ /* 0x000e220000002100 */
[----:B------:R-:W-:Y:S01]  /*0020*/  IMAD.MOV.U32 R7, RZ, RZ, 0x2 ;  /* 0x00000002ff077424 */ /* 0x000fe200078e00ff */
        /* <DEDUP_REMOVED lines=33> */
[----:B------:R-:W-:Y:S02]  /*0240*/  PRMT R98, RZ, 0x7610, R12 ;  /* 0x00007610ff627816 */ /* 0x000fe4000000000c */
[----:B----4-:R-:W-:Y:S02]  /*0250*/  PRMT R12, RZ, 0x5410, R60 ;  /* 0x00005410ff0c7816 */ /* 0x010fe4000000003c */
[--C-:B------:R-:W-:Y:S02]  /*0260*/  PRMT R77, RZ, 0x5410, R13.reuse ;  /* 0x00005410ff4d7816 */ /* 0x100fe4000000000d */
[----:B------:R-:W-:Y:S01]  /*0270*/  PRMT R99, RZ, 0x7610, R13 ;  /* 0x00007610ff637816 */ /* 0x000fe2000000000d */
[----:B------:R-:W-:Y:S01]  /*0280*/  FFMA.FTZ R64, R103, R64, RZ ;  /* 0x0000004067407223 */ /* 0x000fe200000100ff */
[----:B------:R-:W-:-:S02]  /*0290*/  PRMT R13, RZ, 0x7610, R16 ;  /* 0x00007610ff0d7816 */ /* 0x000fc40000000010 */
[--C-:B------:R-:W-:Y:S02]  /*02a0*/  PRMT R101, RZ, 0x5410, R14.reuse ;  /* 0x00005410ff657816 */ /* 0x100fe4000000000e */
[----:B------:R-:W-:Y:S01]  /*02b0*/  PRMT R102, RZ, 0x7610, R14 ;  /* 0x00007610ff667816 */ /* 0x000fe2000000000e */
[----:B------:R-:W-:Y:S01]  /*02c0*/  FFMA.FTZ R14, R103, R12, RZ ;  /* 0x0000000c670e7223 */ /* 0x000fe200000100ff */
[----:B------:R-:W-:Y:S01]  /*02d0*/  PRMT R12, RZ, 0x5410, R17 ;  /* 0x00005410ff0c7816 */ /* 0x000fe20000000011 */
[----:B------:R-:W-:Y:S01]  /*02e0*/  FFMA.FTZ R13, R98, R13, R64 ;  /* 0x0000000d620d7223 */ /* 0x000fe20000010040 */
[----:B------:R-:W-:Y:S01]  /*02f0*/  PRMT R104, RZ, 0x5410, R15 ;  /* 0x00005410ff687816 */ /* 0x000fe2000000000f */
[----:B------:R-:W2:Y:S02]  /*0300*/  LDG.E.128 R64, [R78.64+0x1800] ;  /* 0x001800044e407981 */ /* 0x000ea4000c1e1d00 */
[----:B------:R-:W-:Y:S01]  /*0310*/  FFMA.FTZ R13, R77, R12, R13 ;  /* 0x0000000c4d0d7223 */ /* 0x000fe2000001000d */
[----:B------:R-:W-:-:S02]  /*0320*/  PRMT R12, RZ, 0x7610, R17 ;  /* 0x00007610ff0c7816 */ /* 0x000fc40000000011 */
        /* <DEDUP_REMOVED lines=16> */
[----:B------:R-:W3:Y:S02]  /*0430*/  LDG.E.128 R12, [R2.64+0x1800] ;  /* 0x00180004020c7981 */ /* 0x000ee4000c1e1d00 */
[----:B------:R-:W-:Y:S01]  /*0440*/  FFMA.FTZ R18, R102, R17, R18 ;  /* 0x0000001166127223 */ /* 0x000fe20000010012 */
[--C-:B------:R-:W-:Y:S02]  /*0450*/  PRMT R17, RZ, 0x5410, R19.reuse ;  /* 0x00005410ff117816 */ /* 0x100fe40000000013 */
[----:B------:R-:W-:-:S03]  /*0460*/  PRMT R19, RZ, 0x7610, R19 ;  /* 0x00007610ff137816 */ /* 0x000fc60000000013 */
[----:B------:R-:W-:Y:S01]  /*0470*/  FFMA.FTZ R16, R104, R17, R16 ;  /* 0x0000001168107223 */ /* 0x000fe20000010010 */
[----:B------:R-:W-:-:S03]  /*0480*/  PRMT R17, RZ, 0x5410, R63 ;  /* 0x00005410ff117816 */ /* 0x000fc6000000003f */
[----:B------:R-:W-:Y:S02]  /*0490*/  FFMA.FTZ R108, R100, R19, R16 ;  /* 0x00000013646c7223 */ /* 0x000fe40000010010 */
[----:B------:R-:W-:Y:S01]  /*04a0*/  FFMA.FTZ R17, R104, R17, R18 ;  /* 0x0000001168117223 */ /* 0x000fe20000010012 */
[----:B-----5:R-:W-:Y:S02]  /*04b0*/  PRMT R18, RZ, 0x5410, R28 ;  /* 0x00005410ff127816 */ /* 0x020fe4000000001c */
[--C-:B------:R-:W-:Y:S01]  /*04c0*/  PRMT R16, RZ, 0x5410, R24.reuse ;  /* 0x00005410ff107816 */ /* 0x100fe20000000018 */
[----:B------:R-:W-:Y:S01]  /*04d0*/  FFMA.FTZ R97, R100, R97, R17 ;  /* 0x0000006164617223 */ /* 0x000fe20000010011 */
[----:B------:R-:W-:Y:S01]  /*04e0*/  PRMT R17, RZ, 0x7610, R24 ;  /* 0x00007610ff117816 */ /* 0x000fe20000000018 */
[C---:B------:R-:W-:Y:S01]  /*04f0*/  FFMA.FTZ R24, R103.reuse, R18, RZ ;  /* 0x0000001267187223 */ /* 0x040fe200000100ff */
[----:B------:R-:W-:Y:S01]  /*0500*/  PRMT R61, RZ, 0x7610, R28 ;  /* 0x00007610ff3d7816 */ /* 0x000fe2000000001c */
[----:B------:R-:W-:-:S04]  /*0510*/  FFMA.FTZ R16, R103, R16, RZ ;  /* 0x0000001067107223 */ /* 0x000fc800000100ff */
[C---:B------:R-:W-:Y:S01]  /*0520*/  FFMA.FTZ R61, R98.reuse, R61, R24 ;  /* 0x0000003d623d7223 */ /* 0x040fe20000010018 */
[----:B------:R-:W-:Y:S01]  /*0530*/  PRMT R24, RZ, 0x5410, R25 ;  /* 0x00005410ff187816 */ /* 0x000fe20000000019 */
[----:B------:R-:W-:Y:S01]  /*0540*/  FFMA.FTZ R60, R98, R17, R16 ;  /* 0x00000011623c7223 */ /* 0x000fe20000010010 */
[----:B------:R-:W-:Y:S01]  /*0550*/  PRMT R28, RZ, 0x5410, R30 ;  /* 0x00005410ff1c7816 */ /* 0x000fe2000000001e */
[----:B------:R-:W4:Y:S02]  /*0560*/  LDG.E.128 R16, [R2.64+0x5000] ;  /* 0x0050000402107981 */ /* 0x000f24000c1e1d00 */
        /* <DEDUP_REMOVED lines=9> */
[C---:B------:R-:W-:Y:S02]  /*0600*/  FFMA.FTZ R24, R101.reuse, R24, R60 ;  /* 0x0000001865187223 */ /* 0x040fe4000001003c */
        /* <DEDUP_REMOVED lines=16> */
[C---:B------:R-:W-:Y:S01]  /*0710*/  FFMA.FTZ R28, R103.reuse, R28, RZ ;  /* 0x0000001c671c7223 */ /* 0x040fe200000100ff */
[----:B------:R-:W-:Y:S01]  /*0720*/  PRMT R20, RZ, 0x5410, R21 ;  /* 0x00005410ff147816 */ /* 0x000fe20000000015 */
[----:B------:R-:W-:Y:S01]  /*0730*/  FFMA.FTZ R103, R103, R30, RZ ;  /* 0x0000001e67677223 */ /* 0x000fe200000100ff */
[----:B------:R-:W-:Y:S01]  /*0740*/  PRMT R61, RZ, 0x7610, R48 ;  /* 0x00007610ff3d7816 */ /* 0x000fe20000000030 */
[C---:B------:R-:W-:Y:S01]  /*0750*/  FFMA.FTZ R60, R98.reuse, R29, R28 ;  /* 0x0000001d623c7223 */ /* 0x040fe2000001001c */
[----:B------:R-:W-:Y:S01]  /*0760*/  PRMT R48, RZ, 0x5410, R50 ;  /* 0x00005410ff307816 */ /* 0x000fe20000000032 */
[----:B------:R-:W2:Y:S02]  /*0770*/  LDG.E.128 R28, [R2.64+0xc000] ;  /* 0x00c00004021c7981 */ /* 0x000ea4000c1e1d00 */
        /* <DEDUP_REMOVED lines=12> */
[C---:B------:R-:W-:Y:S01]  /*0840*/  FFMA.FTZ R20, R102.reuse, R21, R20 ;  /* 0x0000001566147223 */ /* 0x040fe20000010014 */
        /* <DEDUP_REMOVED lines=16> */
[----:B------:R-:W-:-:S03]  /*0950*/  PRMT R32, RZ, 0x5410, R56 ;  /* 0x00005410ff207816 */ /* 0x000fc60000000038 */
[----:B------:R-:W-:Y:S01]  /*0960*/  FFMA.FTZ R48, R102, R41, R48 ;  /* 0x0000002966307223 */ /* 0x000fe20000010030 */
[--C-:B------:R-:W-:Y:S02]  /*0970*/  PRMT R41, RZ, 0x5410, R33.reuse ;  /* 0x00005410ff297816 */ /* 0x100fe40000000021 */
        /* <DEDUP_REMOVED lines=26> */
[----:B------:R0:W3:Y:S02]  /*0b20*/  LDG.E.128 R40, [R2.64+0x5800] ;  /* 0x0058000402287981 */ /* 0x0000e4000c1e1d00 */
[----:B------:R-:W-:Y:S01]  /*0b30*/  FFMA.FTZ R109, R99, R32, R33 ;  /* 0x00000020636d7223 */ /* 0x000fe20000010021 */
[----:B------:R-:W-:-:S05]  /*0b40*/  PRMT R32, RZ, 0x5410, R59 ;  /* 0x00005410ff207816 */ /* 0x000fca000000003b */
[----:B------:R-:W-:Y:S01]  /*0b50*/  FFMA.FTZ R105, R77, R32, R34 ;  /* 0x000000204d697223 */ /* 0x000fe20000010022 */
[----:B------:R-:W-:-:S05]  /*0b60*/  PRMT R32, RZ, 0x5410, R52 ;  /* 0x00005410ff207816 */ /* 0x000fca0000000034 */
[----:B------:R-:W-:Y:S01]  /*0b70*/  FFMA.FTZ R106, R101, R32, R106 ;  /* 0x00000020656a7223 */ /* 0x000fe2000001006a */
[----:B------:R-:W-:Y:S01]  /*0b80*/  PRMT R52, RZ, 0x7610, R59 ;  /* 0x00007610ff347816 */ /* 0x000fe2000000003b */
[----:B------:R0:W5:Y:S02]  /*0b90*/  LDG.E.128 R32, [R2.64+0x2000] ;  /* 0x0020000402207981 */ /* 0x000164000c1e1d00 */
        /* <DEDUP_REMOVED lines=9> */
[----:B------:R-:W-:-:S04]  /*0c30*/  FFMA.FTZ R52, R101, R52, R96 ;  /* 0x0000003465347223 */ /* 0x000fc80000010060 */
[----:B------:R-:W-:Y:S01]  /*0c40*/  FFMA.FTZ R44, R107, R44, R53 ;  /* 0x0000002c6b2c7223 */ /* 0x000fe20000010035 */
[--C-:B------:R-:W-:Y:S01]  /*0c50*/  PRMT R53, RZ, 0x5410, R45.reuse ;  /* 0x00005410ff357816 */ /* 0x100fe2000000002d */
[----:B------:R-:W-:Y:S01]  /*0c60*/  FFMA.FTZ R52, R102, R57, R52 ;  /* 0x0000003966347223 */ /* 0x000fe20000010034 */
[----:B------:R-:W-:Y:S01]  /*0c70*/  PRMT R45, RZ, 0x7610, R45 ;  /* 0x00007610ff2d7816 */ /* 0x000fe2000000002d */
[----:B------:R0:W5:Y:S02]  /*0c80*/  LDG.E.128 R56, [R2.64+0x9000] ;  /* 0x0090000402387981 */ /* 0x000164000c1e1d00 */
[----:B------:R-:W-:Y:S01]  /*0c90*/  FFMA.FTZ R52, R104, R53, R52 ;  /* 0x0000003568347223 */ /* 0x000fe20000010034 */
[----:B------:R-:W-:-:S05]  /*0ca0*/  PRMT R53, RZ, 0x7610, R54 ;  /* 0x00007610ff357816 */ /* 0x000fca0000000036 */
        /* <DEDUP_REMOVED lines=16> */
[----:B------:R0:W5:Y:S02]  /*0db0*/  LDG.E.128 R52, [R2.64+0xc800] ;  /* 0x00c8000402347981 */ /* 0x000164000c1e1d00 */
[----:B------:R-:W-:Y:S01]  /*0dc0*/  FFMA.FTZ R45, R77, R44, R45 ;  /* 0x0000002c4d2d7223 */ /* 0x000fe2000001002d */
[----:B------:R-:W-:Y:S02]  /*0dd0*/  PRMT R44, RZ, 0x7610, R47 ;  /* 0x00007610ff2c7816 */ /* 0x000fe4000000002f */
        /* <DEDUP_REMOVED lines=16> */
[----:B------:R1:W5:Y:S02]  /*0ee0*/  LDG.E.128 R48, [R78.64+0x2000] ;  /* 0x002000044e307981 */ /* 0x000364000c1e1d00 */
[----:B------:R-:W-:Y:S01]  /*0ef0*/  FFMA.FTZ R44, R98, R45, R44 ;  /* 0x0000002d622c7223 */ /* 0x000fe2000001002c */
[----:B------:R-:W-:-:S02]  /*0f00*/  PRMT R45, RZ, 0x5410, R37 ;  /* 0x00005410ff2d7816 */ /* 0x000fc40000000025 */
[----:B------:R-:W-:Y:S01]  /*0f10*/  PRMT R37, RZ, 0x7610, R37 ;  /* 0x00007610ff257816 */ /* 0x000fe20000000025 */
[----:B------:R-:W-:Y:S02]  /*0f20*/  FFMA.FTZ R36, R77, R36, R44 ;  /* 0x000000244d247223 */ /* 0x000fe4000001002c */
[----:B------:R-:W-:Y:S02]  /*0f30*/  FFMA.FTZ R45, R104, R45, R100 ;  /* 0x0000002d682d7223 */ /* 0x000fe40000010064 */
[----:B------:R-:W-:Y:S01]  /*0f40*/  FFMA.FTZ R96, R99, R96, R36 ;  /* 0x0000006063607223 */ /* 0x000fe20000010024 */
[--C-:B------:R-:W-:Y:S01]  /*0f50*/  PRMT R36, RZ, 0x5410, R38.reuse ;  /* 0x00005410ff247816 */ /* 0x100fe20000000026 */
[----:B------:R-:W-:Y:S01]  /*0f60*/  FFMA.FTZ R37, R108, R37, R45 ;  /* 0x000000256c257223 */ /* 0x000fe2000001002d */
[----:B------:R-:W-:Y:S01]  /*0f70*/  PRMT R85, RZ, 0x7610, R38 ;  /* 0x00007610ff557816 */ /* 0x000fe20000000026 */
[----:B------:R0:W5:Y:S02]  /*0f80*/  LDG.E.128 R44, [R2.64+0x10000] ;  /* 0x01000004022c7981 */ /* 0x000164000c1e1d00 */
[----:B------:R-:W-:Y:S01]  /*0f90*/  FFMA.FTZ R107, R107, R36, R37 ;  /* 0x000000246b6b7223 */ /* 0x000fe20000010025 */
[----:B------:R-:W-:-:S02]  /*0fa0*/  PRMT R84, RZ, 0x5410, R39 ;  /* 0x00005410ff547816 */ /* 0x000fc40000000027 */
[----:B------:R-:W-:Y:S01]  /*0fb0*/  PRMT R87, RZ, 0x5410, R80 ;  /* 0x00005410ff577816 */ /* 0x000fe20000000050 */
        /* <DEDUP_REMOVED lines=36> */
[----:B------:R0:W5:Y:S01]  /*1200*/  LDG.E.128 R84, [R2.64+0x6000] ;  /* 0x0060000402547981 */ /* 0x000162000c1e1d00 */
        /* <DEDUP_REMOVED lines=8> */
[----:B------:R1:W5:Y:S02]  /*1290*/  LDG.E.128 R68, [R78.64+0x2800] ;  /* 0x002800044e447981 */ /* 0x000364000c1e1d00 */
        /* <DEDUP_REMOVED lines=14> */
[--C-:B------:R-:W-:Y:S02]  /*1380*/  PRMT R72, RZ, 0x5410, R95.reuse ;  /* 0x00005410ff487816 */ /* 0x100fe4000000005f */
[----:B------:R-:W-:Y:S02]  /*1390*/  PRMT R103, RZ, 0x7610, R95 ;  /* 0x00007610ff677816 */ /* 0x000fe4000000005f */
[----:B------:R-:W-:Y:S01]  /*13a0*/  PRMT R105, RZ, 0x7610, R75 ;  /* 0x00007610ff697816 */ /* 0x000fe2000000004b */
[----:B------:R-:W-:Y:S01]  /*13b0*/  FFMA.FTZ R72, R101, R72, R88 ;  /* 0x0000004865487223 */ /* 0x000fe20000010058 */
[----:B------:R-:W-:Y:S01]  /*13c0*/  PRMT R88, RZ, 0x7610, R73 ;  /* 0x00007610ff587816 */ /* 0x000fe20000000049 */
[----:B------:R0:W5:Y:S02]  /*13d0*/  LDG.E.128 R92, [R2.64+0x9800] ;  /* 0x00980004025c7981 */ /* 0x000164000c1e1d00 */
[----:B------:R-:W-:Y:S01]  /*13e0*/  FFMA.FTZ R103, R102, R103, R72 ;  /* 0x0000006766677223 */ /* 0x000fe20000010048 */
[----:B------:R-:W-:Y:S01]  /*13f0*/  PRMT R72, RZ, 0x5410, R74 ;  /* 0x00005410ff487816 */ /* 0x000fe2000000004a */
        /* <DEDUP_REMOVED lines=29> */
[----:B------:R0:W5:Y:S04]  /*15d0*/  LDG.E.128 R72, [R2.64+0x10800] ;  /* 0x0108000402487981 */ /* 0x000168000c1e1d00 */
[----:B------:R-:W-:Y:S01]  /*15e0*/  FFMA.FTZ R107, R109, R4, R107 ;  /* 0x000000046d6b7223 */ /* 0x000fe2000001006b */
[----:B------:R-:W-:-:S02]  /*15f0*/  PRMT R4, RZ, 0x5410, R7 ;  /* 0x00005410ff047816 */ /* 0x000fc40000000007 */
[----:B------:R-:W-:-:S03]  /*1600*/  PRMT R7, RZ, 0x7610, R7 ;  /* 0x00007610ff077816 */ /* 0x000fc60000000007 */
[----:B------:R-:W-:Y:S02]  /*1610*/  FFMA.FTZ R4, R101, R4, R5 ;  /* 0x0000000465047223 */ /* 0x000fe40000010005 */
[----:B------:R-:W-:Y:S02]  /*1620*/  FFMA.FTZ R6, R99, R6, R107 ;  /* 0x0000000663067223 */ /* 0x000fe4000001006b */
[C---:B------:R-:W-:Y:S01]  /*1630*/  FFMA.FTZ R104, R102.reuse, R7, R4 ;  /* 0x0000000766687223 */ /* 0x040fe20000010004 */
[----:B------:R-:W-:Y:S01]  /*1640*/  PRMT R4, RZ, 0x5410, R10 ;  /* 0x00005410ff047816 */ /* 0x000fe2000000000a */
[----:B------:R-:W-:Y:S01]  /*1650*/  FFMA.FTZ R108, R102, R83, R80 ;  /* 0x00000053666c7223 */ /* 0x000fe20000010050 */
[----:B------:R-:W-:Y:S01]  /*1660*/  PRMT R5, RZ, 0x7610, R10 ;  /* 0x00007610ff057816 */ /* 0x000fe2000000000a */
[----:B------:R0:W5:Y:S02]  /*1670*/  LDG.E.128 R80, [R2.64+0x2800] ;  /* 0x0028000402507981 */ /* 0x000164000c1e1d00 */
[----:B------:R-:W-:Y:S01]  /*1680*/  FFMA.FTZ R6, R77, R4, R6 ;  /* 0x000000044d067223 */ /* 0x000fe20000010006 */
[----:B------:R-:W-:Y:S01]  /*1690*/  PRMT R4, RZ, 0x5410, R11 ;  /* 0x00005410ff047816 */ /* 0x000fe2000000000b */
[----:B------:R0:W5:Y:S01]  /*16a0*/  LDG.E.128 R96, [R2.64+0x14000] ;  /* 0x0140000402607981 */ /* 0x000162000c1e1d00 */
[----:B--2---:R-:W-:Y:S01]  /*16b0*/  PRMT R107, RZ, 0x5410, R64 ;  /* 0x00005410ff6b7816 */ /* 0x004fe20000000040 */
        /* <DEDUP_REMOVED lines=9> */
[----:B------:R0:W2:Y:S01]  /*1750*/  LDG.E.128 R8, [R2.64+0x6800] ;  /* 0x0068000402087981 */ /* 0x0000a2000c1e1d00 */
[----:B------:R-:W-:Y:S01]  /*1760*/  PRMT R111, RZ, 0x5410, R65 ;  /* 0x00005410ff6f7816 */ /* 0x000fe20000000041 */
[----:B------:R-:W-:Y:S01]  /*1770*/  FFMA.FTZ R6, R109, R12, R6 ;  /* 0x0000000c6d067223 */ /* 0x000fe20000010006 */
[----:B----4-:R-:W-:-:S02]  /*1780*/  PRMT R5, RZ, 0x5410, R16 ;  /* 0x00005410ff057816 */ /* 0x010fc40000000010 */
        /* <DEDUP_REMOVED lines=18> */
[----:B------:R0:W3:Y:S01]  /*18b0*/  LDG.E.128 R4, [R2.64+0x3000] ;  /* 0x0030000402047981 */ /* 0x0000e2000c1e1d00 */
[----:B------:R-:W-:Y:S01]  /*18c0*/  PRMT R17, RZ, 0x5410, R18 ;  /* 0x00005410ff117816 */ /* 0x000fe20000000012 */
[----:B------:R-:W-:Y:S01]  /*18d0*/  FFMA.FTZ R12, R77, R12, R16 ;  /* 0x0000000c4d0c7223 */ /* 0x000fe20000010010 */
[----:B------:R-:W-:Y:S01]  /*18e0*/  PRMT R108, RZ, 0x7610, R67 ;  /* 0x00007610ff6c7816 */ /* 0x000fe20000000043 */
[----:B------:R-:W-:Y:S01]  /*18f0*/  FFMA.FTZ R13, R102, R13, R14 ;  /* 0x0000000d660d7223 */ /* 0x000fe2000001000e */
[----:B------:R-:W-:Y:S01]  /*1900*/  PRMT R15, RZ, 0x7610, R15 ;  /* 0x00007610ff0f7816 */ /* 0x000fe2000000000f */
[----:B------:R-:W-:Y:S01]  /*1910*/  FFMA.FTZ R12, R100, R17, R12 ;  /* 0x00000011640c7223 */ /* 0x000fe2000001000c */
[----:B------:R-:W-:Y:S01]  /*1920*/  PRMT R18, RZ, 0x7610, R18 ;  /* 0x00007610ff127816 */ /* 0x000fe20000000012 */
[----:B------:R1:W4:Y:S01]  /*1930*/  LDG.E.128 R64, [R78.64+0x3000] ;  /* 0x003000044e407981 */ /* 0x000322000c1e1d00 */
[----:B-----5:R-:W-:-:S03]  /*1940*/  PRMT R14, RZ, 0x5410, R24 ;  /* 0x00005410ff0e7816 */ /* 0x020fc60000000018 */
[----:B------:R-:W-:Y:S02]  /*1950*/  FFMA.FTZ R12, R101, R18, R12 ;  /* 0x00000012650c7223 */ /* 0x000fe4000001000c */
[----:B-1----:R-:W-:Y:S01]  /*1960*/  FFMA.FTZ R78, R108, R15, R13 ;  /* 0x0000000f6c4e7223 */ /* 0x002fe2000001000d */
[--C-:B------:R-:W-:Y:S02]  /*1970*/  PRMT R13, RZ, 0x5410, R19.reuse ;  /* 0x00005410ff0d7816 */ /* 0x100fe40000000013 */
[----:B------:R-:W-:Y:S01]  /*1980*/  PRMT R79, RZ, 0x7610, R19 ;  /* 0x00007610ff4f7816 */ /* 0x000fe20000000013 */
[----:B------:R-:W-:Y:S01]  /*1990*/  FFMA.FTZ R14, R107, R14, R103 ;  /* 0x0000000e6b0e7223 */ /* 0x000fe20000010067 */
[----:B------:R-:W-:Y:S01]  /*19a0*/  PRMT R24, RZ, 0x7610, R24 ;  /* 0x00007610ff187816 */ /* 0x000fe20000000018 */
[----:B------:R-:W-:Y:S01]  /*19b0*/  FFMA.FTZ R12, R102, R13, R12 ;  /* 0x0000000d660c7223 */ /* 0x000fe2000001000c */
[----:B------:R0:W5:Y:S03]  /*19c0*/  LDG.E.128 R16, [R2.64+0xd800] ;  /* 0x00d8000402107981 */ /* 0x000166000c1e1d00 */
        /* <DEDUP_REMOVED lines=14> */
[----:B------:R-:W-:Y:S01]  /*1ab0*/  PRMT R28, RZ, 0x7610, R29 ;  /* 0x00007610ff1c7816 */ /* 0x000fe2000000001d */
[----:B------:R0:W2:Y:S01]  /*1ac0*/  LDG.E.128 R12, [R2.64+0xa000] ;  /* 0x00a00004020c7981 */ /* 0x0000a2000c1e1d00 */
        /* <DEDUP_REMOVED lines=26> */
[----:B------:R-:W-:-:S04]  /*1c70*/  FFMA.FTZ R25, R102, R25, R28 ;  /* 0x0000001966197223 */ /* 0x000fc8000001001c */
[----:B------:R-:W-:Y:S02]  /*1c80*/  FFMA.FTZ R104, R108, R31, R25 ;  /* 0x0000001f6c687223 */ /* 0x000fe40000010019 */
[----:B------:R-:W-:Y:S01]  /*1c90*/  FFMA.FTZ R110, R111, R24, R110 ;  /* 0x000000186f6e7223 */ /* 0x000fe2000001006e */
[----:B------:R0:W2:Y:S04]  /*1ca0*/  LDG.E.128 R28, [R2.64+0x14800] ;  /* 0x01480004021c7981 */ /* 0x0000a8000c1e1d00 */
[----:B------:R0:W2:Y:S02]  /*1cb0*/  LDG.E.128 R24, [R2.64+0x11000] ;  /* 0x0110000402187981 */ /* 0x0000a4000c1e1d00 */
[----:B0-----:R-:W-:Y:S02]  /*1cc0*/  PRMT R3, RZ, 0x5410, R62 ;  /* 0x00005410ff037816 */ /* 0x001fe4000000003e */
        /* <DEDUP_REMOVED lines=14> */
[----:B------:R-:W-:Y:S02]  /*1db0*/  FFMA.FTZ R3, R102, R3, R22 ;  /* 0x0000000366037223 */ /* 0x000fe40000010016 */
[C---:B------:R-:W-:Y:S02]  /*1dc0*/  FFMA.FTZ R2, R108.reuse, R63, R2 ;  /* 0x0000003f6c027223 */ /* 0x040fe40000010002 */
[----:B------:R-:W-:Y:S01]  /*1dd0*/  FFMA.FTZ R108, R108, R23, R3 ;  /* 0x000000176c6c7223 */ /* 0x000fe20000010003 */
[----:B------:R-:W-:-:S02]  /*1de0*/  PRMT R3, RZ, 0x5410, R48 ;  /* 0x00005410ff037816 */ /* 0x000fc40000000030 */
        /* <DEDUP_REMOVED lines=103> */
[--C-:B------:R-:W-:Y:S02]  /*2460*/  PRMT R21, RZ, 0x5410, R39.reuse ;  /* 0x00005410ff157816 */ /* 0x100fe40000000027 */
[----:B------:R-:W-:Y:S01]  /*2470*/  PRMT R68, RZ, 0x7610, R68 ;  /* 0x00007610ff447816 */ /* 0x000fe20000000044 */
        /* <DEDUP_REMOVED lines=95> */
[----:B---3--:R-:W-:-:S03]  /*2a70*/  PRMT R36, RZ, 0x5410, R4 ;  /* 0x00005410ff247816 */ /* 0x008fc60000000004 */
[----:B------:R-:W-:Y:S01]  /*2a80*/  FFMA.FTZ R20, R22, R21, R20 ;  /* 0x0000001516147223 */ /* 0x000fe20000010014 */
[----:B----4-:R-:W-:-:S05]  /*2a90*/  PRMT R21, RZ, 0x5410, R64 ;  /* 0x00005410ff157816 */ /* 0x010fca0000000040 */
[----:B------:R-:W-:Y:S01]  /*2aa0*/  FFMA.FTZ R36, R21, R36, R23 ;  /* 0x0000002415247223 */ /* 0x000fe20000010017 */
[----:B--2---:R-:W-:Y:S02]  /*2ab0*/  PRMT R23, RZ, 0x5410, R8 ;  /* 0x00005410ff177816 */ /* 0x004fe40000000008 */
        /* <DEDUP_REMOVED lines=40> */
[C---:B------:R-:W-:Y:S01]  /*2d40*/  FFMA.FTZ R4, R67.reuse, R4, R5 ;  /* 0x0000000443047223 */ /* 0x040fe20000010005 */
[----:B-----5:R-:W-:Y:S01]  /*2d50*/  PRMT R5, RZ, 0x5410, R16 ;  /* 0x00005410ff057816 */ /* 0x020fe20000000010 */
        /* <DEDUP_REMOVED lines=69> */
[----:B------:R-:W5:Y:S01]  /*31b0*/  SHFL.BFLY PT, R15, R8, 0x10, 0x1f ;  /* 0x0e001f00080f7f89 */ /* 0x000f6200000e0000 */
[----:B0-----:R-:W-:-:S02]  /*31c0*/  FADD.FTZ R11, R4, R11 ;  /* 0x0000000b040b7221 */ /* 0x001fc40000010000 */
[----:B-1----:R-:W-:Y:S02]  /*31d0*/  FADD.FTZ R9, R6, R3 ;  /* 0x0000000306097221 */ /* 0x002fe40000010000 */
[----:B--2---:R-:W-:Y:S02]  /*31e0*/  FADD.FTZ R10, R5, R10 ;  /* 0x0000000a050a7221 */ /* 0x004fe40000010000 */
[----:B---3--:R-:W-:Y:S02]  /*31f0*/  FADD.FTZ R12, R7, R12 ;  /* 0x0000000c070c7221 */ /* 0x008fe40000010000 */
[----:B----4-:R-:W-:Y:S02]  /*3200*/  FADD.FTZ R14, R2, R13 ;  /* 0x0000000d020e7221 */ /* 0x010fe40000010000 */
[----:B-----5:R-:W-:Y:S01]  /*3210*/  FADD.FTZ R16, R8, R15 ;  /* 0x0000000f08107221 */ /* 0x020fe20000010000 */
        /* <DEDUP_REMOVED lines=36> */
[----:B------:R-:W-:Y:S04]  /*3460*/  SHFL.BFLY PT, R5, R2, 0x1, 0x1f ;  /* 0x0c201f0002057f89 */ /* 0x000fe800000e0000 */
[----:B------:R-:W0:Y:S04]  /*3470*/  SHFL.BFLY PT, R4, R7, 0x1, 0x1f ;  /* 0x0c201f0007047f89 */ /* 0x000e2800000e0000 */
[----:B------:R-:W1:Y:S04]  /*3480*/  SHFL.BFLY PT, R6, R9, 0x1, 0x1f ;  /* 0x0c201f0009067f89 */ /* 0x000e6800000e0000 */
[----:B------:R-:W2:Y:S04]  /*3490*/  SHFL.BFLY PT, R8, R11, 0x1, 0x1f ;  /* 0x0c201f000b087f89 */ /* 0x000ea800000e0000 */
[----:B------:R-:W3:Y:S04]  /*34a0*/  SHFL.BFLY PT, R10, R13, 0x1, 0x1f ;  /* 0x0c201f000d0a7f89 */ /* 0x000ee800000e0000 */
[----:B------:R-:W4:Y:S01]  /*34b0*/  SHFL.BFLY PT, R12, R15, 0x1, 0x1f ;  /* 0x0c201f000f0c7f89 */ /* 0x000f2200000e0000 */
[----:B------:R-:W-:-:S02]  /*34c0*/  LOP3.LUT P0, RZ, R76, 0x1f, RZ, 0xc0, !PT ;  /* 0x0000001f4cff7812 */ /* 0x000fc4000780c0ff */
[----:B------:R-:W-:-:S04]  /*34d0*/  SHF.R.S32.HI R3, RZ, 0x1f, R76 ;  /* 0x0000001fff037819 */ /* 0x000fc8000001144c */
[----:B------:R-:W-:Y:S01]  /*34e0*/  LEA.HI R3, R3, R76, RZ, 0x5 ;  /* 0x0000004c03037211 */ /* 0x000fe200078f28ff */
[----:B0-----:R-:W-:-:S03]  /*34f0*/  FADD.FTZ R4, R7, R4 ;  /* 0x0000000407047221 */ /* 0x001fc60000010000 */
[----:B------:R-:W-:Y:S01]  /*3500*/  SHF.R.S32.HI R3, RZ, 0x5, R3 ;  /* 0x00000005ff037819 */ /* 0x000fe20000011403 */
[----:B-1----:R-:W-:Y:S02]  /*3510*/  FADD.FTZ R6, R9, R6 ;  /* 0x0000000609067221 */ /* 0x002fe40000010000 */
[----:B------:R-:W-:Y:S02]  /*3520*/  @!P0 FADD.FTZ R2, R2, R5 ;  /* 0x0000000502028221 */ /* 0x000fe40000010000 */
[----:B--2---:R-:W-:Y:S02]  /*3530*/  FADD.FTZ R8, R11, R8 ;  /* 0x000000080b087221 */ /* 0x004fe40000010000 */
[----:B---3--:R-:W-:Y:S02]  /*3540*/  FADD.FTZ R10, R13, R10 ;  /* 0x0000000a0d0a7221 */ /* 0x008fe40000010000 */
[----:B----4-:R-:W-:Y:S01]  /*3550*/  FADD.FTZ R12, R15, R12 ;  /* 0x0000000c0f0c7221 */ /* 0x010fe20000010000 */
[----:B------:R0:W-:Y:S04]  /*3560*/  @!P0 STS [R3.X4], R2 ;  /* 0x0000000203008388 */ /* 0x0001e80000004800 */
        /* <DEDUP_REMOVED lines=9> */
[----:B------:R-:W-:-:S03]  /*3600*/  IMAD.MOV.U32 R3, RZ, RZ, 0x4 ;  /* 0x00000004ff037424 */ /* 0x000fc600078e00ff */
[----:B------:R-:W1:Y:S01]  /*3610*/  LDS.128 R16, [0x10] ;  /* 0x00001000ff107984 */ /* 0x000e620000000c00 */
[----:B------:R-:W-:-:S03]  /*3620*/  IMAD.WIDE R2, R0, R3, c[0x0][0x160] ;  /* 0x0000580000027625 */ /* 0x000fc600078e0203 */
[----:B------:R-:W2:Y:S04]  /*3630*/  LDS.128 R20, [0x20] ;  /* 0x00002000ff147984 */ /* 0x000ea80000000c00 */
[----:B------:R-:W3:Y:S04]  /*3640*/  LDS.128 R24, [0x30] ;  /* 0x00003000ff187984 */ /* 0x000ee80000000c00 */
[----:B------:R-:W4:Y:S04]  /*3650*/  LDS.128 R8, [0x40] ;  /* 0x00004000ff087984 */ /* 0x000f280000000c00 */
        /* <DEDUP_REMOVED lines=26> */
[----:B------:R-:W-:-:S03]  /*3800*/  FADD.FTZ R7, R6, R7 ;  /* 0x0000000706077221 */ /* 0x000fc60000010000 */
[----:B------:R-:W-:Y:S04]  /*3810*/  STG.E [R2.64+0xc00], R23 ;  /* 0x000c001702007986 */ /* 0x000fe8000c101904 */
[----:B------:R-:W-:Y:S04]  /*3820*/  STG.E [R2.64+0x1200], R27 ;  /* 0x0012001b02007986 */ /* 0x000fe8000c101904 */
[----:B------:R-:W-:Y:S04]  /*3830*/  STG.E [R2.64+0x1800], R11 ;  /* 0x0018000b02007986 */ /* 0x000fe8000c101904 */
[----:B------:R-:W-:Y:S01]  /*3840*/  STG.E [R2.64+0x1e00], R7 ;  /* 0x001e000702007986 */ /* 0x000fe2000c101904 */
[----:B------:R-:W-:Y:S05]  /*3850*/  EXIT ;  /* 0x000000000000794d */ /* 0x000fea0003800000 */
.L_x_10:
        /* <DEDUP_REMOVED lines=10> */
.L_x_42:


//--------------------- .text._Z31router_gemm_kernel_float_outputI13__nv_bfloat16Li128ELi8ELi5ELi384ELi7168EEvPfPKT_S4_ --------------------------
	.section	.text._Z31router_gemm_kernel_float_outputI13__nv_bfloat16Li128ELi8ELi5ELi384ELi7168EEvPfPKT_S4_,"ax",@progbits
	.sectioninfo	@"SHI_REGISTERS=118"
	.align	128
        .global         _Z31router_gemm_kernel_float_outputI13__nv_bfloat16Li128ELi8ELi5ELi384ELi7168EEvPfPKT_S4_
        .type           _Z31router_gemm_kernel_float_outputI13__nv_bfloat16Li128ELi8ELi5ELi384ELi7168EEvPfPKT_S4_,@function
        .size           _Z31router_gemm_kernel_float_outputI13__nv_bfloat16Li128ELi8ELi5ELi384ELi7168EEvPfPKT_S4_,(.L_x_43 - _Z31router_gemm_kernel_float_outputI13__nv_bfloat16Li128ELi8ELi5ELi384ELi7168EEvPfPKT_S4_)
        .other          _Z31router_gemm_kernel_float_outputI13__nv_bfloat16Li128ELi8ELi5ELi384ELi7168EEvPfPKT_S4_,@"STO_CUDA_ENTRY STV_DEFAULT"
_Z31router_gemm_kernel_float_outputI13__nv_bfloat16Li128ELi8ELi5ELi384ELi7168EEvPfPKT_S4_:
.text._Z31router_gemm_kernel_float_outputI13__nv_bfloat16Li128ELi8ELi5ELi384ELi7168EEvPfPKT_S4_:
        /* <DEDUP_REMOVED lines=32> */
[----:B------:R0:W5:Y:S04]  /*0200*/  LDG.E.128 R68, [R88.64+0x1800] ;  /* 0x0018000458447981 */ /* 0x000168000c1e1d00 */
[----:B------:R-:W5:Y:S01]  /*0210*/  LDG.E.128 R44, [R2.64+0x5000] ;  /* 0x00500004022c7981 */ /* 0x000f62000c1e1d00 */
[----:B--2---:R-:W-:-:S02]  /*0220*/  PRMT R60, RZ, 0x5410, R20 ;  /* 0x00005410ff3c7816 */ /* 0x004fc40000000014 */
[----:B---3--:R-:W-:Y:S02]  /*0230*/  PRMT R91, RZ, 0x5410, R40 ;  /* 0x00005410ff5b7816 */ /* 0x008fe40000000028 */
[----:B------:R-:W-:Y:S02]  /*0240*/  PRMT R61, RZ, 0x7610, R20 ;  /* 0x00007610ff3d7816 */ /* 0x000fe40000000014 */
[----:B------:R-:W-:Y:S01]  /*0250*/  PRMT R86, RZ, 0x7610, R40 ;  /* 0x00007610ff567816 */ /* 0x000fe20000000028 */
[----:B------:R-:W-:Y:S01]  /*0260*/  FFMA.FTZ R60, R91, R60, RZ ;  /* 0x0000003c5b3c7223 */ /* 0x000fe200000100ff */
[----:B------:R-:W-:Y:S02]  /*0270*/  PRMT R20, RZ, 0x5410, R21 ;  /* 0x00005410ff147816 */ /* 0x000fe40000000015 */
[----:B------:R-:W-:Y:S01]  /*0280*/  PRMT R87, RZ, 0x5410, R41 ;  /* 0x00005410ff577816 */ /* 0x000fe20000000029 */
[----:B------:R-:W-:Y:S01]  /*0290*/  FFMA.FTZ R60, R86, R61, R60 ;  /* 0x0000003d563c7223 */ /* 0x000fe2000001003c */
[----:B------:R-:W-:-:S02]  /*02a0*/  PRMT R21, RZ, 0x7610, R21 ;  /* 0x00007610ff157816 */ /* 0x000fc40000000015 */
[----:B------:R-:W-:Y:S01]  /*02b0*/  PRMT R100, RZ, 0x7610, R41 ;  /* 0x00007610ff647816 */ /* 0x000fe20000000029 */
[----:B------:R-:W-:Y:S01]  /*02c0*/  FFMA.FTZ R20, R87, R20, R60 ;  /* 0x0000001457147223 */ /* 0x000fe2000001003c */
[----:B------:R-:W-:Y:S01]  /*02d0*/  PRMT R101, RZ, 0x5410, R42 ;  /* 0x00005410ff657816 */ /* 0x000fe2000000002a */
[----:B------:R1:W2:Y:S02]  /*02e0*/  LDG.E.128 R60, [R2.64+0xc000] ;  /* 0x00c00004023c7981 */ /* 0x0002a4000c1e1d00 */
        /* <DEDUP_REMOVED lines=8> */
[--C-:B----4-:R-:W-:Y:S02]  /*0370*/  PRMT R42, RZ, 0x5410, R28.reuse ;  /* 0x00005410ff2a7816 */ /* 0x110fe4000000001c */
[----:B------:R-:W-:Y:S01]  /*0380*/  PRMT R85, RZ, 0x7610, R43 ;  /* 0x00007610ff557816 */ /* 0x000fe2000000002b */
[----:B------:R-:W-:Y:S01]  /*0390*/  FFMA.FTZ R40, R103, R20, R21 ;  /* 0x0000001467287223 */ /* 0x000fe20000010015 */
[----:B------:R-:W-:Y:S02]  /*03a0*/  PRMT R104, RZ, 0x7610, R23 ;  /* 0x00007610ff687816 */ /* 0x000fe40000000017 */
[----:B------:R-:W-:Y:S01]  /*03b0*/  PRMT R41, RZ, 0x7610, R28 ;  /* 0x00007610ff297816 */ /* 0x000fe2000000001c */
[----:B------:R-:W-:Y:S01]  /*03c0*/  FFMA.FTZ R42, R91, R42, RZ ;  /* 0x0000002a5b2a7223 */ /* 0x000fe200000100ff */
[----:B-----5:R-:W-:Y:S01]  /*03d0*/  PRMT R28, RZ, 0x5410, R12 ;  /* 0x00005410ff1c7816 */ /* 0x020fe2000000000c */
[----:B------:R-:W-:Y:S01]  /*03e0*/  FFMA.FTZ R104, R85, R104, R40 ;  /* 0x0000006855687223 */ /* 0x000fe20000010028 */
[----:B------:R-:W-:Y:S01]  /*03f0*/  PRMT R106, RZ, 0x7610, R31 ;  /* 0x00007610ff6a7816 */ /* 0x000fe2000000001f */
[----:B------:R-:W-:Y:S01]  /*0400*/  FFMA.FTZ R41, R86, R41, R42 ;  /* 0x0000002956297223 */ /* 0x000fe2000001002a */
[----:B------:R-:W-:Y:S01]  /*0410*/  PRMT R84, RZ, 0x7610, R15 ;  /* 0x00007610ff547816 */ /* 0x000fe2000000000f */
[----:B------:R-:W-:Y:S01]  /*0420*/  FFMA.FTZ R40, R91, R28, RZ ;  /* 0x0000001c5b287223 */ /* 0x000fe200000100ff */
[----:B------:R-:W-:Y:S01]  /*0430*/  PRMT R28, RZ, 0x5410, R29 ;  /* 0x00005410ff1c7816 */ /* 0x000fe2000000001d */
[----:B------:R1:W3:Y:S04]  /*0440*/  LDG.E.128 R20, [R2.64+0x8800] ;  /* 0x0088000402147981 */ /* 0x0002e8000c1e1d00 */
        /* <DEDUP_REMOVED lines=17> */
[----:B------:R1:W4:Y:S02]  /*0560*/  LDG.E.128 R28, [R2.64+0xf800] ;  /* 0x00f80004021c7981 */ /* 0x000324000c1e1d00 */
[----:B------:R-:W-:Y:S01]  /*0570*/  FFMA.FTZ R12, R103, R12, R13 ;  /* 0x0000000c670c7223 */ /* 0x000fe2000001000d */
[----:B------:R-:W-:-:S03]  /*0580*/  PRMT R13, RZ, 0x7610, R14 ;  /* 0x00007610ff0d7816 */ /* 0x000fc6000000000e */
[----:B------:R-:W-:Y:S01]  /*0590*/  FFMA.FTZ R106, R85, R106, R12 ;  /* 0x0000006a556a7223 */ /* 0x000fe2000001000c */
[----:B------:R-:W-:Y:S01]  /*05a0*/  PRMT R12, RZ, 0x5410, R15 ;  /* 0x00005410ff0c7816 */ /* 0x000fe2000000000f */
[----:B------:R-:W-:Y:S01]  /*05b0*/  FFMA.FTZ R13, R102, R13, R40 ;  /* 0x0000000d660d7223 */ /* 0x000fe20000010028 */
[----:B------:R-:W-:Y:S01]  /*05c0*/  PRMT R14, RZ, 0x5410, R56 ;  /* 0x00005410ff0e7816 */ /* 0x000fe20000000038 */
[----:B------:R1:W5:Y:S02]  /*05d0*/  LDG.E.128 R40, [R2.64+0x2000] ;  /* 0x0020000402287981 */ /* 0x000364000c1e1d00 */
[----:B------:R-:W-:-:S04]  /*05e0*/  FFMA.FTZ R12, R103, R12, R13 ;  /* 0x0000000c670c7223 */ /* 0x000fc8000001000d */
[----:B------:R-:W-:Y:S01]  /*05f0*/  FFMA.FTZ R84, R85, R84, R12 ;  /* 0x0000005455547223 */ /* 0x000fe2000001000c */
[----:B------:R-:W-:Y:S01]  /*0600*/  PRMT R12, RZ, 0x5410, R52 ;  /* 0x00005410ff0c7816 */ /* 0x000fe20000000034 */
[----:B------:R-:W-:Y:S01]  /*0610*/  FFMA.FTZ R14, R91, R14, RZ ;  /* 0x0000000e5b0e7223 */ /* 0x000fe200000100ff */
[----:B------:R-:W-:-:S03]  /*0620*/  PRMT R13, RZ, 0x7610, R56 ;  /* 0x00007610ff0d7816 */ /* 0x000fc60000000038 */
[----:B------:R-:W-:Y:S01]  /*0630*/  FFMA.FTZ R107, R91, R12, RZ ;  /* 0x0000000c5b6b7223 */ /* 0x000fe200000100ff */
[----:B------:R-:W-:Y:S01]  /*0640*/  PRMT R91, RZ, 0x7610, R52 ;  /* 0x00007610ff5b7816 */ /* 0x000fe20000000034 */
[C---:B------:R-:W-:Y:S01]  /*0650*/  FFMA.FTZ R105, R86.reuse, R13, R14 ;  /* 0x0000000d56697223 */ /* 0x040fe2000001000e */
[----:B------:R-:W-:Y:S01]  /*0660*/  PRMT R56, RZ, 0x5410, R57 ;  /* 0x00005410ff387816 */ /* 0x000fe20000000039 */
[----:B------:R0:W2:Y:S01]  /*0670*/  LDG.E.128 R12, [R88.64+0x2000] ;  /* 0x00200004580c7981 */ /* 0x0000a2000c1e1d00 */
        /* <DEDUP_REMOVED lines=34> */
[----:B------:R1:W2:Y:S02]  /*08a0*/  LDG.E.128 R52, [R2.64+0x9000] ;  /* 0x0090000402347981 */ /* 0x0002a4000c1e1d00 */
        /* <DEDUP_REMOVED lines=26> */
[----:B------:R-:W-:-:S02]  /*0a50*/  FFMA.FTZ R84, R87, R77, R84 ;  /* 0x0000004d57547223 */ /* 0x000fc40000010054 */
[----:B------:R-:W-:Y:S01]  /*0a60*/  FFMA.FTZ R76, R103, R36, R38 ;  /* 0x00000024674c7223 */ /* 0x000fe20000010026 */
[--C-:B------:R-:W-:Y:S01]  /*0a70*/  PRMT R77, RZ, 0x5410, R79.reuse ;  /* 0x00005410ff4d7816 */ /* 0x100fe2000000004f */
[----:B------:R1:W4:Y:S02]  /*0a80*/  LDG.E.128 R36, [R2.64+0x10000] ;  /* 0x0100000402247981 */ /* 0x000324000c1e1d00 */
        /* <DEDUP_REMOVED lines=29> */
[----:B------:R-:W-:Y:S01]  /*0c60*/  PRMT R76, RZ, 0x5410, R94 ;  /* 0x00005410ff4c7816 */ /* 0x000fe2000000005e */
[----:B------:R1:W4:Y:S01]  /*0c70*/  LDG.E.128 R84, [R2.64+0x2800] ;  /* 0x0028000402547981 */ /* 0x000322000c1e1d00 */
        /* <DEDUP_REMOVED lines=11> */
[----:B------:R0:W5:Y:S01]  /*0d30*/  LDG.E.128 R76, [R88.64+0x2800] ;  /* 0x00280004584c7981 */ /* 0x000162000c1e1d00 */
[----:B------:R-:W-:-:S02]  /*0d40*/  PRMT R107, RZ, 0x5410, R8 ;  /* 0x00005410ff6b7816 */ /* 0x000fc40000000008 */
[----:B------:R-:W-:Y:S02]  /*0d50*/  PRMT R4, RZ, 0x7610, R4 ;  /* 0x00007610ff047816 */ /* 0x000fe40000000004 */
[----:B------:R-:W-:Y:S01]  /*0d60*/  PRMT R109, RZ, 0x7610, R8 ;  /* 0x00007610ff6d7816 */ /* 0x000fe20000000008 */
[----:B------:R-:W-:Y:S02]  /*0d70*/  FFMA.FTZ R95, R107, R95, R110 ;  /* 0x0000005f6b5f7223 */ /* 0x000fe4000001006e */
[----:B------:R-:W-:Y:S01]  /*0d80*/  FFMA.FTZ R94, R100, R81, R94 ;  /* 0x00000051645e7223 */ /* 0x000fe2000001005e */
[----:B------:R-:W-:Y:S01]  /*0d90*/  PRMT R110, RZ, 0x5410, R9 ;  /* 0x00005410ff6e7816 */ /* 0x000fe20000000009 */
[----:B------:R-:W-:Y:S01]  /*0da0*/  FFMA.FTZ R4, R109, R4, R95 ;  /* 0x000000046d047223 */ /* 0x000fe2000001005f */
[--C-:B------:R-:W-:Y:S01]  /*0db0*/  PRMT R95, RZ, 0x5410, R5.reuse ;  /* 0x00005410ff5f7816 */ /* 0x100fe20000000005 */
[----:B------:R-:W-:Y:S01]  /*0dc0*/  FFMA.FTZ R104, R91, R104, R94 ;  /* 0x000000685b687223 */ /* 0x000fe2000001005e */
[--C-:B------:R-:W-:Y:S01]  /*0dd0*/  PRMT R94, RZ, 0x5410, R98.reuse ;  /* 0x00005410ff5e7816 */ /* 0x100fe20000000062 */
        /* <DEDUP_REMOVED lines=47> */
[----:B------:R1:W5:Y:S01]  /*10d0*/  LDG.E.128 R4, [R2.64+0x10800] ;  /* 0x0108000402047981 */ /* 0x000362000c1e1d00 */
        /* <DEDUP_REMOVED lines=8> */
[----:B------:R-:W-:Y:S01]  /*1160*/  FFMA.FTZ R34, R91, R8, R34 ;  /* 0x000000085b227223 */ /* 0x000fe20000010022 */
[----:B------:R-:W-:Y:S01]  /*1170*/  PRMT R33, RZ, 0x5410, R24 ;  /* 0x00005410ff217816 */ /* 0x000fe20000000018 */
[----:B------:R1:W5:Y:S02]  /*1180*/  LDG.E.128 R8, [R2.64+0x3000] ;  /* 0x0030000402087981 */ /* 0x000364000c1e1d00 */
[----:B------:R-:W-:Y:S01]  /*1190*/  FFMA.FTZ R115, R105, R32, R34 ;  /* 0x0000002069737223 */ /* 0x000fe20000010022 */
[----:B------:R-:W-:Y:S01]  /*11a0*/  PRMT R32, RZ, 0x5410, R16 ;  /* 0x00005410ff207816 */ /* 0x000fe20000000010 */
[C---:B------:R-:W-:Y:S01]  /*11b0*/  FFMA.FTZ R33, R107.reuse, R33, R114 ;  /* 0x000000216b217223 */ /* 0x040fe20000010072 */
[----:B------:R-:W-:Y:S02]  /*11c0*/  PRMT R24, RZ, 0x7610, R24 ;  /* 0x00007610ff187816 */ /* 0x000fe40000000018 */
[----:B------:R-:W-:Y:S01]  /*11d0*/  PRMT R16, RZ, 0x7610, R16 ;  /* 0x00007610ff107816 */ /* 0x000fe20000000010 */
[----:B------:R-:W-:-:S02]  /*11e0*/  FFMA.FTZ R32, R107, R32, R104 ;  /* 0x000000206b207223 */ /* 0x000fc40000010068 */
[C---:B------:R-:W-:Y:S01]  /*11f0*/  FFMA.FTZ R24, R109.reuse, R24, R33 ;  /* 0x000000186d187223 */ /* 0x040fe20000010021 */
[----:B------:R-:W-:Y:S01]  /*1200*/  PRMT R33, RZ, 0x5410, R17 ;  /* 0x00005410ff217816 */ /* 0x000fe20000000011 */
[----:B------:R-:W-:Y:S01]  /*1210*/  FFMA.FTZ R16, R109, R16, R32 ;  /* 0x000000106d107223 */ /* 0x000fe20000010020 */
[----:B------:R-:W-:-:S03]  /*1220*/  PRMT R35, RZ, 0x5410, R25 ;  /* 0x00005410ff237816 */ /* 0x000fc60000000019 */
[C---:B------:R-:W-:Y:S01]  /*1230*/  FFMA.FTZ R33, R110.reuse, R33, R16 ;  /* 0x000000216e217223 */ /* 0x040fe20000010010 */
[----:B------:R-:W-:Y:S02]  /*1240*/  PRMT R16, RZ, 0x7610, R17 ;  /* 0x00007610ff107816 */ /* 0x000fe40000000011 */
[----:B------:R-:W-:Y:S01]  /*1250*/  PRMT R17, RZ, 0x5410, R18 ;  /* 0x00005410ff117816 */ /* 0x000fe20000000012 */
[----:B------:R-:W-:Y:S02]  /*1260*/  FFMA.FTZ R35, R110, R35, R24 ;  /* 0x000000236e237223 */ /* 0x000fe40000010018 */
[C---:B------:R-:W-:Y:S01]  /*1270*/  FFMA.FTZ R16, R111.reuse, R16, R33 ;  /* 0x000000106f107223 */ /* 0x040fe20000010021 */
[----:B------:R-:W-:Y:S02]  /*1280*/  PRMT R24, RZ, 0x7610, R25 ;  /* 0x00007610ff187816 */ /* 0x000fe40000000019 */
        /* <DEDUP_REMOVED lines=8> */
[----:B------:R1:W5:Y:S01]  /*1310*/  LDG.E.128 R32, [R2.64+0xa000] ;  /* 0x00a0000402207981 */ /* 0x000362000c1e1d00 */
[----:B0-----:R-:W-:Y:S01]  /*1320*/  PRMT R88, RZ, 0x7610, R19 ;  /* 0x00007610ff587816 */ /* 0x001fe20000000013 */
        /* <DEDUP_REMOVED lines=8> */
[----:B------:R1:W5:Y:S02]  /*13b0*/  LDG.E.128 R24, [R2.64+0x11000] ;  /* 0x0110000402187981 */ /* 0x000364000c1e1d00 */
[----:B------:R-:W-:Y:S01]  /*13c0*/  FFMA.FTZ R104, R105, R104, R17 ;  /* 0x0000006869687223 */ /* 0x000fe20000010011 */
[----:B------:R-:W-:Y:S01]  /*13d0*/  PRMT R17, RZ, 0x7610, R64 ;  /* 0x00007610ff117816 */ /* 0x000fe20000000040 */
[----:B------:R-:W-:Y:S01]  /*13e0*/  FFMA.FTZ R16, R89, R16, R106 ;  /* 0x0000001059107223 */ /* 0x000fe2000001006a */
[----:B------:R-:W-:-:S02]  /*13f0*/  PRMT R106, RZ, 0x7610, R68 ;  /* 0x00007610ff6a7816 */ /* 0x000fc40000000044 */
[----:B------:R-:W-:-:S03]  /*1400*/  PRMT R108, RZ, 0x7610, R75 ;  /* 0x00007610ff6c7816 */ /* 0x000fc6000000004b */
[----:B------:R-:W-:Y:S01]  /*1410*/  FFMA.FTZ R17, R106, R17, R16 ;  /* 0x000000116a117223 */ /* 0x000fe20000010010 */
[----:B------:R-:W-:Y:S01]  /*1420*/  PRMT R16, RZ, 0x5410, R44 ;  /* 0x00005410ff107816 */ /* 0x000fe2000000002c */
[----:B------:R-:W-:Y:S01]  /*1430*/  FFMA.FTZ R108, R105, R108, R74 ;  /* 0x0000006c696c7223 */ /* 0x000fe2000001004a */
[----:B------:R-:W-:Y:S01]  /*1440*/  PRMT R105, RZ, 0x5410, R69 ;  /* 0x00005410ff697816 */ /* 0x000fe20000000045 */
[----:B------:R1:W5:Y:S02]  /*1450*/  LDG.E.128 R72, [R2.64+0x6800] ;  /* 0x0068000402487981 */ /* 0x000364000c1e1d00 */
        /* <DEDUP_REMOVED lines=9> */
[----:B------:R-:W-:Y:S02]  /*14f0*/  FFMA.FTZ R64, R105, R16, R19 ;  /* 0x0000001069407223 */ /* 0x000fe40000010013 */
[----:B------:R1:W5:Y:S01]  /*1500*/  LDG.E.128 R16, [R2.64+0xd800] ;  /* 0x00d8000402107981 */ /* 0x000362000c1e1d00 */
[----:B------:R-:W-:Y:S02]  /*1510*/  PRMT R69, RZ, 0x5410, R70 ;  /* 0x00005410ff457816 */ /* 0x000fe40000000046 */
[----:B-1----:R-:W-:-:S05]  /*1520*/  PRMT R2, RZ, 0x7610, R45 ;  /* 0x00007610ff027816 */ /* 0x002fca000000002d */
        /* <DEDUP_REMOVED lines=19> */
[----:B---3--:R-:W-:-:S03]  /*1660*/  PRMT R44, RZ, 0x5410, R20 ;  /* 0x00005410ff2c7816 */ /* 0x008fc60000000014 */
[----:B------:R-:W-:Y:S01]  /*1670*/  FFMA.FTZ R2, R71, R2, R45 ;  /* 0x0000000247027223 */ /* 0x000fe2000001002d */
[----:B--2---:R-:W-:Y:S01]  /*1680*/  PRMT R45, RZ, 0x5410, R60 ;  /* 0x00005410ff2d7816 */ /* 0x004fe2000000003c */
        /* <DEDUP_REMOVED lines=30> */
[--C-:B----4-:R-:W-:Y:S02]  /*1870*/  PRMT R22, RZ, 0x5410, R28.reuse ;  /* 0x00005410ff167816 */ /* 0x110fe4000000001c */
[----:B------:R-:W-:Y:S02]  /*1880*/  PRMT R23, RZ, 0x7610, R28 ;  /* 0x00007610ff177816 */ /* 0x000fe4000000001c */
[--C-:B------:R-:W-:Y:S02]  /*1890*/  PRMT R28, RZ, 0x5410, R29.reuse ;  /* 0x00005410ff1c7816 */ /* 0x100fe4000000001d */
[----:B------:R-:W-:Y:S01]  /*18a0*/  PRMT R44, RZ, 0x7610, R29 ;  /* 0x00007610ff2c7816 */ /* 0x000fe2000000001d */
[----:B------:R-:W-:Y:S01]  /*18b0*/  FFMA.FTZ R104, R89, R22, R104 ;  /* 0x0000001659687223 */ /* 0x000fe20000010068 */
[----:B------:R-:W-:-:S02]  /*18c0*/  PRMT R46, RZ, 0x5410, R30 ;  /* 0x00005410ff2e7816 */ /* 0x000fc4000000001e */
[----:B------:R-:W-:Y:S02]  /*18d0*/  PRMT R29, RZ, 0x7610, R30 ;  /* 0x00007610ff1d7816 */ /* 0x000fe4000000001e */
[--C-:B------:R-:W-:Y:S02]  /*18e0*/  PRMT R45, RZ, 0x5410, R31.reuse ;  /* 0x00005410ff2d7816 */ /* 0x100fe4000000001f */
[----:B------:R-:W-:Y:S02]  /*18f0*/  PRMT R30, RZ, 0x7610, R31 ;  /* 0x00007610ff1e7816 */ /* 0x000fe4000000001f */
[----:B-----5:R-:W-:Y:S02]  /*1900*/  PRMT R31, RZ, 0x5410, R40 ;  /* 0x00005410ff1f7816 */ /* 0x020fe40000000028 */
        /* <DEDUP_REMOVED lines=24> */
[----:B------:R-:W-:Y:S01]  /*1a90*/  PRMT R28, RZ, 0x5410, R15 ;  /* 0x00005410ff1c7816 */ /* 0x000fe2000000000f */
[----:B------:R-:W-:Y:S01]  /*1aa0*/  FFMA.FTZ R71, R71, R30, R29 ;  /* 0x0000001e47477223 */ /* 0x000fe2000001001d */
[----:B------:R-:W-:Y:S02]  /*1ab0*/  PRMT R29, RZ, 0x7610, R15 ;  /* 0x00007610ff1d7816 */ /* 0x000fe4000000000f */
        /* <DEDUP_REMOVED lines=138> */
[--C-:B------:R-:W-:Y:S01]  /*2360*/  PRMT R23, RZ, 0x5410, R4.reuse ;  /* 0x00005410ff177816 */ /* 0x100fe20000000004 */
[----:B------:R-:W-:Y:S01]  /*2370*/  FFMA.FTZ R22, R79, R22, R29 ;  /* 0x000000164f167223 */ /* 0x000fe2000001001d */
[----:B------:R-:W-:Y:S02]  /*2380*/  PRMT R29, RZ, 0x7610, R4 ;  /* 0x00007610ff1d7816 */ /* 0x000fe40000000004 */
[----:B------:R-:W-:Y:S01]  /*2390*/  PRMT R30, RZ, 0x5410, R8 ;  /* 0x00005410ff1e7816 */ /* 0x000fe20000000008 */
[----:B------:R-:W-:Y:S01]  /*23a0*/  FFMA.FTZ R12, R3, R23, R12 ;  /* 0x00000017030c7223 */ /* 0x000fe2000001000c */
[----:B------:R-:W-:Y:S02]  /*23b0*/  PRMT R3, RZ, 0x5410, R100 ;  /* 0x00005410ff037816 */ /* 0x000fe40000000064 */
[--C-:B------:R-:W-:Y:S02]  /*23c0*/  PRMT R4, RZ, 0x5410, R5.reuse ;  /* 0x00005410ff047816 */ /* 0x100fe40000000005 */
[----:B------:R-:W-:-:S02]  /*23d0*/  PRMT R28, RZ, 0x7610, R5 ;  /* 0x00007610ff1c7816 */ /* 0x000fc40000000005 */
[--C-:B------:R-:W-:Y:S02]  /*23e0*/  PRMT R5, RZ, 0x5410, R6.reuse ;  /* 0x00005410ff057816 */ /* 0x100fe40000000006 */
[----:B------:R-:W-:Y:S02]  /*23f0*/  PRMT R31, RZ, 0x7610, R6 ;  /* 0x00007610ff1f7816 */ /* 0x000fe40000000006 */
        /* <DEDUP_REMOVED lines=23> */
[----:B------:R-:W-:Y:S01]  /*2570*/  FFMA.FTZ R10, R102, R9, R8 ;  /* 0x00000009660a7223 */ /* 0x000fe20000010008 */
[----:B------:R-:W-:Y:S02]  /*2580*/  PRMT R9, RZ, 0x5410, R11 ;  /* 0x00005410ff097816 */ /* 0x000fe4000000000b */
[--C-:B------:R-:W-:Y:S01]  /*2590*/  PRMT R8, RZ, 0x5410, R103.reuse ;  /* 0x00005410ff087816 */ /* 0x100fe20000000067 */
[----:B------:R-:W-:Y:S01]  /*25a0*/  FFMA.FTZ R4, R79, R6, R4 ;  /* 0x000000064f047223 */ /* 0x000fe20000010004 */
[----:B------:R-:W-:Y:S02]  /*25b0*/  PRMT R103, RZ, 0x7610, R103 ;  /* 0x00007610ff677816 */ /* 0x000fe40000000067 */
[----:B------:R-:W-:Y:S01]  /*25c0*/  PRMT R6, RZ, 0x7610, R11 ;  /* 0x00007610ff067816 */ /* 0x000fe2000000000b */
[----:B------:R-:W-:Y:S01]  /*25d0*/  FFMA.FTZ R9, R8, R9, R10 ;  /* 0x0000000908097223 */ /* 0x000fe2000001000a */
[----:B------:R-:W-:-:S03]  /*25e0*/  PRMT R10, RZ, 0x5410, R72 ;  /* 0x00005410ff0a7816 */ /* 0x000fc60000000048 */
[----:B------:R-:W-:Y:S01]  /*25f0*/  FFMA.FTZ R6, R103, R6, R9 ;  /* 0x0000000667067223 */ /* 0x000fe20000010009 */
[--C-:B------:R-:W-:Y:S02]  /*2600*/  PRMT R9, RZ, 0x5410, R32.reuse ;  /* 0x00005410ff097816 */ /* 0x100fe40000000020 */
[----:B------:R-:W-:Y:S01]  /*2610*/  PRMT R11, RZ, 0x7610, R32 ;  /* 0x00007610ff0b7816 */ /* 0x000fe20000000020 */
[C---:B------:R-:W-:Y:S02]  /*2620*/  FFMA.FTZ R10, R3.reuse, R10, R21 ;  /* 0x0000000a030a7223 */ /* 0x040fe40000010015 */
        /* <DEDUP_REMOVED lines=58> */
[----:B------:R-:W-:Y:S01]  /*29d0*/  PRMT R4, RZ, 0x7610, R27 ;  /* 0x00007610ff047816 */ /* 0x000fe2000000001b */
[----:B------:R-:W0:Y:S04]  /*29e0*/  SHFL.BFLY PT, R7, R2, 0x10, 0x1f ;  /* 0x0e001f0002077f89 */ /* 0x000e2800000e0000 */
[----:B------:R-:W-:Y:S02]  /*29f0*/  FFMA.FTZ R4, R103, R4, R5 ;  /* 0x0000000467047223 */ /* 0x000fe40000010005 */
[----:B------:R-:W1:Y:S04]  /*2a00*/  SHFL.BFLY PT, R5, R6, 0x10, 0x1f ;  /* 0x0e001f0006057f89 */ /* 0x000e6800000e0000 */
[----:B------:R-:W2:Y:S04]  /*2a10*/  SHFL.BFLY PT, R9, R10, 0x10, 0x1f ;  /* 0x0e001f000a097f89 */ /* 0x000ea800000e0000 */
[----:B------:R-:W3:Y:S04]  /*2a20*/  SHFL.BFLY PT, R8, R3, 0x10, 0x1f ;  /* 0x0e001f0003087f89 */ /* 0x000ee800000e0000 */
[----:B------:R-:W4:Y:S01]  /*2a30*/  SHFL.BFLY PT, R13, R4, 0x10, 0x1f ;  /* 0x0e001f00040d7f89 */ /* 0x000f2200000e0000 */
[----:B0-----:R-:W-:-:S02]  /*2a40*/  FADD.FTZ R7, R2, R7 ;  /* 0x0000000702077221 */ /* 0x001fc40000010000 */
[----:B-1----:R-:W-:Y:S02]  /*2a50*/  FADD.FTZ R5, R6, R5 ;  /* 0x0000000506057221 */ /* 0x002fe40000010000 */
[----:B--2---:R-:W-:Y:S01]  /*2a60*/  FADD.FTZ R9, R10, R9 ;  /* 0x000000090a097221 */ /* 0x004fe20000010000 */
[----:B------:R-:W0:Y:S01]  /*2a70*/  SHFL.BFLY PT, R6, R7, 0x8, 0x1f ;  /* 0x0d001f0007067f89 */ /* 0x000e2200000e0000 */
[----:B---3--:R-:W-:-:S03]  /*2a80*/  FADD.FTZ R11, R3, R8 ;  /* 0x00000008030b7221 */ /* 0x008fc60000010000 */
[----:B------:R-:W1:Y:S01]  /*2a90*/  SHFL.BFLY PT, R8, R5, 0x8, 0x1f ;  /* 0x0d001f0005087f89 */ /* 0x000e6200000e0000 */
[----:B----4-:R-:W-:-:S03]  /*2aa0*/  FADD.FTZ R14, R4, R13 ;  /* 0x0000000d040e7221 */ /* 0x010fc60000010000 */
[----:B------:R-:W2:Y:S04]  /*2ab0*/  SHFL.BFLY PT, R2, R9, 0x8, 0x1f ;  /* 0x0d001f0009027f89 */ /* 0x000ea800000e0000 */
[----:B------:R-:W3:Y:S04]  /*2ac0*/  SHFL.BFLY PT, R12, R11, 0x8, 0x1f ;  /* 0x0d001f000b0c7f89 */ /* 0x000ee800000e0000 */
[----:B------:R-:W4:Y:S01]  /*2ad0*/  SHFL.BFLY PT, R3, R14, 0x8, 0x1f ;  /* 0x0d001f000e037f89 */ /* 0x000f2200000e0000 */
[----:B0-----:R-:W-:Y:S02]  /*2ae0*/  FADD.FTZ R6, R7, R6 ;  /* 0x0000000607067221 */ /* 0x001fe40000010000 */
[----:B-1----:R-:W-:-:S02]  /*2af0*/  FADD.FTZ R8, R5, R8 ;  /* 0x0000000805087221 */ /* 0x002fc40000010000 */
        /* <DEDUP_REMOVED lines=20> */
[----:B--2---:R-:W-:Y:S02]  /*2c40*/  FADD.FTZ R2, R3, R2 ;  /* 0x0000000203027221 */ /* 0x004fe40000010000 */
[----:B---3--:R-:W-:-:S03]  /*2c50*/  FADD.FTZ R10, R13, R10 ;  /* 0x0000000a0d0a7221 */ /* 0x008fc60000010000 */
[----:B------:R-:W0:Y:S01]  /*2c60*/  SHFL.BFLY PT, R5, R2, 0x1, 0x1f ;  /* 0x0c201f0002057f89 */ /* 0x000e2200000e0000 */
[----:B----4-:R-:W-:-:S03]  /*2c70*/  FADD.FTZ R12, R14, R7 ;  /* 0x000000070e0c7221 */ /* 0x010fc60000010000 */
[----:B------:R-:W-:Y:S04]  /*2c80*/  SHFL.BFLY PT, R11, R8, 0x1, 0x1f ;  /* 0x0c201f00080b7f89 */ /* 0x000fe800000e0000 */
[----:B------:R-:W1:Y:S04]  /*2c90*/  SHFL.BFLY PT, R7, R6, 0x1, 0x1f ;  /* 0x0c201f0006077f89 */ /* 0x000e6800000e0000 */
[----:B------:R-:W2:Y:S04]  /*2ca0*/  SHFL.BFLY PT, R9, R10, 0x1, 0x1f ;  /* 0x0c201f000a097f89 */ /* 0x000ea800000e0000 */
[----:B------:R-:W3:Y:S01]  /*2cb0*/  SHFL.BFLY PT, R13, R12, 0x1, 0x1f ;  /* 0x0c201f000c0d7f89 */ /* 0x000ee200000e0000 */
[----:B------:R-:W-:-:S02]  /*2cc0*/  LOP3.LUT P0, RZ, R90, 0x1f, RZ, 0xc0, !PT ;  /* 0x0000001f5aff7812 */ /* 0x000fc4000780c0ff */
[----:B------:R-:W-:-:S04]  /*2cd0*/  SHF.R.S32.HI R3, RZ, 0x1f, R90 ;  /* 0x0000001fff037819 */ /* 0x000fc8000001145a */
[----:B------:R-:W-:-:S07]  /*2ce0*/  LEA.HI R3, R3, R90, RZ, 0x5 ;  /* 0x0000005a03037211 */ /* 0x000fce00078f28ff */
[----:B0-----:R-:W-:Y:S02]  /*2cf0*/  @!P0 FADD.FTZ R4, R2, R5 ;  /* 0x0000000502048221 */ /* 0x001fe40000010000 */
[----:B-1----:R-:W-:Y:S02]  /*2d00*/  FADD.FTZ R2, R6, R7 ;  /* 0x0000000706027221 */ /* 0x002fe40000010000 */
[----:B------:R-:W-:Y:S01]  /*2d10*/  FADD.FTZ R6, R8, R11 ;  /* 0x0000000b08067221 */ /* 0x000fe20000010000 */
[----:B------:R-:W-:Y:S01]  /*2d20*/  SHF.R.S32.HI R3, RZ, 0x5, R3 ;  /* 0x00000005ff037819 */ /* 0x000fe20000011403 */
[----:B--2---:R-:W-:Y:S02]  /*2d30*/  FADD.FTZ R8, R10, R9 ;  /* 0x000000090a087221 */ /* 0x004fe40000010000 */
[----:B---3--:R-:W-:Y:S02]  /*2d40*/  FADD.FTZ R10, R12, R13 ;  /* 0x0000000d0c0a7221 */ /* 0x008fe40000010000 */
[----:B------:R0:W-:Y:S04]  /*2d50*/  @!P0 STS [R3.X4], R4 ;  /* 0x0000000403008388 */ /* 0x0001e80000004800 */
        /* <DEDUP_REMOVED lines=13> */
[----:B------:R-:W4:Y:S01]  /*2e30*/  LDS.128 R20, [0x40] ;  /* 0x00004000ff147984 */ /* 0x000f220000000c00 */
[----:B0-----:R-:W-:Y:S02]  /*2e40*/  FADD.FTZ R4, RZ, R4 ;  /* 0x00000004ff047221 */ /* 0x001fe40000010000 */
[----:B-1----:R-:W-:-:S02]  /*2e50*/  FADD.FTZ R8, RZ, R8 ;  /* 0x00000008ff087221 */ /* 0x002fc40000010000 */
[----:B------:R-:W-:Y:S02]  /*2e60*/  FADD.FTZ R5, R4, R5 ;  /* 0x0000000504057221 */ /* 0x000fe40000010000 */
[----:B--2---:R-:W-:Y:S02]  /*2e70*/  FADD.FTZ R12, RZ, R12 ;  /* 0x0000000cff0c7221 */ /* 0x004fe40000010000 */
[----:B------:R-:W-:Y:S02]  /*2e80*/  FADD.FTZ R9, R8, R9 ;  /* 0x0000000908097221 */ /* 0x000fe40000010000 */
[----:B---3--:R-:W-:Y:S02]  /*2e90*/  FADD.FTZ R16, RZ, R16 ;  /* 0x00000010ff107221 */ /* 0x008fe40000010000 */
[----:B------:R-:W-:Y:S02]  /*2ea0*/  FADD.FTZ R13, R12, R13 ;  /* 0x0000000d0c0d7221 */ /* 0x000fe40000010000 */
[----:B----4-:R-:W-:-:S02]  /*2eb0*/  FADD.FTZ R20, RZ, R20 ;  /* 0x00000014ff147221 */ /* 0x010fc40000010000 */
        /* <DEDUP_REMOVED lines=9> */
[----:B------:R-:W-:Y:S01]  /*2f50*/  FADD.FTZ R15, R14, R15 ;  /* 0x0000000f0e0f7221 */ /* 0x000fe20000010000 */
[----:B------:R-:W-:Y:S01]  /*2f60*/  STG.E [R2.64], R7 ;  /* 0x0000000702007986 */ /* 0x000fe2000c101904 */
[----:B------:R-:W-:Y:S02]  /*2f70*/  FADD.FTZ R19, R18, R19 ;  /* 0x0000001312137221 */ /* 0x000fe40000010000 */
[----:B------:R-:W-:Y:S01]  /*2f80*/  FADD.FTZ R23, R22, R23 ;  /* 0x0000001716177221 */ /* 0x000fe20000010000 */
[----:B------:R-:W-:Y:S04]  /*2f90*/  STG.E [R2.64+0x600], R11 ;  /* 0x0006000b02007986 */ /* 0x000fe8000c101904 */
[----:B------:R-:W-:Y:S04]  /*2fa0*/  STG.E [R2.64+0xc00], R15 ;  /* 0x000c000f02007986 */ /* 0x000fe8000c101904 */
[----:B------:R-:W-:Y:S04]  /*2fb0*/  STG.E [R2.64+0x1200], R19 ;  /* 0x0012001302007986 */ /* 0x000fe8000c101904 */
[----:B------:R-:W-:Y:S01]  /*2fc0*/  STG.E [R2.64+0x1800], R23 ;  /* 0x0018001702007986 */ /* 0x000fe2000c101904 */
[----:B------:R-:W-:Y:S05]  /*2fd0*/  EXIT ;  /* 0x000000000000794d */ /* 0x000fea0003800000 */
.L_x_11:
        /* <DEDUP_REMOVED lines=10> */
.L_x_43:


//--------------------- .text._Z31router_gemm_kernel_float_outputI13__nv_bfloat16Li128ELi8ELi4ELi384ELi7168EEvPfPKT_S4_ --------------------------
	.section	.text._Z31router_gemm_kernel_float_outputI13__nv_bfloat16Li128ELi8ELi4ELi384ELi7168EEvPfPKT_S4_,"ax",@progbits
	.sectioninfo	@"SHI_REGISTERS=117"
	.align	128
        .global         _Z31router_gemm_kernel_float_outputI13__nv_bfloat16Li128ELi8ELi4ELi384ELi7168EEvPfPKT_S4_
        .type           _Z31router_gemm_kernel_float_outputI13__nv_bfloat16Li128ELi8ELi4ELi384ELi7168EEvPfPKT_S4_,@function
        .size           _Z31router_gemm_kernel_float_outputI13__nv_bfloat16Li128ELi8ELi4ELi384ELi7168EEvPfPKT_S4_,(.L_x_44 - _Z31router_gemm_kernel_float_outputI13__nv_bfloat16Li128ELi8ELi4ELi384ELi7168EEvPfPKT_S4_)
        .other          _Z31router_gemm_kernel_float_outputI13__nv_bfloat16Li128ELi8ELi4ELi384ELi7168EEvPfPKT_S4_,@"STO_CUDA_ENTRY STV_DEFAULT"
_Z31router_gemm_kernel_float_outputI13__nv_bfloat16Li128ELi8ELi4ELi384ELi7168EEvPfPKT_S4_:
.text._Z31router_gemm_kernel_float_outputI13__nv_bfloat16Li128ELi8ELi4ELi384ELi7168EEvPfPKT_S4_:
[----:B------:R-:W-:Y:S02]  /*0000*/  IMAD.MOV.U32 R1, RZ, RZ, c[0x0][0x28] ;  /* 0x00000a00ff017624 */ /* 0x000fe400078e00ff */
[----:B------:R-:W0:Y:S01]  /*0010*/  S2R R84, SR_TID.X ;  /* 0x0000000000547919 */ /* 0x000e220000002100 */
[----:B------:R-:W-:-:S03]  /*0020*/  ULDC.64 UR4, c[0x0][0x118] ;  /* 0x0000460000047ab9 */ /* 0x000fc60000000a00 */
[----:B------:R-:W1:Y:S01]  /*0030*/  S2R R0, SR_CTAID.X ;  /* 0x0000000000007919 */ /* 0x000e620000002500 */
[----:B0-----:R-:W-:Y:S02]  /*0040*/  IMAD.SHL.U32 R2, R84, 0x8, RZ ;  /* 0x0000000854027824 */ /* 0x001fe400078e00ff */
[----:B-1----:R-:W-:-:S03]  /*0050*/  IMAD R3, R0, 0x1c00, RZ ;  /* 0x00001c0000037824 */ /* 0x002fc600078e02ff */
[----:B------:R-:W-:Y:S02]  /*0060*/  SHF.R.S32.HI R4, RZ, 0x1f, R2 ;  /* 0x0000001fff047819 */ /* 0x000fe40000011402 */
[----:B------:R-:W-:-:S04]  /*0070*/  IADD3 R5, P0, R2, R3, RZ ;  /* 0x0000000302057210 */ /* 0x000fc80007f1e0ff */
[----:B------:R-:W-:Y:S01]  /*0080*/  LEA.HI.X.SX32 R4, R3, R4, 0x1, P0 ;  /* 0x0000000403047211 */ /* 0x000fe200000f0eff */
[----:B------:R-:W-:Y:S01]  /*0090*/  IMAD.MOV.U32 R3, RZ, RZ, 0x2 ;  /* 0x00000002ff037424 */ /* 0x000fe200078e00ff */
[----:B------:R-:W-:-:S03]  /*00a0*/  LEA R86, P0, R5, c[0x0][0x170], 0x1 ;  /* 0x00005c0005567a11 */ /* 0x000fc600078008ff */
[----:B------:R-:W-:Y:S01]  /*00b0*/  IMAD.WIDE R2, R2, R3, c[0x0][0x168] ;  /* 0x00005a0002027625 */ /* 0x000fe200078e0203 */
[----:B------:R-:W-:-:S04]  /*00c0*/  LEA.HI.X R87, R5, c[0x0][0x174], R4, 0x1, P0 ;  /* 0x00005d0005577a11 */ /* 0x000fc800000f0c04 */
        /* <DEDUP_REMOVED lines=14> */
[----:B------:R0:W5:Y:S04]  /*01b0*/  LDG.E.128 R16, [R2.64+0x8000] ;  /* 0x0080000402107981 */ /* 0x000168000c1e1d00 */
[----:B------:R1:W5:Y:S04]  /*01c0*/  LDG.E.128 R60, [R86.64+0x1800] ;  /* 0x00180004563c7981 */ /* 0x000368000c1e1d00 */
[----:B------:R0:W5:Y:S04]  /*01d0*/  LDG.E.128 R44, [R2.64+0x1800] ;  /* 0x00180004022c7981 */ /* 0x000168000c1e1d00 */
[----:B------:R0:W5:Y:S04]  /*01e0*/  LDG.E.128 R52, [R2.64+0x5000] ;  /* 0x0050000402347981 */ /* 0x000168000c1e1d00 */
[----:B------:R0:W5:Y:S04]  /*01f0*/  LDG.E.128 R56, [R2.64+0x8800] ;  /* 0x0088000402387981 */ /* 0x000168000c1e1d00 */
[----:B------:R0:W5:Y:S04]  /*0200*/  LDG.E.128 R48, [R2.64+0xc000] ;  /* 0x00c0000402307981 */ /* 0x000168000c1e1d00 */
[----:B------:R1:W5:Y:S04]  /*0210*/  LDG.E.128 R40, [R86.64+0x2000] ;  /* 0x0020000456287981 */ /* 0x000368000c1e1d00 */
[----:B------:R0:W5:Y:S01]  /*0220*/  LDG.E.128 R32, [R2.64+0x5800] ;  /* 0x0058000402207981 */ /* 0x000162000c1e1d00 */
[----:B--2---:R-:W-:-:S02]  /*0230*/  PRMT R100, RZ, 0x5410, R36 ;  /* 0x00005410ff647816 */ /* 0x004fc40000000024 */
[--C-:B---3--:R-:W-:Y:S02]  /*0240*/  PRMT R97, RZ, 0x5410, R24.reuse ;  /* 0x00005410ff617816 */ /* 0x108fe40000000018 */
[----:B------:R-:W-:Y:S02]  /*0250*/  PRMT R99, RZ, 0x7610, R24 ;  /* 0x00007610ff637816 */ /* 0x000fe40000000018 */
[----:B------:R-:W-:Y:S01]  /*0260*/  PRMT R36, RZ, 0x7610, R36 ;  /* 0x00007610ff247816 */ /* 0x000fe20000000024 */
[----:B------:R-:W-:Y:S01]  /*0270*/  FFMA.FTZ R100, R97, R100, RZ ;  /* 0x0000006461647223 */ /* 0x000fe200000100ff */
[----:B----4-:R-:W-:Y:S02]  /*0280*/  PRMT R106, RZ, 0x5410, R28 ;  /* 0x00005410ff6a7816 */ /* 0x010fe4000000001c */
[----:B------:R-:W-:Y:S01]  /*0290*/  PRMT R98, RZ, 0x5410, R25 ;  /* 0x00005410ff627816 */ /* 0x000fe20000000019 */
[----:B------:R-:W-:Y:S01]  /*02a0*/  FFMA.FTZ R36, R99, R36, R100 ;  /* 0x0000002463247223 */ /* 0x000fe20000010064 */
[----:B------:R-:W-:Y:S01]  /*02b0*/  PRMT R85, RZ, 0x5410, R37 ;  /* 0x00005410ff557816 */ /* 0x000fe20000000025 */
[----:B------:R-:W-:Y:S01]  /*02c0*/  FFMA.FTZ R106, R97, R106, RZ ;  /* 0x0000006a616a7223 */ /* 0x000fe200000100ff */
        /* <DEDUP_REMOVED lines=23> */
[----:B------:R-:W-:Y:S01]  /*0440*/  PRMT R85, RZ, 0x7610, R39 ;  /* 0x00007610ff557816 */ /* 0x000fe20000000027 */
[----:B------:R0:W2:Y:S01]  /*0450*/  LDG.E.128 R24, [R2.64+0x2000] ;  /* 0x0020000402187981 */ /* 0x0000a2000c1e1d00 */
[----:B------:R-:W-:Y:S01]  /*0460*/  PRMT R30, RZ, 0x5410, R31 ;  /* 0x00005410ff1e7816 */ /* 0x000fe2000000001f */
[----:B------:R-:W-:Y:S01]  /*0470*/  FFMA.FTZ R36, R104, R37, R36 ;  /* 0x0000002568247223 */ /* 0x000fe20000010024 */
[----:B-----5:R-:W-:-:S02]  /*0480*/  PRMT R107, RZ, 0x5410, R88 ;  /* 0x00005410ff6b7816 */ /* 0x020fc40000000058 */
[----:B------:R-:W-:Y:S01]  /*0490*/  PRMT R110, RZ, 0x7610, R88 ;  /* 0x00007610ff6e7816 */ /* 0x000fe20000000058 */
[C---:B------:R-:W-:Y:S01]  /*04a0*/  FFMA.FTZ R85, R96.reuse, R85, R28 ;  /* 0x0000005560557223 */ /* 0x040fe2000001001c */
        /* <DEDUP_REMOVED lines=9> */
[C---:B------:R-:W-:Y:S01]  /*0540*/  FFMA.FTZ R106, R97.reuse, R106, RZ ;  /* 0x0000006a616a7223 */ /* 0x040fe200000100ff */
[----:B------:R-:W-:Y:S01]  /*0550*/  PRMT R85, RZ, 0x5410, R4 ;  /* 0x00005410ff557816 */ /* 0x000fe20000000004 */
[----:B------:R-:W-:Y:S01]  /*0560*/  FFMA.FTZ R108, R97, R108, RZ ;  /* 0x0000006c616c7223 */ /* 0x000fe200000100ff */
[----:B------:R-:W-:-:S02]  /*0570*/  PRMT R109, RZ, 0x5410, R89 ;  /* 0x00005410ff6d7816 */ /* 0x000fc40000000059 */
[----:B------:R-:W-:Y:S01]  /*0580*/  PRMT R112, RZ, 0x7610, R89 ;  /* 0x00007610ff707816 */ /* 0x000fe20000000059 */
[----:B------:R-:W-:Y:S01]  /*0590*/  FFMA.FTZ R80, R99, R80, R106 ;  /* 0x0000005063507223 */ /* 0x000fe2000001006a */
[----:B------:R-:W-:Y:S01]  /*05a0*/  PRMT R97, RZ, 0x5410, R81 ;  /* 0x00005410ff617816 */ /* 0x000fe20000000051 */
[----:B------:R-:W-:Y:S01]  /*05b0*/  FFMA.FTZ R100, R107, R85, R100 ;  /* 0x000000556b647223 */ /* 0x000fe20000010064 */
[----:B------:R-:W-:Y:S01]  /*05c0*/  PRMT R89, RZ, 0x7610, R4 ;  /* 0x00007610ff597816 */ /* 0x000fe20000000004 */
[----:B------:R0:W4:Y:S01]  /*05d0*/  LDG.E.128 R28, [R2.64+0xc800] ;  /* 0x00c80004021c7981 */ /* 0x000122000c1e1d00 */
        /* <DEDUP_REMOVED lines=70> */
[----:B------:R1:W5:Y:S01]  /*0a40*/  LDG.E.128 R80, [R86.64+0x2800] ;  /* 0x0028000456507981 */ /* 0x000362000c1e1d00 */
[----:B------:R-:W-:Y:S01]  /*0a50*/  PRMT R73, RZ, 0x7610, R73 ;  /* 0x00007610ff497816 */ /* 0x000fe20000000049 */
[----:B------:R-:W-:-:S02]  /*0a60*/  FFMA.FTZ R4, R109, R4, R5 ;  /* 0x000000046d047223 */ /* 0x000fc40000010005 */
[----:B------:R0:W3:Y:S02]  /*0a70*/  LDG.E.128 R92, [R2.64+0x2800] ;  /* 0x00280004025c7981 */ /* 0x0000e4000c1e1d00 */
[C---:B------:R-:W-:Y:S01]  /*0a80*/  FFMA.FTZ R77, R112.reuse, R77, R4 ;  /* 0x0000004d704d7223 */ /* 0x040fe20000010004 */
[----:B------:R-:W-:Y:S01]  /*0a90*/  PRMT R4, RZ, 0x5410, R78 ;  /* 0x00005410ff047816 */ /* 0x000fe2000000004e */
[----:B------:R-:W-:Y:S01]  /*0aa0*/  FFMA.FTZ R73, R112, R73, R6 ;  /* 0x0000004970497223 */ /* 0x000fe20000010006 */
[----:B------:R-:W-:Y:S01]  /*0ab0*/  PRMT R6, RZ, 0x5410, R74 ;  /* 0x00005410ff067816 */ /* 0x000fe2000000004a */
[----:B------:R0:W3:Y:S01]  /*0ac0*/  LDG.E.128 R96, [R2.64+0x6000] ;  /* 0x0060000402607981 */ /* 0x0000e2000c1e1d00 */
[----:B------:R-:W-:Y:S01]  /*0ad0*/  PRMT R78, RZ, 0x7610, R78 ;  /* 0x00007610ff4e7816 */ /* 0x000fe2000000004e */
[C---:B------:R-:W-:Y:S01]  /*0ae0*/  FFMA.FTZ R4, R111.reuse, R4, R77 ;  /* 0x000000046f047223 */ /* 0x040fe2000001004d */
[----:B------:R-:W-:Y:S01]  /*0af0*/  PRMT R74, RZ, 0x7610, R74 ;  /* 0x00007610ff4a7816 */ /* 0x000fe2000000004a */
[----:B------:R-:W-:Y:S01]  /*0b00*/  FFMA.FTZ R6, R111, R6, R73 ;  /* 0x000000066f067223 */ /* 0x000fe20000010049 */
[----:B------:R0:W3:Y:S01]  /*0b10*/  LDG.E.128 R100, [R2.64+0x9800] ;  /* 0x0098000402647981 */ /* 0x0000e2000c1e1d00 */
[----:B------:R-:W-:-:S02]  /*0b20*/  FFMA.FTZ R78, R113, R78, R4 ;  /* 0x0000004e714e7223 */ /* 0x000fc40000010004 */
[----:B------:R-:W-:Y:S01]  /*0b30*/  FFMA.FTZ R74, R113, R74, R6 ;  /* 0x0000004a714a7223 */ /* 0x000fe20000010006 */
[----:B------:R-:W-:Y:S01]  /*0b40*/  PRMT R76, RZ, 0x5410, R64 ;  /* 0x00005410ff4c7816 */ /* 0x000fe20000000040 */
[----:B------:R1:W3:Y:S01]  /*0b50*/  LDG.E.128 R4, [R86.64+0x3000] ;  /* 0x0030000456047981 */ /* 0x0002e2000c1e1d00 */
[C---:B------:R-:W-:Y:S01]  /*0b60*/  FFMA.FTZ R8, R105.reuse, R8, R78 ;  /* 0x0000000869087223 */ /* 0x040fe2000001004e */
[--C-:B------:R-:W-:Y:S01]  /*0b70*/  PRMT R108, RZ, 0x7610, R69.reuse ;  /* 0x00007610ff6c7816 */ /* 0x100fe20000000045 */
[----:B------:R-:W-:Y:S01]  /*0b80*/  FFMA.FTZ R10, R105, R10, R74 ;  /* 0x0000000a690a7223 */ /* 0x000fe2000001004a */
[----:B------:R-:W-:Y:S01]  /*0b90*/  PRMT R105, RZ, 0x5410, R69 ;  /* 0x00005410ff697816 */ /* 0x000fe20000000045 */
[----:B------:R0:W3:Y:S01]  /*0ba0*/  LDG.E.128 R88, [R2.64+0xd000] ;  /* 0x00d0000402587981 */ /* 0x0000e2000c1e1d00 */
[----:B------:R-:W-:Y:S02]  /*0bb0*/  PRMT R69, RZ, 0x7610, R64 ;  /* 0x00007610ff457816 */ /* 0x000fe40000000040 */
[----:B------:R-:W-:-:S02]  /*0bc0*/  PRMT R64, RZ, 0x5410, R20 ;  /* 0x00005410ff407816 */ /* 0x000fc40000000014 */
[--C-:B-1----:R-:W-:Y:S02]  /*0bd0*/  PRMT R87, RZ, 0x5410, R68.reuse ;  /* 0x00005410ff577816 */ /* 0x102fe40000000044 */
[----:B------:R-:W-:-:S03]  /*0be0*/  PRMT R86, RZ, 0x7610, R68 ;  /* 0x00007610ff567816 */ /* 0x000fc60000000044 */
[C---:B------:R-:W-:Y:S02]  /*0bf0*/  FFMA.FTZ R76, R87.reuse, R76, R114 ;  /* 0x0000004c574c7223 */ /* 0x040fe40000010072 */
        /* <DEDUP_REMOVED lines=23> */
[----:B------:R0:W5:Y:S01]  /*0d70*/  LDG.E.128 R8, [R2.64+0x3000] ;  /* 0x0030000402087981 */ /* 0x000162000c1e1d00 */
[----:B------:R-:W-:Y:S01]  /*0d80*/  PRMT R109, RZ, 0x7610, R71 ;  /* 0x00007610ff6d7816 */ /* 0x000fe20000000047 */
[----:B------:R-:W-:Y:S01]  /*0d90*/  FFMA.FTZ R21, R107, R64, R21 ;  /* 0x000000406b157223 */ /* 0x000fe20000010015 */
[----:B------:R-:W-:Y:S01]  /*0da0*/  PRMT R22, RZ, 0x7610, R22 ;  /* 0x00007610ff167816 */ /* 0x000fe20000000016 */
[----:B------:R0:W5:Y:S01]  /*0db0*/  LDG.E.128 R72, [R2.64+0x6800] ;  /* 0x0068000402487981 */ /* 0x000162000c1e1d00 */
[----:B------:R-:W-:-:S03]  /*0dc0*/  FFMA.FTZ R20, R111, R66, R20 ;  /* 0x000000426f147223 */ /* 0x000fc60000010014 */
[----:B------:R0:W5:Y:S04]  /*0dd0*/  LDG.E.128 R68, [R2.64+0xa000] ;  /* 0x00a0000402447981 */ /* 0x000168000c1e1d00 */
[----:B------:R0:W5:Y:S01]  /*0de0*/  LDG.E.128 R76, [R2.64+0xd800] ;  /* 0x00d80004024c7981 */ /* 0x000162000c1e1d00 */
[----:B------:R-:W-:Y:S01]  /*0df0*/  FFMA.FTZ R22, R111, R22, R21 ;  /* 0x000000166f167223 */ /* 0x000fe20000010015 */
[----:B0-----:R-:W-:-:S05]  /*0e00*/  PRMT R3, RZ, 0x5410, R67 ;  /* 0x00005410ff037816 */ /* 0x001fca0000000043 */
[C---:B------:R-:W-:Y:S01]  /*0e10*/  FFMA.FTZ R21, R110.reuse, R3, R20 ;  /* 0x000000036e157223 */ /* 0x040fe20000010014 */
[----:B------:R-:W-:Y:S02]  /*0e20*/  PRMT R3, RZ, 0x5410, R23 ;  /* 0x00005410ff037816 */ /* 0x000fe40000000017 */
        /* <DEDUP_REMOVED lines=8> */
[----:B------:R-:W-:-:S03]  /*0eb0*/  PRMT R3, RZ, 0x7610, R16 ;  /* 0x00007610ff037816 */ /* 0x000fc60000000010 */
[----:B------:R-:W-:Y:S01]  /*0ec0*/  FFMA.FTZ R2, R87, R2, R104 ;  /* 0x0000000257027223 */ /* 0x000fe20000010068 */
        /* <DEDUP_REMOVED lines=27> */
[----:B------:R-:W-:Y:S02]  /*1080*/  PRMT R15, RZ, 0x5410, R44 ;  /* 0x00005410ff0f7816 */ /* 0x000fe4000000002c */
[----:B------:R-:W-:-:S03]  /*1090*/  PRMT R60, RZ, 0x7610, R60 ;  /* 0x00007610ff3c7816 */ /* 0x000fc6000000003c */
[----:B------:R-:W-:Y:S01]  /*10a0*/  FFMA.FTZ R20, R3, R15, R20 ;  /* 0x0000000f03147223 */ /* 0x000fe20000010014 */
[----:B------:R-:W-:Y:S02]  /*10b0*/  PRMT R15, RZ, 0x7610, R44 ;  /* 0x00007610ff0f7816 */ /* 0x000fe4000000002c */
        /* <DEDUP_REMOVED lines=61> */
[----:B--2---:R-:W-:-:S03]  /*1490*/  PRMT R18, RZ, 0x5410, R24 ;  /* 0x00005410ff127816 */ /* 0x004fc60000000018 */
        /* <DEDUP_REMOVED lines=46> */
[----:B---3--:R-:W-:-:S05]  /*1780*/  PRMT R18, RZ, 0x5410, R36 ;  /* 0x00005410ff127816 */ /* 0x008fca0000000024 */
        /* <DEDUP_REMOVED lines=27> */
[----:B------:R-:W-:Y:S02]  /*1940*/  PRMT R2, RZ, 0x7610, R39 ;  /* 0x00007610ff027816 */ /* 0x000fe40000000027 */
[----:B------:R-:W-:-:S03]  /*1950*/  PRMT R18, RZ, 0x5410, R92 ;  /* 0x00005410ff127816 */ /* 0x000fc6000000005c */
[----:B------:R-:W-:Y:S01]  /*1960*/  FFMA.FTZ R2, R43, R2, R3 ;  /* 0x000000022b027223 */ /* 0x000fe20000010003 */
[----:B-----5:R-:W-:-:S05]  /*1970*/  PRMT R3, RZ, 0x5410, R80 ;  /* 0x00005410ff037816 */ /* 0x020fca0000000050 */
[C---:B------:R-:W-:Y:S01]  /*1980*/  FFMA.FTZ R18, R3.reuse, R18, R15 ;  /* 0x0000001203127223 */ /* 0x040fe2000001000f */
        /* <DEDUP_REMOVED lines=140> */
[C---:B------:R-:W-:Y:S02]  /*2250*/  FFMA.FTZ R10, R7.reuse, R10, R15 ;  /* 0x0000000a070a7223 */ /* 0x040fe4000001000f */
[C---:B------:R-:W-:Y:S02]  /*2260*/  FFMA.FTZ R2, R7.reuse, R2, R3 ;  /* 0x0000000207027223 */ /* 0x040fe40000010003 */
[----:B------:R-:W-:Y:S01]  /*2270*/  FFMA.FTZ R4, R7, R4, R17 ;  /* 0x0000000407047223 */ /* 0x000fe20000010011 */
[----:B------:R-:W0:Y:S04]  /*2280*/  SHFL.BFLY PT, R3, R8, 0x10, 0x1f ;  /* 0x0e001f0008037f89 */ /* 0x000e2800000e0000 */
[----:B------:R-:W1:Y:S04]  /*2290*/  SHFL.BFLY PT, R5, R10, 0x10, 0x1f ;  /* 0x0e001f000a057f89 */ /* 0x000e6800000e0000 */
[----:B------:R-:W2:Y:S04]  /*22a0*/  SHFL.BFLY PT, R9, R2, 0x10, 0x1f ;  /* 0x0e001f0002097f89 */ /* 0x000ea800000e0000 */
[----:B------:R-:W3:Y:S01]  /*22b0*/  SHFL.BFLY PT, R13, R4, 0x10, 0x1f ;  /* 0x0e001f00040d7f89 */ /* 0x000ee200000e0000 */
[----:B0-----:R-:W-:-:S02]  /*22c0*/  FADD.FTZ R3, R8, R3 ;  /* 0x0000000308037221 */ /* 0x001fc40000010000 */
[----:B-1----:R-:W-:Y:S02]  /*22d0*/  FADD.FTZ R7, R10, R5 ;  /* 0x000000050a077221 */ /* 0x002fe40000010000 */
[----:B--2---:R-:W-:Y:S02]  /*22e0*/  FADD.FTZ R11, R2, R9 ;  /* 0x00000009020b7221 */ /* 0x004fe40000010000 */
[----:B---3--:R-:W-:Y:S01]  /*22f0*/  FADD.FTZ R15, R4, R13 ;  /* 0x0000000d040f7221 */ /* 0x008fe20000010000 */
        /* <DEDUP_REMOVED lines=28> */
[----:B------:R-:W-:-:S02]  /*24c0*/  LOP3.LUT P0, RZ, R84, 0x1f, RZ, 0xc0, !PT ;  /* 0x0000001f54ff7812 */ /* 0x000fc4000780c0ff */
[----:B------:R-:W-:-:S04]  /*24d0*/  SHF.R.S32.HI R3, RZ, 0x1f, R84 ;  /* 0x0000001fff037819 */ /* 0x000fc80000011454 */
[----:B------:R-:W-:-:S04]  /*24e0*/  LEA.HI R3, R3, R84, RZ, 0x5 ;  /* 0x0000005403037211 */ /* 0x000fc800078f28ff */
[----:B------:R-:W-:-:S03]  /*24f0*/  SHF.R.S32.HI R3, RZ, 0x5, R3 ;  /* 0x00000005ff037819 */ /* 0x000fc60000011403 */
[----:B0-----:R-:W-:Y:S02]  /*2500*/  @!P0 FADD.FTZ R4, R2, R7 ;  /* 0x0000000702048221 */ /* 0x001fe40000010000 */
[----:B-1----:R-:W-:Y:S02]  /*2510*/  FADD.FTZ R8, R6, R11 ;  /* 0x0000000b06087221 */ /* 0x002fe40000010000 */
[----:B--2---:R-:W-:Y:S02]  /*2520*/  FADD.FTZ R2, R10, R15 ;  /* 0x0000000f0a027221 */ /* 0x004fe40000010000 */
[----:B---3--:R-:W-:Y:S01]  /*2530*/  FADD.FTZ R6, R12, R5 ;  /* 0x000000050c067221 */ /* 0x008fe20000010000 */
[----:B------:R0:W-:Y:S04]  /*2540*/  @!P0 STS [R3.X4], R4 ;  /* 0x0000000403008388 */ /* 0x0001e80000004800 */
        /* <DEDUP_REMOVED lines=11> */
[----:B------:R-:W3:Y:S01]  /*2600*/  LDS.128 R16, [0x30] ;  /* 0x00003000ff107984 */ /* 0x000ee20000000c00 */
[----:B0-----:R-:W-:Y:S02]  /*2610*/  FADD.FTZ R4, RZ, R4 ;  /* 0x00000004ff047221 */ /* 0x001fe40000010000 */
[----:B-1----:R-:W-:Y:S02]  /*2620*/  FADD.FTZ R8, RZ, R8 ;  /* 0x00000008ff087221 */ /* 0x002fe40000010000 */
        /* <DEDUP_REMOVED lines=14> */
[----:B------:R-:W-:-:S03]  /*2710*/  FADD.FTZ R19, R18, R19 ;  /* 0x0000001312137221 */ /* 0x000fc60000010000 */
[----:B------:R-:W-:Y:S04]  /*2720*/  STG.E [R2.64+0x600], R11 ;  /* 0x0006000b02007986 */ /* 0x000fe8000c101904 */
[----:B------:R-:W-:Y:S04]  /*2730*/  STG.E [R2.64+0xc00], R15 ;  /* 0x000c000f02007986 */ /* 0x000fe8000c101904 */
[----:B------:R-:W-:Y:S01]  /*2740*/  STG.E [R2.64+0x1200], R19 ;  /* 0x0012001302007986 */ /* 0x000fe2000c101904 */
[----:B------:R-:W-:Y:S05]  /*2750*/  EXIT ;  /* 0x000000000000794d */ /* 0x000fea0003800000 */
.L_x_12:
        /* <DEDUP_REMOVED lines=10> */
.L_x_44:


//--------------------- .text._Z31router_gemm_kernel_float_outputI13__nv_bfloat16Li128ELi8ELi3ELi384ELi7168EEvPfPKT_S4_ --------------------------
	.section	.text._Z31router_gemm_kernel_float_outputI13__nv_bfloat16Li128ELi8ELi3ELi384ELi7168EEvPfPKT_S4_,"ax",@progbits
	.sectioninfo	@"SHI_REGISTERS=112"
	.align	128
        .global         _Z31router_gemm_kernel_float_outputI13__nv_bfloat16Li128ELi8ELi3ELi384ELi7168EEvPfPKT_S4_
        .type           _Z31router_gemm_kernel_float_outputI13__nv_bfloat16Li128ELi8ELi3ELi384ELi7168EEvPfPKT_S4_,@function
        .size           _Z31router_gemm_kernel_float_outputI13__nv_bfloat16Li128ELi8ELi3ELi384ELi7168EEvPfPKT_S4_,(.L_x_45 - _Z31router_gemm_kernel_float_outputI13__nv_bfloat16Li128ELi8ELi3ELi384ELi7168EEvPfPKT_S4_)
        .other          _Z31router_gemm_kernel_float_outputI13__nv_bfloat16Li128ELi8ELi3ELi384ELi7168EEvPfPKT_S4_,@"STO_CUDA_ENTRY STV_DEFAULT"
_Z31router_gemm_kernel_float_outputI13__nv_bfloat16Li128ELi8ELi3ELi384ELi7168EEvPfPKT_S4_:
.text._Z31router_gemm_kernel_float_outputI13__nv_bfloat16Li128ELi8ELi3ELi384ELi7168EEvPfPKT_S4_:
        /* <DEDUP_REMOVED lines=17> */
[----:B------:R0:W4:Y:S04]  /*0110*/  LDG.E.128 R56, [R96.64+0x800] ;  /* 0x0008000460387981 */ /* 0x000128000c1e1d00 */
[----:B------:R-:W4:Y:S04]  /*0120*/  LDG.E.128 R76, [R2.64+0x800] ;  /* 0x00080004024c7981 */ /* 0x000f28000c1e1d00 */
[----:B------:R-:W4:Y:S04]  /*0130*/  LDG.E.128 R68, [R2.64+0x4000] ;  /* 0x0040000402447981 */ /* 0x000f28000c1e1d00 */
        /* <DEDUP_REMOVED lines=17> */
[----:B---3--:R-:W-:-:S05]  /*0250*/  PRMT R98, RZ, 0x5410, R80 ;  /* 0x00005410ff627816 */ /* 0x008fca0000000050 */
[----:B------:R-:W-:Y:S01]  /*0260*/  FFMA.FTZ R101, R98, R99, RZ ;  /* 0x0000006362657223 */ /* 0x000fe200000100ff */
        /* <DEDUP_REMOVED lines=8> */
[----:B----4-:R-:W-:-:S03]  /*02f0*/  PRMT R93, RZ, 0x5410, R88 ;  /* 0x00005410ff5d7816 */ /* 0x010fc60000000058 */
[----:B------:R-:W-:Y:S02]  /*0300*/  FFMA.FTZ R80, R103, R80, R99 ;  /* 0x0000005067507223 */ /* 0x000fe40000010063 */
[----:B------:R-:W-:Y:S01]  /*0310*/  FFMA.FTZ R99, R98, R93, RZ ;  /* 0x0000005d62637223 */ /* 0x000fe200000100ff */
[----:B------:R-:W-:-:S05]  /*0320*/  PRMT R93, RZ, 0x7610, R88 ;  /* 0x00007610ff5d7816 */ /* 0x000fca0000000058 */
[----:B------:R-:W-:Y:S01]  /*0330*/  FFMA.FTZ R99, R92, R93, R99 ;  /* 0x0000005d5c637223 */ /* 0x000fe20000010063 */
[----:B-----5:R-:W-:-:S05]  /*0340*/  PRMT R93, RZ, 0x5410, R84 ;  /* 0x00005410ff5d7816 */ /* 0x020fca0000000054 */
[----:B------:R-:W-:Y:S01]  /*0350*/  FFMA.FTZ R98, R98, R93, RZ ;  /* 0x0000005d62627223 */ /* 0x000fe200000100ff */
[----:B------:R-:W-:-:S05]  /*0360*/  PRMT R93, RZ, 0x5410, R89 ;  /* 0x00005410ff5d7816 */ /* 0x000fca0000000059 */
[----:B------:R-:W-:Y:S01]  /*0370*/  FFMA.FTZ R88, R102, R93, R99 ;  /* 0x0000005d66587223 */ /* 0x000fe20000010063 */
[----:B------:R-:W-:Y:S02]  /*0380*/  PRMT R93, RZ, 0x7610, R84 ;  /* 0x00007610ff5d7816 */ /* 0x000fe40000000054 */
[----:B------:R-:W-:-:S03]  /*0390*/  PRMT R109, RZ, 0x5410, R85 ;  /* 0x00005410ff6d7816 */ /* 0x000fc60000000055 */
[----:B------:R-:W-:Y:S01]  /*03a0*/  FFMA.FTZ R84, R92, R93, R98 ;  /* 0x0000005d5c547223 */ /* 0x000fe20000010062 */
[----:B------:R-:W-:Y:S01]  /*03b0*/  PRMT R81, RZ, 0x5410, R94 ;  /* 0x00005410ff517816 */ /* 0x000fe2000000005e */
[----:B0-----:R-:W2:Y:S02]  /*03c0*/  LDG.E.128 R96, [R96.64+0x3000] ;  /* 0x0030000460607981 */ /* 0x001ea4000c1e1d00 */
[----:B------:R-:W-:Y:S01]  /*03d0*/  FFMA.FTZ R109, R102, R109, R84 ;  /* 0x0000006d666d7223 */ /* 0x000fe20000010054 */
[----:B------:R-:W-:Y:S02]  /*03e0*/  PRMT R84, RZ, 0x7610, R89 ;  /* 0x00007610ff547816 */ /* 0x000fe40000000059 */
        /* <DEDUP_REMOVED lines=48> */
[----:B------:R-:W-:-:S03]  /*06f0*/  PRMT R68, RZ, 0x7610, R77 ;  /* 0x00007610ff447816 */ /* 0x000fc6000000004d */
[----:B------:R-:W-:Y:S02]  /*0700*/  FFMA.FTZ R106, R106, R87, R85 ;  /* 0x000000576a6a7223 */ /* 0x000fe40000010055 */
[C---:B------:R-:W-:Y:S01]  /*0710*/  FFMA.FTZ R68, R57.reuse, R68, R76 ;  /* 0x0000004439447223 */ /* 0x040fe2000001004c */
[----:B------:R1:W2:Y:S01]  /*0720*/  LDG.E.128 R84, [R2.64+0x6800] ;  /* 0x0068000402547981 */ /* 0x0002a2000c1e1d00 */
[----:B------:R-:W-:Y:S02]  /*0730*/  PRMT R76, RZ, 0x7610, R69 ;  /* 0x00007610ff4c7816 */ /* 0x000fe40000000045 */
[----:B------:R-:W-:Y:S02]  /*0740*/  PRMT R69, RZ, 0x5410, R78 ;  /* 0x00005410ff457816 */ /* 0x000fe4000000004e */
[----:B-1----:R-:W-:Y:S01]  /*0750*/  PRMT R2, RZ, 0x5410, R58 ;  /* 0x00005410ff027816 */ /* 0x002fe2000000003a */
        /* <DEDUP_REMOVED lines=22> */
[----:B------:R-:W-:Y:S02]  /*08c0*/  PRMT R79, RZ, 0x7610, R54 ;  /* 0x00007610ff4f7816 */ /* 0x000fe40000000036 */
[----:B------:R-:W-:-:S02]  /*08d0*/  PRMT R71, RZ, 0x5410, R53 ;  /* 0x00005410ff477816 */ /* 0x000fc40000000035 */
[----:B------:R-:W-:Y:S02]  /*08e0*/  PRMT R78, RZ, 0x7610, R53 ;  /* 0x00007610ff4e7816 */ /* 0x000fe40000000035 */
[--C-:B------:R-:W-:Y:S02]  /*08f0*/  PRMT R54, RZ, 0x5410, R55.reuse ;  /* 0x00005410ff367816 */ /* 0x100fe40000000037 */
[----:B------:R-:W-:Y:S02]  /*0900*/  PRMT R52, RZ, 0x7610, R55 ;  /* 0x00007610ff347816 */ /* 0x000fe40000000037 */
        /* <DEDUP_REMOVED lines=102> */
[C---:B------:R-:W-:Y:S01]  /*0f70*/  FFMA.FTZ R2, R27.reuse, R2, R37 ;  /* 0x000000021b027223 */ /* 0x040fe20000010025 */
[----:B------:R-:W-:Y:S01]  /*0f80*/  PRMT R37, RZ, 0x5410, R20 ;  /* 0x00005410ff257816 */ /* 0x000fe20000000014 */
[----:B------:R-:W-:Y:S01]  /*0f90*/  FFMA.FTZ R36, R27, R36, R38 ;  /* 0x000000241b247223 */ /* 0x000fe20000010026 */
[--C-:B------:R-:W-:Y:S02]  /*0fa0*/  PRMT R39, RZ, 0x5410, R21.reuse ;  /* 0x00005410ff277816 */ /* 0x100fe40000000015 */
[----:B------:R-:W-:Y:S01]  /*0fb0*/  PRMT R38, RZ, 0x7610, R21 ;  /* 0x00007610ff267816 */ /* 0x000fe20000000015 */
[----:B------:R-:W-:Y:S01]  /*0fc0*/  FFMA.FTZ R37, R45, R37, R46 ;  /* 0x000000252d257223 */ /* 0x000fe2000001002e */
[----:B------:R-:W-:Y:S02]  /*0fd0*/  PRMT R20, RZ, 0x7610, R20 ;  /* 0x00007610ff147816 */ /* 0x000fe40000000014 */
[--C-:B------:R-:W-:Y:S02]  /*0fe0*/  PRMT R21, RZ, 0x5410, R22.reuse ;  /* 0x00005410ff157816 */ /* 0x100fe40000000016 */
[----:B------:R-:W-:-:S02]  /*0ff0*/  PRMT R49, RZ, 0x7610, R22 ;  /* 0x00007610ff317816 */ /* 0x000fc40000000016 */
[--C-:B------:R-:W-:Y:S02]  /*1000*/  PRMT R22, RZ, 0x5410, R23.reuse ;  /* 0x00005410ff167816 */ /* 0x100fe40000000017 */
        /* <DEDUP_REMOVED lines=62> */
[--C-:B------:R-:W-:Y:S01]  /*13f0*/  PRMT R21, RZ, 0x7610, R4.reuse ;  /* 0x00007610ff157816 */ /* 0x100fe20000000004 */
[C---:B------:R-:W-:Y:S01]  /*1400*/  FFMA.FTZ R3, R19.reuse, R16, R3 ;  /* 0x0000001013037223 */ /* 0x040fe20000010003 */
[----:B------:R-:W-:Y:S01]  /*1410*/  PRMT R16, RZ, 0x5410, R4 ;  /* 0x00005410ff107816 */ /* 0x000fe20000000004 */
[----:B------:R-:W-:Y:S01]  /*1420*/  FFMA.FTZ R2, R19, R2, R17 ;  /* 0x0000000213027223 */ /* 0x000fe20000010011 */
[----:B------:R-:W-:Y:S02]  /*1430*/  PRMT R17, RZ, 0x5410, R8 ;  /* 0x00005410ff117816 */ /* 0x000fe40000000008 */
[----:B------:R-:W-:-:S02]  /*1440*/  PRMT R4, RZ, 0x5410, R12 ;  /* 0x00005410ff047816 */ /* 0x000fc4000000000c */
[----:B------:R-:W-:Y:S01]  /*1450*/  PRMT R8, RZ, 0x7610, R8 ;  /* 0x00007610ff087816 */ /* 0x000fe20000000008 */
[C---:B------:R-:W-:Y:S01]  /*1460*/  FFMA.FTZ R22, R17.reuse, R16, R22 ;  /* 0x0000001011167223 */ /* 0x040fe20000010016 */
[----:B------:R-:W-:Y:S01]  /*1470*/  PRMT R23, RZ, 0x7610, R12 ;  /* 0x00007610ff177816 */ /* 0x000fe2000000000c */
[----:B------:R-:W-:Y:S02]  /*1480*/  FFMA.FTZ R2, R17, R4, R2 ;  /* 0x0000000411027223 */ /* 0x000fe40000010002 */
[C---:B------:R-:W-:Y:S01]  /*1490*/  FFMA.FTZ R22, R8.reuse, R21, R22 ;  /* 0x0000001508167223 */ /* 0x040fe20000010016 */
[--C-:B------:R-:W-:Y:S01]  /*14a0*/  PRMT R21, RZ, 0x5410, R5.reuse ;  /* 0x00005410ff157816 */ /* 0x100fe20000000005 */
[----:B------:R-:W-:Y:S01]  /*14b0*/  FFMA.FTZ R23, R8, R23, R2 ;  /* 0x0000001708177223 */ /* 0x000fe20000010002 */
[----:B------:R-:W-:Y:S02]  /*14c0*/  PRMT R2, RZ, 0x7610, R5 ;  /* 0x00007610ff027816 */ /* 0x000fe40000000005 */
[----:B------:R-:W-:-:S02]  /*14d0*/  PRMT R16, RZ, 0x5410, R9 ;  /* 0x00005410ff107816 */ /* 0x000fc40000000009 */
[----:B------:R-:W-:Y:S02]  /*14e0*/  PRMT R5, RZ, 0x5410, R13 ;  /* 0x00005410ff057816 */ /* 0x000fe4000000000d */
        /* <DEDUP_REMOVED lines=32> */
[----:B----4-:R-:W-:Y:S01]  /*16f0*/  PRMT R14, RZ, 0x5410, R92 ;  /* 0x00005410ff0e7816 */ /* 0x010fe2000000005c */
[----:B------:R-:W-:Y:S01]  /*1700*/  FFMA.FTZ R2, R11, R2, R5 ;  /* 0x000000020b027223 */ /* 0x000fe20000010005 */
[----:B--2---:R-:W-:Y:S01]  /*1710*/  PRMT R13, RZ, 0x5410, R96 ;  /* 0x00005410ff0d7816 */ /* 0x004fe20000000060 */
[----:B------:R-:W-:Y:S01]  /*1720*/  FFMA.FTZ R3, R9, R6, R3 ;  /* 0x0000000609037223 */ /* 0x000fe20000010003 */
[----:B------:R-:W-:-:S02]  /*1730*/  PRMT R5, RZ, 0x5410, R82 ;  /* 0x00005410ff057816 */ /* 0x000fc40000000052 */
        /* <DEDUP_REMOVED lines=23> */
[----:B------:R-:W-:Y:S02]  /*18b0*/  PRMT R7, RZ, 0x5410, R95 ;  /* 0x00005410ff077816 */ /* 0x000fe4000000005f */
[----:B-----5:R-:W-:Y:S01]  /*18c0*/  PRMT R10, RZ, 0x5410, R88 ;  /* 0x00005410ff0a7816 */ /* 0x020fe20000000058 */
        /* <DEDUP_REMOVED lines=33> */
[----:B------:R-:W-:-:S02]  /*1ae0*/  FFMA.FTZ R7, R99, R8, R7 ;  /* 0x0000000863077223 */ /* 0x000fc40000010007 */
[C---:B------:R-:W-:Y:S02]  /*1af0*/  FFMA.FTZ R2, R99.reuse, R2, R3 ;  /* 0x0000000263027223 */ /* 0x040fe40000010003 */
[----:B------:R-:W-:Y:S01]  /*1b00*/  FFMA.FTZ R4, R99, R4, R5 ;  /* 0x0000000463047223 */ /* 0x000fe20000010005 */
[----:B------:R-:W0:Y:S04]  /*1b10*/  SHFL.BFLY PT, R6, R7, 0x10, 0x1f ;  /* 0x0e001f0007067f89 */ /* 0x000e2800000e0000 */
[----:B------:R-:W1:Y:S04]  /*1b20*/  SHFL.BFLY PT, R3, R2, 0x10, 0x1f ;  /* 0x0e001f0002037f89 */ /* 0x000e6800000e0000 */
[----:B------:R-:W2:Y:S01]  /*1b30*/  SHFL.BFLY PT, R9, R4, 0x10, 0x1f ;  /* 0x0e001f0004097f89 */ /* 0x000ea200000e0000 */
[----:B0-----:R-:W-:-:S02]  /*1b40*/  FADD.FTZ R6, R7, R6 ;  /* 0x0000000607067221 */ /* 0x001fc40000010000 */
[----:B-1----:R-:W-:Y:S02]  /*1b50*/  FADD.FTZ R5, R2, R3 ;  /* 0x0000000302057221 */ /* 0x002fe40000010000 */
[----:B--2---:R-:W-:Y:S01]  /*1b60*/  FADD.FTZ R9, R4, R9 ;  /* 0x0000000904097221 */ /* 0x004fe20000010000 */
        /* <DEDUP_REMOVED lines=21> */
[----:B------:R-:W-:-:S02]  /*1cc0*/  LOP3.LUT P0, RZ, R100, 0x1f, RZ, 0xc0, !PT ;  /* 0x0000001f64ff7812 */ /* 0x000fc4000780c0ff */
[----:B------:R-:W-:-:S04]  /*1cd0*/  SHF.R.S32.HI R3, RZ, 0x1f, R100 ;  /* 0x0000001fff037819 */ /* 0x000fc80000011464 */
[----:B------:R-:W-:-:S04]  /*1ce0*/  LEA.HI R3, R3, R100, RZ, 0x5 ;  /* 0x0000006403037211 */ /* 0x000fc800078f28ff */
[----:B------:R-:W-:-:S03]  /*1cf0*/  SHF.R.S32.HI R3, RZ, 0x5, R3 ;  /* 0x00000005ff037819 */ /* 0x000fc60000011403 */
[----:B0-----:R-:W-:Y:S02]  /*1d00*/  @!P0 FADD.FTZ R4, R5, R4 ;  /* 0x0000000405048221 */ /* 0x001fe40000010000 */
[----:B-1----:R-:W-:Y:S02]  /*1d10*/  FADD.FTZ R2, R6, R9 ;  /* 0x0000000906027221 */ /* 0x002fe40000010000 */
[----:B--2---:R-:W-:Y:S01]  /*1d20*/  FADD.FTZ R8, R12, R13 ;  /* 0x0000000d0c087221 */ /* 0x004fe20000010000 */
[----:B------:R0:W-:Y:S04]  /*1d30*/  @!P0 STS [R3.X4], R4 ;  /* 0x0000000403008388 */ /* 0x0001e80000004800 */
        /* <DEDUP_REMOVED lines=9> */
[----:B------:R-:W2:Y:S01]  /*1dd0*/  LDS.128 R12, [0x20] ;  /* 0x00002000ff0c7984 */ /* 0x000ea20000000c00 */
[----:B0-----:R-:W-:Y:S02]  /*1de0*/  FADD.FTZ R4, RZ, R4 ;  /* 0x00000004ff047221 */ /* 0x001fe40000010000 */
[----:B-1----:R-:W-:Y:S02]  /*1df0*/  FADD.FTZ R8, RZ, R8 ;  /* 0x00000008ff087221 */ /* 0x002fe40000010000 */
[----:B------:R-:W-:Y:S02]  /*1e00*/  FADD.FTZ R5, R4, R5 ;  /* 0x0000000504057221 */ /* 0x000fe40000010000 */
[----:B--2---:R-:W-:Y:S02]  /*1e10*/  FADD.FTZ R12, RZ, R12 ;  /* 0x0000000cff0c7221 */ /* 0x004fe40000010000 */
        /* <DEDUP_REMOVED lines=8> */
[----:B------:R-:W-:Y:S04]  /*1ea0*/  STG.E [R2.64], R7 ;  /* 0x0000000702007986 */ /* 0x000fe8000c101904 */
[----:B------:R-:W-:Y:S04]  /*1eb0*/  STG.E [R2.64+0x600], R11 ;  /* 0x0006000b02007986 */ /* 0x000fe8000c101904 */
[----:B------:R-:W-:Y:S01]  /*1ec0*/  STG.E [R2.64+0xc00], R15 ;  /* 0x000c000f02007986 */ /* 0x000fe2000c101904 */
[----:B------:R-:W-:Y:S05]  /*1ed0*/  EXIT ;  /* 0x000000000000794d */ /* 0x000fea0003800000 */
.L_x_13:
        /* <DEDUP_REMOVED lines=10> */
.L_x_45:


//--------------------- .text._Z31router_gemm_kernel_float_outputI13__nv_bfloat16Li128ELi8ELi2ELi384ELi7168EEvPfPKT_S4_ --------------------------
	.section	.text._Z31router_gemm_kernel_float_outputI13__nv_bfloat16Li128ELi8ELi2ELi384ELi7168EEvPfPKT_S4_,"ax",@progbits
	.sectioninfo	@"SHI_REGISTERS=96"
	.align	128
        .global         _Z31router_gemm_kernel_float_outputI13__nv_bfloat16Li128ELi8ELi2ELi384ELi7168EEvPfPKT_S4_
        .type           _Z31router_gemm_kernel_float_outputI13__nv_bfloat16Li128ELi8ELi2ELi384ELi7168EEvPfPKT_S4_,@function
        .size           _Z31router_gemm_kernel_float_outputI13__nv_bfloat16Li128ELi8ELi2ELi384ELi7168EEvPfPKT_S4_,(.L_x_46 - _Z31router_gemm_kernel_float_outputI13__nv_bfloat16Li128ELi8ELi2ELi384ELi7168EEvPfPKT_S4_)
        .other          _Z31router_gemm_kernel_float_outputI13__nv_bfloat16Li128ELi8ELi2ELi384ELi7168EEvPfPKT_S4_,@"STO_CUDA_ENTRY STV_DEFAULT"
_Z31router_gemm_kernel_float_outputI13__nv_bfloat16Li128ELi8ELi2ELi384ELi7168EEvPfPKT_S4_:
.text._Z31router_gemm_kernel_float_outputI13__nv_bfloat16Li128ELi8ELi2ELi384ELi7168EEvPfPKT_S4_:
        /* <DEDUP_REMOVED lines=15> */
[----:B------:R2:W4:Y:S04]  /*00f0*/  LDG.E.128 R12, [R92.64+0x3800] ;  /* 0x003800045c0c7981 */ /* 0x000528000c1e1d00 */
        /* <DEDUP_REMOVED lines=20> */
[C---:B------:R-:W-:Y:S01]  /*0240*/  FFMA.FTZ R91, R3.reuse, R92, RZ ;  /* 0x0000005c035b7223 */ /* 0x040fe200000100ff */
[----:B----4-:R-:W-:Y:S02]  /*0250*/  PRMT R92, RZ, 0x5410, R12 ;  /* 0x00005410ff5c7816 */ /* 0x010fe4000000000c */
[----:B0-----:R-:W-:Y:S02]  /*0260*/  PRMT R88, RZ, 0x7610, R4 ;  /* 0x00007610ff587816 */ /* 0x001fe40000000004 */
[----:B------:R-:W-:Y:S01]  /*0270*/  PRMT R8, RZ, 0x7610, R8 ;  /* 0x00007610ff087816 */ /* 0x000fe20000000008 */
[----:B------:R-:W-:Y:S01]  /*0280*/  FFMA.FTZ R3, R3, R92, RZ ;  /* 0x0000005c03037223 */ /* 0x000fe200000100ff */
[----:B------:R-:W-:Y:S02]  /*0290*/  PRMT R12, RZ, 0x7610, R12 ;  /* 0x00007610ff0c7816 */ /* 0x000fe4000000000c */
[----:B------:R-:W-:Y:S01]  /*02a0*/  PRMT R4, RZ, 0x5410, R5 ;  /* 0x00005410ff047816 */ /* 0x000fe20000000005 */
[C---:B------:R-:W-:Y:S01]  /*02b0*/  FFMA.FTZ R8, R88.reuse, R8, R91 ;  /* 0x0000000858087223 */ /* 0x040fe2000001005b */
[----:B------:R-:W-:Y:S01]  /*02c0*/  PRMT R91, RZ, 0x5410, R13 ;  /* 0x00005410ff5b7816 */ /* 0x000fe2000000000d */
[----:B------:R-:W-:Y:S01]  /*02d0*/  FFMA.FTZ R12, R88, R12, R3 ;  /* 0x0000000c580c7223 */ /* 0x000fe20000010003 */
[----:B------:R-:W-:-:S02]  /*02e0*/  PRMT R3, RZ, 0x5410, R9 ;  /* 0x00005410ff037816 */ /* 0x000fc40000000009 */
        /* <DEDUP_REMOVED lines=267> */
[----:B------:R-:W0:Y:S04]  /*13a0*/  SHFL.BFLY PT, R6, R3, 0x10, 0x1f ;  /* 0x0e001f0003067f89 */ /* 0x000e2800000e0000 */
[----:B------:R-:W1:Y:S01]  /*13b0*/  SHFL.BFLY PT, R5, R4, 0x10, 0x1f ;  /* 0x0e001f0004057f89 */ /* 0x000e6200000e0000 */
[----:B0-----:R-:W-:Y:S02]  /*13c0*/  FADD.FTZ R6, R3, R6 ;  /* 0x0000000603067221 */ /* 0x001fe40000010000 */
[----:B-1----:R-:W-:-:S03]  /*13d0*/  FADD.FTZ R7, R4, R5 ;  /* 0x0000000504077221 */ /* 0x002fc60000010000 */
        /* <DEDUP_REMOVED lines=10> */
[----:B------:R-:W-:Y:S01]  /*1480*/  LOP3.LUT P0, RZ, R2, 0x1f, RZ, 0xc0, !PT ;  /* 0x0000001f02ff7812 */ /* 0x000fe2000780c0ff */
[----:B0-----:R-:W-:Y:S02]  /*1490*/  FADD.FTZ R4, R8, R3 ;  /* 0x0000000308047221 */ /* 0x001fe40000010000 */
[----:B-1----:R-:W-:-:S03]  /*14a0*/  FADD.FTZ R11, R10, R11 ;  /* 0x0000000b0a0b7221 */ /* 0x002fc60000010000 */
[----:B------:R-:W0:Y:S04]  /*14b0*/  SHFL.BFLY PT, R7, R4, 0x1, 0x1f ;  /* 0x0c201f0004077f89 */ /* 0x000e2800000e0000 */
[----:B------:R-:W1:Y:S01]  /*14c0*/  SHFL.BFLY PT, R6, R11, 0x1, 0x1f ;  /* 0x0c201f000b067f89 */ /* 0x000e6200000e0000 */
[----:B------:R-:W-:-:S04]  /*14d0*/  SHF.R.S32.HI R3, RZ, 0x1f, R2 ;  /* 0x0000001fff037819 */ /* 0x000fc80000011402 */
[----:B------:R-:W-:Y:S02]  /*14e0*/  LEA.HI R3, R3, R2, RZ, 0x5 ;  /* 0x0000000203037211 */ /* 0x000fe400078f28ff */
[----:B------:R-:W-:Y:S02]  /*14f0*/  ISETP.NE.AND P1, PT, R2, RZ, PT ;  /* 0x000000ff0200720c */ /* 0x000fe40003f25270 */
[----:B------:R-:W-:Y:S01]  /*1500*/  SHF.R.S32.HI R3, RZ, 0x5, R3 ;  /* 0x00000005ff037819 */ /* 0x000fe20000011403 */
[----:B0-----:R-:W-:Y:S02]  /*1510*/  @!P0 FADD.FTZ R2, R4, R7 ;  /* 0x0000000704028221 */ /* 0x001fe40000010000 */
[----:B-1----:R-:W-:-:S03]  /*1520*/  FADD.FTZ R6, R11, R6 ;  /* 0x000000060b067221 */ /* 0x002fc60000010000 */
[----:B------:R0:W-:Y:S04]  /*1530*/  @!P0 STS [R3.X4], R2 ;  /* 0x0000000203008388 */ /* 0x0001e80000004800 */
[----:B------:R0:W-:Y:S04]  /*1540*/  @!P0 STS [R3.X4+0x10], R6 ;  /* 0x0000100603008388 */ /* 0x0001e80000004800 */
[----:B------:R-:W-:Y:S06]  /*1550*/  BAR.SYNC.DEFER_BLOCKING 0x0 ;  /* 0x0000000000007b1d */ /* 0x000fec0000010000 */
[----:B------:R-:W-:Y:S05]  /*1560*/  @P1 EXIT ;  /* 0x000000000000194d */ /* 0x000fea0003800000 */
[----:B0-----:R-:W0:Y:S01]  /*1570*/  LDS.128 R4, [RZ] ;  /* 0x00000000ff047984 */ /* 0x001e220000000c00 */
[----:B------:R-:W-:-:S03]  /*1580*/  IMAD.MOV.U32 R3, RZ, RZ, 0x4 ;  /* 0x00000004ff037424 */ /* 0x000fc600078e00ff */
[----:B------:R-:W1:Y:S01]  /*1590*/  LDS.128 R8, [0x10] ;  /* 0x00001000ff087984 */ /* 0x000e620000000c00 */
[----:B------:R-:W-:-:S04]  /*15a0*/  IMAD.WIDE R2, R0, R3, c[0x0][0x160] ;  /* 0x0000580000027625 */ /* 0x000fc800078e0203 */
[----:B0-----:R-:W-:Y:S02]  /*15b0*/  FADD.FTZ R4, RZ, R4 ;  /* 0x00000004ff047221 */ /* 0x001fe40000010000 */
[----:B-1----:R-:W-:Y:S02]  /*15c0*/  FADD.FTZ R8, RZ, R8 ;  /* 0x00000008ff087221 */ /* 0x002fe40000010000 */
[----:B------:R-:W-:Y:S02]  /*15d0*/  FADD.FTZ R5, R4, R5 ;  /* 0x0000000504057221 */ /* 0x000fe40000010000 */
[----:B------:R-:W-:Y:S02]  /*15e0*/  FADD.FTZ R9, R8, R9 ;  /* 0x0000000908097221 */ /* 0x000fe40000010000 */
[----:B------:R-:W-:Y:S02]  /*15f0*/  FADD.FTZ R6, R5, R6 ;  /* 0x0000000605067221 */ /* 0x000fe40000010000 */
[----:B------:R-:W-:-:S02]  /*1600*/  FADD.FTZ R10, R9, R10 ;  /* 0x0000000a090a7221 */ /* 0x000fc40000010000 */
[----:B------:R-:W-:Y:S02]  /*1610*/  FADD.FTZ R7, R6, R7 ;  /* 0x0000000706077221 */ /* 0x000fe40000010000 */
[----:B------:R-:W-:-:S03]  /*1620*/  FADD.FTZ R11, R10, R11 ;  /* 0x0000000b0a0b7221 */ /* 0x000fc60000010000 */
[----:B------:R-:W-:Y:S04]  /*1630*/  STG.E [R2.64], R7 ;  /* 0x0000000702007986 */ /* 0x000fe8000c101904 */
[----:B------:R-:W-:Y:S01]  /*1640*/  STG.E [R2.64+0x600], R11 ;  /* 0x0006000b02007986 */ /* 0x000fe2000c101904 */
[----:B------:R-:W-:Y:S05]  /*1650*/  EXIT ;  /* 0x000000000000794d */ /* 0x000fea0003800000 */
.L_x_14:
        /* <DEDUP_REMOVED lines=10> */
.L_x_46:


//--------------------- .text._Z31router_gemm_kernel_float_outputI13__nv_bfloat16Li128ELi8ELi1ELi384ELi7168EEvPfPKT_S4_ --------------------------
	.section	.text._Z31router_gemm_kernel_float_outputI13__nv_bfloat16Li128ELi8ELi1ELi384ELi7168EEvPfPKT_S4_,"ax",@progbits
	.sectioninfo	@"SHI_REGISTERS=64"
	.align	128
        .global         _Z31router_gemm_kernel_float_outputI13__nv_bfloat16Li128ELi8ELi1ELi384ELi7168EEvPfPKT_S4_
        .type           _Z31router_gemm_kernel_float_outputI13__nv_bfloat16Li128ELi8ELi1ELi384ELi7168EEvPfPKT_S4_,@function
        .size           _Z31router_gemm_kernel_float_outputI13__nv_bfloat16Li128ELi8ELi1ELi384ELi7168EEvPfPKT_S4_,(.L_x_47 - _Z31router_gemm_kernel_float_outputI13__nv_bfloat16Li128ELi8ELi1ELi384ELi7168EEvPfPKT_S4_)
        .other          _Z31router_gemm_kernel_float_outputI13__nv_bfloat16Li128ELi8ELi1ELi384ELi7168EEvPfPKT_S4_,@"STO_CUDA_ENTRY STV_DEFAULT"
_Z31router_gemm_kernel_float_outputI13__nv_bfloat16Li128ELi8ELi1ELi384ELi7168EEvPfPKT_S4_:
.text._Z31router_gemm_kernel_float_outputI13__nv_bfloat16Li128ELi8ELi1ELi384ELi7168EEvPfPKT_S4_:
        /* <DEDUP_REMOVED lines=8> */
[C---:B------:R-:W-:Y:S01]  /*0080*/  IADD3 R5, P0, R52.reuse, R3, RZ ;  /* 0x0000000334057210 */ /* 0x040fe20007f1e0ff */
[----:B------:R-:W-:-:S03]  /*0090*/  IMAD.WIDE R52, R52, R53, c[0x0][0x168] ;  /* 0x00005a0034347625 */ /* 0x000fc600078e0235 */
[----:B------:R-:W-:Y:S02]  /*00a0*/  LEA.HI.X.SX32 R4, R3, R4, 0x1, P0 ;  /* 0x0000000403047211 */ /* 0x000fe400000f0eff */
[C---:B------:R-:W-:Y:S01]  /*00b0*/  LEA R60, P0, R5.reuse, c[0x0][0x170], 0x1 ;  /* 0x00005c00053c7a11 */ /* 0x040fe200078008ff */
[----:B------:R0:W2:Y:S03]  /*00c0*/  LDG.E.128 R12, [R52.64+0x800] ;  /* 0x00080004340c7981 */ /* 0x0000a6000c1e1d00 */
[----:B------:R-:W-:Y:S01]  /*00d0*/  LEA.HI.X R61, R5, c[0x0][0x174], R4, 0x1, P0 ;  /* 0x00005d00053d7a11 */ /* 0x000fe200000f0c04 */
[----:B------:R0:W3:Y:S04]  /*00e0*/  LDG.E.128 R20, [R52.64+0x1000] ;  /* 0x0010000434147981 */ /* 0x0000e8000c1e1d00 */
[----:B------:R0:W4:Y:S04]  /*00f0*/  LDG.E.128 R4, [R52.64] ;  /* 0x0000000434047981 */ /* 0x000128000c1e1d00 */
[----:B------:R4:W5:Y:S04]  /*0100*/  LDG.E.128 R8, [R60.64] ;  /* 0x000000043c087981 */ /* 0x000968000c1e1d00 */
[----:B------:R4:W2:Y:S04]  /*0110*/  LDG.E.128 R16, [R60.64+0x800] ;  /* 0x000800043c107981 */ /* 0x0008a8000c1e1d00 */
        /* <DEDUP_REMOVED lines=8> */
[----:B0-----:R-:W2:Y:S01]  /*01a0*/  LDG.E.128 R52, [R52.64+0x3000] ;  /* 0x0030000434347981 */ /* 0x001ea2000c1e1d00 */
        /* <DEDUP_REMOVED lines=8> */
[----:B------:R-:W-:-:S03]  /*0230*/  PRMT R9, RZ, 0x7610, R9 ;  /* 0x00007610ff097816 */ /* 0x000fc60000000009 */
[----:B------:R-:W-:Y:S01]  /*0240*/  FFMA.FTZ R3, R3, R4, R8 ;  /* 0x0000000403037223 */ /* 0x000fe20000010008 */
[----:B------:R-:W-:-:S05]  /*0250*/  PRMT R4, RZ, 0x7610, R5 ;  /* 0x00007610ff047816 */ /* 0x000fca0000000005 */
[----:B------:R-:W-:Y:S01]  /*0260*/  FFMA.FTZ R9, R9, R4, R3 ;  /* 0x0000000409097223 */ /* 0x000fe20000010003 */
[----:B------:R-:W-:Y:S02]  /*0270*/  PRMT R4, RZ, 0x5410, R6 ;  /* 0x00005410ff047816 */ /* 0x000fe40000000006 */
        /* <DEDUP_REMOVED lines=9> */
[----:B------:R-:W-:Y:S02]  /*0310*/  PRMT R4, RZ, 0x7610, R7 ;  /* 0x00007610ff047816 */ /* 0x000fe40000000007 */
[----:B--2---:R-:W-:-:S03]  /*0320*/  PRMT R5, RZ, 0x5410, R12 ;  /* 0x00005410ff057816 */ /* 0x004fc6000000000c */
        /* <DEDUP_REMOVED lines=23> */
[----:B---3--:R-:W-:-:S03]  /*04a0*/  PRMT R5, RZ, 0x5410, R20 ;  /* 0x00005410ff057816 */ /* 0x008fc60000000014 */
        /* <DEDUP_REMOVED lines=119> */
[----:B------:R-:W-:-:S05]  /*0c20*/  FFMA.FTZ R3, R59, R4, R3 ;  /* 0x000000043b037223 */ /* 0x000fca0000010003 */
[----:B------:R-:W0:Y:S02]  /*0c30*/  SHFL.BFLY PT, R4, R3, 0x10, 0x1f ;  /* 0x0e001f0003047f89 */ /* 0x000e2400000e0000 */
[----:B0-----:R-:W-:-:S05]  /*0c40*/  FADD.FTZ R4, R3, R4 ;  /* 0x0000000403047221 */ /* 0x001fca0000010000 */
[----:B------:R-:W0:Y:S02]  /*0c50*/  SHFL.BFLY PT, R5, R4, 0x8, 0x1f ;  /* 0x0d001f0004057f89 */ /* 0x000e2400000e0000 */
[----:B0-----:R-:W-:-:S05]  /*0c60*/  FADD.FTZ R5, R4, R5 ;  /* 0x0000000504057221 */ /* 0x001fca0000010000 */
[----:B------:R-:W0:Y:S02]  /*0c70*/  SHFL.BFLY PT, R6, R5, 0x4, 0x1f ;  /* 0x0c801f0005067f89 */ /* 0x000e2400000e0000 */
[----:B0-----:R-:W-:-:S05]  /*0c80*/  FADD.FTZ R6, R5, R6 ;  /* 0x0000000605067221 */ /* 0x001fca0000010000 */
[----:B------:R-:W0:Y:S01]  /*0c90*/  SHFL.BFLY PT, R7, R6, 0x2, 0x1f ;  /* 0x0c401f0006077f89 */ /* 0x000e2200000e0000 */
[----:B------:R-:W-:Y:S01]  /*0ca0*/  LOP3.LUT P0, RZ, R2, 0x1f, RZ, 0xc0, !PT ;  /* 0x0000001f02ff7812 */ /* 0x000fe2000780c0ff */
[----:B0-----:R-:W-:-:S05]  /*0cb0*/  FADD.FTZ R7, R6, R7 ;  /* 0x0000000706077221 */ /* 0x001fca0000010000 */
[----:B------:R-:W0:Y:S07]  /*0cc0*/  SHFL.BFLY PT, R8, R7, 0x1, 0x1f ;  /* 0x0c201f0007087f89 */ /* 0x000e2e00000e0000 */
[----:B------:R-:W-:-:S04]  /*0cd0*/  @!P0 SHF.R.S32.HI R9, RZ, 0x1f, R2 ;  /* 0x0000001fff098819 */ /* 0x000fc80000011402 */
[----:B------:R-:W-:-:S04]  /*0ce0*/  @!P0 LEA.HI R9, R9, R2, RZ, 0x5 ;  /* 0x0000000209098211 */ /* 0x000fc800078f28ff */
[----:B------:R-:W-:Y:S01]  /*0cf0*/  @!P0 SHF.R.S32.HI R9, RZ, 0x5, R9 ;  /* 0x00000005ff098819 */ /* 0x000fe20000011409 */
[----:B0-----:R-:W-:-:S05]  /*0d00*/  @!P0 FADD.FTZ R8, R7, R8 ;  /* 0x0000000807088221 */ /* 0x001fca0000010000 */
[----:B------:R0:W-:Y:S04]  /*0d10*/  @!P0 STS [R9.X4], R8 ;  /* 0x0000000809008388 */ /* 0x0001e80000004800 */
[----:B------:R-:W-:Y:S01]  /*0d20*/  BAR.SYNC.DEFER_BLOCKING 0x0 ;  /* 0x0000000000007b1d */ /* 0x000fe20000010000 */
[----:B------:R-:W-:-:S13]  /*0d30*/  ISETP.NE.AND P1, PT, R2, RZ, PT ;  /* 0x000000ff0200720c */ /* 0x000fda0003f25270 */
[----:B------:R-:W-:Y:S05]  /*0d40*/  @P1 EXIT ;  /* 0x000000000000194d */ /* 0x000fea0003800000 */
[----:B0-----:R-:W0:Y:S01]  /*0d50*/  LDS.128 R4, [RZ] ;  /* 0x00000000ff047984 */ /* 0x001e220000000c00 */
[----:B------:R-:W-:-:S04]  /*0d60*/  IMAD.MOV.U32 R3, RZ, RZ, 0x4 ;  /* 0x00000004ff037424 */ /* 0x000fc800078e00ff */
[----:B------:R-:W-:-:S04]  /*0d70*/  IMAD.WIDE R2, R0, R3, c[0x0][0x160] ;  /* 0x0000580000027625 */ /* 0x000fc800078e0203 */
[----:B0-----:R-:W-:-:S04]  /*0d80*/  FADD.FTZ R4, RZ, R4 ;  /* 0x00000004ff047221 */ /* 0x001fc80000010000 */
[----:B------:R-:W-:-:S04]  /*0d90*/  FADD.FTZ R5, R4, R5 ;  /* 0x0000000504057221 */ /* 0x000fc80000010000 */
[----:B------:R-:W-:-:S04]  /*0da0*/  FADD.FTZ R6, R5, R6 ;  /* 0x0000000605067221 */ /* 0x000fc80000010000 */
[----:B------:R-:W-:-:S05]  /*0db0*/  FADD.FTZ R7, R6, R7 ;  /* 0x0000000706077221 */ /* 0x000fca0000010000 */
[----:B------:R-:W-:Y:S01]  /*0dc0*/  STG.E [R2.64], R7 ;  /* 0x0000000702007986 */ /* 0x000fe2000c101904 */
[----:B------:R-:W-:Y:S05]  /*0dd0*/  EXIT ;  /* 0x000000000000794d */ /* 0x000fea0003800000 */
.L_x_15:
        /* <DEDUP_REMOVED lines=10> */
.L_x_47:


//--------------------- .text._Z31router_gemm_kernel_float_outputI13__nv_bfloat16Li128ELi8ELi16ELi256ELi7168EEvPfPKT_S4_ --------------------------
	.section	.text._Z31router_gemm_kernel_float_outputI13__nv_bfloat16Li128ELi8ELi16ELi256ELi7168EEvPfPKT_S4_,"ax",@progbits
	.sectioninfo	@"SHI_REGISTERS=125"
	.align	128
        .global         _Z31router_gemm_kernel_float_outputI13__nv_bfloat16Li128ELi8ELi16ELi256ELi7168EEvPfPKT_S4_
        .type           _Z31router_gemm_kernel_float_outputI13__nv_bfloat16Li128ELi8ELi16ELi256ELi7168EEvPfPKT_S4_,@function
        .size           _Z31router_gemm_kernel_float_outputI13__nv_bfloat16Li128ELi8ELi16ELi256ELi7168EEvPfPKT_S4_,(.L_x_48 - _Z31router_gemm_kernel_float_outputI13__nv_bfloat16Li128ELi8ELi16ELi256ELi7168EEvPfPKT_S4_)
        .other          _Z31router_gemm_kernel_float_outputI13__nv_bfloat16Li128ELi8ELi16ELi256ELi7168EEvPfPKT_S4_,@"STO_CUDA_ENTRY STV_DEFAULT"
_Z31router_gemm_kernel_float_outputI13__nv_bfloat16Li128ELi8ELi16ELi256ELi7168EEvPfPKT_S4_:
.text._Z31router_gemm_kernel_float_outputI13__nv_bfloat16Li128ELi8ELi16ELi256ELi7168EEvPfPKT_S4_:
        /* <DEDUP_REMOVED lines=2262> */
.L_x_16:
        /* <DEDUP_REMOVED lines=10> */
.L_x_48:


//--------------------- .text._Z31router_gemm_kernel_float_outputI13__nv_bfloat16Li128ELi8ELi15ELi256ELi7168EEvPfPKT_S4_ --------------------------
	.section	.text._Z31router_gemm_kernel_float_outputI13__nv_bfloat16Li128ELi8ELi15ELi256ELi7168EEvPfPKT_S4_,"ax",@progbits
	.sectioninfo	@"SHI_REGISTERS=128"
	.align	128
        .global         _Z31router_gemm_kernel_float_outputI13__nv_bfloat16Li128ELi8ELi15ELi256ELi7168EEvPfPKT_S4_
        .type           _Z31router_gemm_kernel_float_outputI13__nv_bfloat16Li128ELi8ELi15ELi256ELi7168EEvPfPKT_S4_,@function
        .size           _Z31router_gemm_kernel_float_outputI13__nv_bfloat16Li128ELi8ELi15ELi256ELi7168EEvPfPKT_S4_,(.L_x_49 - _Z31router_gemm_kernel_float_outputI13__nv_bfloat16Li128ELi8ELi15ELi256ELi7168EEvPfPKT_S4_)
        .other          _Z31router_gemm_kernel_float_outputI13__nv_bfloat16Li128ELi8ELi15ELi256ELi7168EEvPfPKT_S4_,@"STO_CUDA_ENTRY STV_DEFAULT"
_Z31router_gemm_kernel_float_outputI13__nv_bfloat16Li128ELi8ELi15ELi256ELi7168EEvPfPKT_S4_:
.text._Z31router_gemm_kernel_float_outputI13__nv_bfloat16Li128ELi8ELi15ELi256ELi7168EEvPfPKT_S4_:
        /* <DEDUP_REMOVED lines=2126> */
.L_x_17:
        /* <DEDUP_REMOVED lines=10> */
.L_x_49:


//--------------------- .text._Z31router_gemm_kernel_float_outputI13__nv_bfloat16Li128ELi8ELi14ELi256ELi7168EEvPfPKT_S4_ --------------------------
	.section	.text._Z31router_gemm_kernel_float_outputI13__nv_bfloat16Li128ELi8ELi14ELi256ELi7168EEvPfPKT_S4_,"ax",@progbits
	.sectioninfo	@"SHI_REGISTERS=128"
	.align	128
        .global         _Z31router_gemm_kernel_float_outputI13__nv_bfloat16Li128ELi8ELi14ELi256ELi7168EEvPfPKT_S4_
        .type           _Z31router_gemm_kernel_float_outputI13__nv_bfloat16Li128ELi8ELi14ELi256ELi7168EEvPfPKT_S4_,@function
        .size           _Z31router_gemm_kernel_float_outputI13__nv_bfloat16Li128ELi8ELi14ELi256ELi7168EEvPfPKT_S4_,(.L_x_50 - _Z31router_gemm_kernel_float_outputI13__nv_bfloat16Li128ELi8ELi14ELi256ELi7168EEvPfPKT_S4_)
        .other          _Z31router_gemm_kernel_float_outputI13__nv_bfloat16Li128ELi8ELi14ELi256ELi7168EEvPfPKT_S4_,@"STO_CUDA_ENTRY STV_DEFAULT"
_Z31router_gemm_kernel_float_outputI13__nv_bfloat16Li128ELi8ELi14ELi256ELi7168EEvPfPKT_S4_:
.text._Z31router_gemm_kernel_float_outputI13__nv_bfloat16Li128ELi8ELi14ELi256ELi7168EEvPfPKT_S4_:
        /* <DEDUP_REMOVED lines=1990> */
.L_x_18:
        /* <DEDUP_REMOVED lines=10> */
.L_x_50:


//--------------------- .text._Z31router_gemm_kernel_float_outputI13__nv_bfloat16Li128ELi8ELi13ELi256ELi7168EEvPfPKT_S4_ --------------------------
	.section	.text._Z31router_gemm_kernel_float_outputI13__nv_bfloat16Li128ELi8ELi13ELi256ELi7168EEvPfPKT_S4_,"ax",@progbits
	.sectioninfo	@"SHI_REGISTERS=128"
	.align	128
        .global         _Z31router_gemm_kernel_float_outputI13__nv_bfloat16Li128ELi8ELi13ELi256ELi7168EEvPfPKT_S4_
        .type           _Z31router_gemm_kernel_float_outputI13__nv_bfloat16Li128ELi8ELi13ELi256ELi7168EEvPfPKT_S4_,@function
        .size           _Z31router_gemm_kernel_float_outputI13__nv_bfloat16Li128ELi8ELi13ELi256ELi7168EEvPfPKT_S4_,(.L_x_51 - _Z31router_gemm_kernel_float_outputI13__nv_bfloat16Li128ELi8ELi13ELi256ELi7168EEvPfPKT_S4_)
        .other          _Z31router_gemm_kernel_float_outputI13__nv_bfloat16Li128ELi8ELi13ELi256ELi7168EEvPfPKT_S4_,@"STO_CUDA_ENTRY STV_DEFAULT"
_Z31router_gemm_kernel_float_outputI13__nv_bfloat16Li128ELi8ELi13ELi256ELi7168EEvPfPKT_S4_:
.text._Z31router_gemm_kernel_float_outputI13__nv_bfloat16Li128ELi8ELi13ELi256ELi7168EEvPfPKT_S4_:
        /* <DEDUP_REMOVED lines=1854> */
.L_x_19:
        /* <DEDUP_REMOVED lines=10> */
.L_x_51:


//--------------------- .text._Z31router_gemm_kernel_float_outputI13__nv_bfloat16Li128ELi8ELi12ELi256ELi7168EEvPfPKT_S4_ --------------------------
	.section	.text._Z31router_gemm_kernel_float_outputI13__nv_bfloat16Li128ELi8ELi12ELi256ELi7168EEvPfPKT_S4_,"ax",@progbits
	.sectioninfo	@"SHI_REGISTERS=122"
	.align	128
        .global         _Z31router_gemm_kernel_float_outputI13__nv_bfloat16Li128ELi8ELi12ELi256ELi7168EEvPfPKT_S4_
        .type           _Z31router_gemm_kernel_float_outputI13__nv_bfloat16Li128ELi8ELi12ELi256ELi7168EEvPfPKT_S4_,@function
        .size           _Z31router_gemm_kernel_float_outputI13__nv_bfloat16Li128ELi8ELi12ELi256ELi7168EEvPfPKT_S4_,(.L_x_52 - _Z31router_gemm_kernel_float_outputI13__nv_bfloat16Li128ELi8ELi12ELi256ELi7168EEvPfPKT_S4_)
        .other          _Z31router_gemm_kernel_float_outputI13__nv_bfloat16Li128ELi8ELi12ELi256ELi7168EEvPfPKT_S4_,@"STO_CUDA_ENTRY STV_DEFAULT"
_Z31router_gemm_kernel_float_outputI13__nv_bfloat16Li128ELi8ELi12ELi256ELi7168EEvPfPKT_S4_:
.text._Z31router_gemm_kernel_float_outputI13__nv_bfloat16Li128ELi8ELi12ELi256ELi7168EEvPfPKT_S4_:
        /* <DEDUP_REMOVED lines=1718> */
.L_x_20:
        /* <DEDUP_REMOVED lines=10> */
.L_x_52:


//--------------------- .text._Z31router_gemm_kernel_float_outputI13__nv_bfloat16Li128ELi8ELi11ELi256ELi7168EEvPfPKT_S4_ --------------------------
	.section	.text._Z31router_gemm_kernel_float_outputI13__nv_bfloat16Li128ELi8ELi11ELi256ELi7168EEvPfPKT_S4_,"ax",@progbits
	.sectioninfo	@"SHI_REGISTERS=122"
	.align	128
        .global         _Z31router_gemm_kernel_float_outputI13__nv_bfloat16Li128ELi8ELi11ELi256ELi7168EEvPfPKT_S4_
        .type           _Z31router_gemm_kernel_float_outputI13__nv_bfloat16Li128ELi8ELi11ELi256ELi7168EEvPfPKT_S4_,@function
        .size           _Z31router_gemm_kernel_float_outputI13__nv_bfloat16Li128ELi8ELi11ELi256ELi7168EEvPfPKT_S4_,(.L_x_53 - _Z31router_gemm_kernel_float_outputI13__nv_bfloat16Li128ELi8ELi11ELi256ELi7168EEvPfPKT_S4_)
        .other          _Z31router_gemm_kernel_float_outputI13__nv_bfloat16Li128ELi8ELi11ELi256ELi7168EEvPfPKT_S4_,@"STO_CUDA_ENTRY STV_DEFAULT"
_Z31router_gemm_kernel_float_outputI13__nv_bfloat16Li128ELi8ELi11ELi256ELi7168EEvPfPKT_S4_:
.text._Z31router_gemm_kernel_float_outputI13__nv_bfloat16Li128ELi8ELi11ELi256ELi7168EEvPfPKT_S4_:
        /* <DEDUP_REMOVED lines=1582> */
.L_x_21:
        /* <DEDUP_REMOVED lines=10> */
.L_x_53:


//--------------------- .text._Z31router_gemm_kernel_float_outputI13__nv_bfloat16Li128ELi8ELi10ELi256ELi7168EEvPfPKT_S4_ --------------------------
	.section	.text._Z31router_gemm_kernel_float_outputI13__nv_bfloat16Li128ELi8ELi10ELi256ELi7168EEvPfPKT_S4_,"ax",@progbits
	.sectioninfo	@"SHI_REGISTERS=121"
	.align	128
        .global         _Z31router_gemm_kernel_float_outputI13__nv_bfloat16Li128ELi8ELi10ELi256ELi7168EEvPfPKT_S4_
        .type           _Z31router_gemm_kernel_float_outputI13__nv_bfloat16Li128ELi8ELi10ELi256ELi7168EEvPfPKT_S4_,@function
        .size           _Z31router_gemm_kernel_float_outputI13__nv_bfloat16Li128ELi8ELi10ELi256ELi7168EEvPfPKT_S4_,(.L_x_54 - _Z31router_gemm_kernel_float_outputI13__nv_bfloat16Li128ELi8ELi10ELi256ELi7168EEvPfPKT_S4_)
        .other          _Z31router_gemm_kernel_float_outputI13__nv_bfloat16Li128ELi8ELi10ELi256ELi7168EEvPfPKT_S4_,@"STO_CUDA_ENTRY STV_DEFAULT"
_Z31router_gemm_kernel_float_outputI13__nv_bfloat16Li128ELi8ELi10ELi256ELi7168EEvPfPKT_S4_:
.text._Z31router_gemm_kernel_float_outputI13__nv_bfloat16Li128ELi8ELi10ELi256ELi7168EEvPfPKT_S4_:
        /* <DEDUP_REMOVED lines=1446> */
.L_x_22:
        /* <DEDUP_REMOVED lines=10> */
.L_x_54:


//--------------------- .text._Z31router_gemm_kernel_float_outputI13__nv_bfloat16Li128ELi8ELi9ELi256ELi7168EEvPfPKT_S4_ --------------------------
	.section	.text._Z31router_gemm_kernel_float_outputI13__nv_bfloat16Li128ELi8ELi9ELi256ELi7168EEvPfPKT_S4_,"ax",@progbits
	.sectioninfo	@"SHI_REGISTERS=118"
	.align	128
        .global         _Z31router_gemm_kernel_float_outputI13__nv_bfloat16Li128ELi8ELi9ELi256ELi7168EEvPfPKT_S4_
        .type           _Z31router_gemm_kernel_float_outputI13__nv_bfloat16Li128ELi8ELi9ELi256ELi7168EEvPfPKT_S4_,@function
        .size           _Z31router_gemm_kernel_float_outputI13__nv_bfloat16Li128ELi8ELi9ELi256ELi7168EEvPfPKT_S4_,(.L_x_55 - _Z31router_gemm_kernel_float_outputI13__nv_bfloat16Li128ELi8ELi9ELi256ELi7168EEvPfPKT_S4_)
        .other          _Z31router_gemm_kernel_float_outputI13__nv_bfloat16Li128ELi8ELi9ELi256ELi7168EEvPfPKT_S4_,@"STO_CUDA_ENTRY STV_DEFAULT"
_Z31router_gemm_kernel_float_outputI13__nv_bfloat16Li128ELi8ELi9ELi256ELi7168EEvPfPKT_S4_:
.text._Z31router_gemm_kernel_float_outputI13__nv_bfloat16Li128ELi8ELi9ELi256ELi7168EEvPfPKT_S4_:
        /* <DEDUP_REMOVED lines=1310> */
.L_x_23:
        /* <DEDUP_REMOVED lines=10> */
.L_x_55:


//--------------------- .text._Z31router_gemm_kernel_float_outputI13__nv_bfloat16Li128ELi8ELi8ELi256ELi7168EEvPfPKT_S4_ --------------------------
	.section	.text._Z31router_gemm_kernel_float_outputI13__nv_bfloat16Li128ELi8ELi8ELi256ELi7168EEvPfPKT_S4_,"ax",@progbits
	.sectioninfo	@"SHI_REGISTERS=124"
	.align	128
        .global         _Z31router_gemm_kernel_float_outputI13__nv_bfloat16Li128ELi8ELi8ELi256ELi7168EEvPfPKT_S4_
        .type           _Z31router_gemm_kernel_float_outputI13__nv_bfloat16Li128ELi8ELi8ELi256ELi7168EEvPfPKT_S4_,@function
        .size           _Z31router_gemm_kernel_float_outputI13__nv_bfloat16Li128ELi8ELi8ELi256ELi7168EEvPfPKT_S4_,(.L_x_56 - _Z31router_gemm_kernel_float_outputI13__nv_bfloat16Li128ELi8ELi8ELi256ELi7168EEvPfPKT_S4_)
        .other          _Z31router_gemm_kernel_float_outputI13__nv_bfloat16Li128ELi8ELi8ELi256ELi7168EEvPfPKT_S4_,@"STO_CUDA_ENTRY STV_DEFAULT"
_Z31router_gemm_kernel_float_outputI13__nv_bfloat16Li128ELi8ELi8ELi256ELi7168EEvPfPKT_S4_:
.text._Z31router_gemm_kernel_float_outputI13__nv_bfloat16Li128ELi8ELi8ELi256ELi7168EEvPfPKT_S4_:
        /* <DEDUP_REMOVED lines=1174> */
.L_x_24:
        /* <DEDUP_REMOVED lines=10> */
.L_x_56:


//--------------------- .text._Z31router_gemm_kernel_float_outputI13__nv_bfloat16Li128ELi8ELi7ELi256ELi7168EEvPfPKT_S4_ --------------------------
	.section	.text._Z31router_gemm_kernel_float_outputI13__nv_bfloat16Li128ELi8ELi7ELi256ELi7168EEvPfPKT_S4_,"ax",@progbits
	.sectioninfo	@"SHI_REGISTERS=116"
	.align	128
        .global         _Z31router_gemm_kernel_float_outputI13__nv_bfloat16Li128ELi8ELi7ELi256ELi7168EEvPfPKT_S4_
        .type           _Z31router_gemm_kernel_float_outputI13__nv_bfloat16Li128ELi8ELi7ELi256ELi7168EEvPfPKT_S4_,@function
        .size           _Z31router_gemm_kernel_float_outputI13__nv_bfloat16Li128ELi8ELi7ELi256ELi7168EEvPfPKT_S4_,(.L_x_57 - _Z31router_gemm_kernel_float_outputI13__nv_bfloat16Li128ELi8ELi7ELi256ELi7168EEvPfPKT_S4_)
        .other          _Z31router_gemm_kernel_float_outputI13__nv_bfloat16Li128ELi8ELi7ELi256ELi7168EEvPfPKT_S4_,@"STO_CUDA_ENTRY STV_DEFAULT"
_Z31router_gemm_kernel_float_outputI13__nv_bfloat16Li128ELi8ELi7ELi256ELi7168EEvPfPKT_S4_:
.text._Z31router_gemm_kernel_float_outputI13__nv_bfloat16Li128ELi8ELi7ELi256ELi7168EEvPfPKT_S4_:
        /* <DEDUP_REMOVED lines=1038> */
.L_x_25:
        /* <DEDUP_REMOVED lines=10> */
.L_x_57:


//--------------------- .text._Z31router_gemm_kernel_float_outputI13__nv_bfloat16Li128ELi8ELi6ELi256ELi7168EEvPfPKT_S4_ --------------------------
	.section	.text._Z31router_gemm_kernel_float_outputI13__nv_bfloat16Li128ELi8ELi6ELi256ELi7168EEvPfPKT_S4_,"ax",@progbits
	.sectioninfo	@"SHI_REGISTERS=114"
	.align	128
        .global         _Z31router_gemm_kernel_float_outputI13__nv_bfloat16Li128ELi8ELi6ELi256ELi7168EEvPfPKT_S4_
        .type           _Z31router_gemm_kernel_float_outputI13__nv_bfloat16Li128ELi8ELi6ELi256ELi7168EEvPfPKT_S4_,@function
        .size           _Z31router_gemm_kernel_float_outputI13__nv_bfloat16Li128ELi8ELi6ELi256ELi7168EEvPfPKT_S4_,(.L_x_58 - _Z31router_gemm_kernel_float_outputI13__nv_bfloat16Li128ELi8ELi6ELi256ELi7168EEvPfPKT_S4_)
        .other          _Z31router_gemm_kernel_float_outputI13__nv_bfloat16Li128ELi8ELi6ELi256ELi7168EEvPfPKT_S4_,@"STO_CUDA_ENTRY STV_DEFAULT"
_Z31router_gemm_kernel_float_outputI13__nv_bfloat16Li128ELi8ELi6ELi256ELi7168EEvPfPKT_S4_:
.text._Z31router_gemm_kernel_float_outputI13__nv_bfloat16Li128ELi8ELi6ELi256ELi7168EEvPfPKT_S4_:
        /* <DEDUP_REMOVED lines=902> */
.L_x_26:
        /* <DEDUP_REMOVED lines=10> */
.L_x_58:


//--------------------- .text._Z31router_gemm_kernel_float_outputI13__nv_bfloat16Li128ELi8ELi5ELi256ELi7168EEvPfPKT_S4_ --------------------------
	.section	.text._Z31router_gemm_kernel_float_outputI13__nv_bfloat16Li128ELi8ELi5ELi256ELi7168EEvPfPKT_S4_,"ax",@progbits
	.sectioninfo	@"SHI_REGISTERS=118"
	.align	128
        .global         _Z31router_gemm_kernel_float_outputI13__nv_bfloat16Li128ELi8ELi5ELi256ELi7168EEvPfPKT_S4_
        .type           _Z31router_gemm_kernel_float_outputI13__nv_bfloat16Li128ELi8ELi5ELi256ELi7168EEvPfPKT_S4_,@function
        .size           _Z31router_gemm_kernel_float_outputI13__nv_bfloat16Li128ELi8ELi5ELi256ELi7168EEvPfPKT_S4_,(.L_x_59 - _Z31router_gemm_kernel_float_outputI13__nv_bfloat16Li128ELi8ELi5ELi256ELi7168EEvPfPKT_S4_)
        .other          _Z31router_gemm_kernel_float_outputI13__nv_bfloat16Li128ELi8ELi5ELi256ELi7168EEvPfPKT_S4_,@"STO_CUDA_ENTRY STV_DEFAULT"
_Z31router_gemm_kernel_float_outputI13__nv_bfloat16Li128ELi8ELi5ELi256ELi7168EEvPfPKT_S4_:
.text._Z31router_gemm_kernel_float_outputI13__nv_bfloat16Li128ELi8ELi5ELi256ELi7168EEvPfPKT_S4_:
        /* <DEDUP_REMOVED lines=766> */
.L_x_27:
        /* <DEDUP_REMOVED lines=10> */
.L_x_59:


//--------------------- .text._Z31router_gemm_kernel_float_outputI13__nv_bfloat16Li128ELi8ELi4ELi256ELi7168EEvPfPKT_S4_ --------------------------
	.section	.text._Z31router_gemm_kernel_float_outputI13__nv_bfloat16Li128ELi8ELi4ELi256ELi7168EEvPfPKT_S4_,"ax",@progbits
	.sectioninfo	@"SHI_REGISTERS=117"
	.align	128
        .global         _Z31router_gemm_kernel_float_outputI13__nv_bfloat16Li128ELi8ELi4ELi256ELi7168EEvPfPKT_S4_
        .type           _Z31router_gemm_kernel_float_outputI13__nv_bfloat16Li128ELi8ELi4ELi256ELi7168EEvPfPKT_S4_,@function
        .size           _Z31router_gemm_kernel_float_outputI13__nv_bfloat16Li128ELi8ELi4ELi256ELi7168EEvPfPKT_S4_,(.L_x_60 - _Z31router_gemm_kernel_float_outputI13__nv_bfloat16Li128ELi8ELi4ELi256ELi7168EEvPfPKT_S4_)
        .other          _Z31router_gemm_kernel_float_outputI13__nv_bfloat16Li128ELi8ELi4ELi256ELi7168EEvPfPKT_S4_,@"STO_CUDA_ENTRY STV_DEFAULT"
_Z31router_gemm_kernel_float_outputI13__nv_bfloat16Li128ELi8ELi4ELi256ELi7168EEvPfPKT_S4_:
.text._Z31router_gemm_kernel_float_outputI13__nv_bfloat16Li128ELi8ELi4ELi256ELi7168EEvPfPKT_S4_:
        /* <DEDUP_REMOVED lines=630> */
.L_x_28:
        /* <DEDUP_REMOVED lines=10> */
.L_x_60:


//--------------------- .text._Z31router_gemm_kernel_float_outputI13__nv_bfloat16Li128ELi8ELi3ELi256ELi7168EEvPfPKT_S4_ --------------------------
	.section	.text._Z31router_gemm_kernel_float_outputI13__nv_bfloat16Li128ELi8ELi3ELi256ELi7168EEvPfPKT_S4_,"ax",@progbits
	.sectioninfo	@"SHI_REGISTERS=112"
	.align	128
        .global         _Z31router_gemm_kernel_float_outputI13__nv_bfloat16Li128ELi8ELi3ELi256ELi7168EEvPfPKT_S4_
        .type           _Z31router_gemm_kernel_float_outputI13__nv_bfloat16Li128ELi8ELi3ELi256ELi7168EEvPfPKT_S4_,@function
        .size           _Z31router_gemm_kernel_float_outputI13__nv_bfloat16Li128ELi8ELi3ELi256ELi7168EEvPfPKT_S4_,(.L_x_61 - _Z31router_gemm_kernel_float_outputI13__nv_bfloat16Li128ELi8ELi3ELi256ELi7168EEvPfPKT_S4_)
        .other          _Z31router_gemm_kernel_float_outputI13__nv_bfloat16Li128ELi8ELi3ELi256ELi7168EEvPfPKT_S4_,@"STO_CUDA_ENTRY STV_DEFAULT"
_Z31router_gemm_kernel_float_outputI13__nv_bfloat16Li128ELi8ELi3ELi256ELi7168EEvPfPKT_S4_:
.text._Z31router_gemm_kernel_float_outputI13__nv_bfloat16Li128ELi8ELi3ELi256ELi7168EEvPfPKT_S4_:
        /* <DEDUP_REMOVED lines=494> */
.L_x_29:
        /* <DEDUP_REMOVED lines=10> */
.L_x_61:


//--------------------- .text._Z31router_gemm_kernel_float_outputI13__nv_bfloat16Li128ELi8ELi2ELi256ELi7168EEvPfPKT_S4_ --------------------------
	.section	.text._Z31router_gemm_kernel_float_outputI13__nv_bfloat16Li128ELi8ELi2ELi256ELi7168EEvPfPKT_S4_,"ax",@progbits
	.sectioninfo	@"SHI_REGISTERS=96"
	.align	128
        .global         _Z31router_gemm_kernel_float_outputI13__nv_bfloat16Li128ELi8ELi2ELi256ELi7168EEvPfPKT_S4_
        .type           _Z31router_gemm_kernel_float_outputI13__nv_bfloat16Li128ELi8ELi2ELi256ELi7168EEvPfPKT_S4_,@function
        .size           _Z31router_gemm_kernel_float_outputI13__nv_bfloat16Li128ELi8ELi2ELi256ELi7168EEvPfPKT_S4_,(.L_x_62 - _Z31router_gemm_kernel_float_outputI13__nv_bfloat16Li128ELi8ELi2ELi256ELi7168EEvPfPKT_S4_)
        .other          _Z31router_gemm_kernel_float_outputI13__nv_bfloat16Li128ELi8ELi2ELi256ELi7168EEvPfPKT_S4_,@"STO_CUDA_ENTRY STV_DEFAULT"
_Z31router_gemm_kernel_float_outputI13__nv_bfloat16Li128ELi8ELi2ELi256ELi7168EEvPfPKT_S4_:
.text._Z31router_gemm_kernel_float_outputI13__nv_bfloat16Li128ELi8ELi2ELi256ELi7168EEvPfPKT_S4_:
        /* <DEDUP_REMOVED lines=358> */
.L_x_30:
        /* <DEDUP_REMOVED lines=10> */
.L_x_62:


//--------------------- .text._Z31router_gemm_kernel_float_outputI13__nv_bfloat16Li128ELi8ELi1ELi256ELi7168EEvPfPKT_S4_ --------------------------
	.section	.text._Z31router_gemm_kernel_float_outputI13__nv_bfloat16Li128ELi8ELi1ELi256ELi7168EEvPfPKT_S4_,"ax",@progbits
	.sectioninfo	@"SHI_REGISTERS=64"
	.align	128
        .global         _Z31router_gemm_kernel_float_outputI13__nv_bfloat16Li128ELi8ELi1ELi256ELi7168EEvPfPKT_S4_
        .type           _Z31router_gemm_kernel_float_outputI13__nv_bfloat16Li128ELi8ELi1ELi256ELi7168EEvPfPKT_S4_,@function
        .size           _Z31router_gemm_kernel_float_outputI13__nv_bfloat16Li128ELi8ELi1ELi256ELi7168EEvPfPKT_S4_,(.L_x_63 - _Z31router_gemm_kernel_float_outputI13__nv_bfloat16Li128ELi8ELi1ELi256ELi7168EEvPfPKT_S4_)
        .other          _Z31router_gemm_kernel_float_outputI13__nv_bfloat16Li128ELi8ELi1ELi256ELi7168EEvPfPKT_S4_,@"STO_CUDA_ENTRY STV_DEFAULT"
_Z31router_gemm_kernel_float_outputI13__nv_bfloat16Li128ELi8ELi1ELi256ELi7168EEvPfPKT_S4_:
.text._Z31router_gemm_kernel_float_outputI13__nv_bfloat16Li128ELi8ELi1ELi256ELi7168EEvPfPKT_S4_:
        /* <DEDUP_REMOVED lines=222> */
.L_x_31:
        /* <DEDUP_REMOVED lines=10> */
.L_x_63:


//--------------------- .nv.shared._Z31router_gemm_kernel_float_outputI13__nv_bfloat16Li128ELi8ELi16ELi384ELi7168EEvPfPKT_S4_ --------------------------
	.section	.nv.shared._Z31router_gemm_kernel_float_outputI13__nv_bfloat16Li128ELi8ELi16ELi384ELi7168EEvPfPKT_S4_,"aw",@nobits
	.sectionflags	@""
	.align	4
.nv.shared._Z31router_gemm_kernel_float_outputI13__nv_bfloat16Li128ELi8ELi16ELi384ELi7168EEvPfPKT_S4_:
	.zero		256


//--------------------- .nv.global                --------------------------
	.section	.nv.global,"aw",@nobits
.nv.global:
	.type		_ZN65_INTERNAL_cc3c4f23_29_dsv3_router_gemm_float_out_cu_e5f455ae_29444cuda3std3__48in_placeE,@object
	.size		_ZN65_INTERNAL_cc3c4f23_29_dsv3_router_gemm_float_out_cu_e5f455ae_29444cuda3std3__48in_placeE,(_ZN65_INTERNAL_cc3c4f23_29_dsv3_router_gemm_float_out_cu_e5f455ae_29444cuda3std6ranges3__45__cpo8distanceE - _ZN65_INTERNAL_cc3c4f23_29_dsv3_router_gemm_float_out_cu_e5f455ae_29444cuda3std3__48in_placeE)
_ZN65_INTERNAL_cc3c4f23_29_dsv3_router_gemm_float_out_cu_e5f455ae_29444cuda3std3__48in_placeE:
	.zero		1
	.type		_ZN65_INTERNAL_cc3c4f23_29_dsv3_router_gemm_float_out_cu_e5f455ae_29444cuda3std6ranges3__45__cpo8distanceE,@object
	.size		_ZN65_INTERNAL_cc3c4f23_29_dsv3_router_gemm_float_out_cu_e5f455ae_29444cuda3std6ranges3__45__cpo8distanceE,(_ZN65_INTERNAL_cc3c4f23_29_dsv3_router_gemm_float_out_cu_e5f455ae_29444cuda3std3__45__cpo6cbeginE - _ZN65_INTERNAL_cc3c4f23_29_dsv3_router_gemm_float_out_cu_e5f455ae_29444cuda3std6ranges3__45__cpo8distanceE)
_ZN65_INTERNAL_cc3c4f23_29_dsv3_router_gemm_float_out_cu_e5f455ae_29444cuda3std6ranges3__45__cpo8distanceE:
	.zero		1
	.type		_ZN65_INTERNAL_cc3c4f23_29_dsv3_router_gemm_float_out_cu_e5f455ae_29444cuda3std3__45__cpo6cbeginE,@object
	.size		_ZN65_INTERNAL_cc3c4f23_29_dsv3_router_gemm_float_out_cu_e5f455ae_29444cuda3std3__45__cpo6cbeginE,(_ZN65_INTERNAL_cc3c4f23_29_dsv3_router_gemm_float_out_cu_e5f455ae_29444cuda3std6ranges3__45__cpo7advanceE - _ZN65_INTERNAL_cc3c4f23_29_dsv3_router_gemm_float_out_cu_e5f455ae_29444cuda3std3__45__cpo6cbeginE)
_ZN65_INTERNAL_cc3c4f23_29_dsv3_router_gemm_float_out_cu_e5f455ae_29444cuda3std3__45__cpo6cbeginE:
	.zero		1
	.type		_ZN65_INTERNAL_cc3c4f23_29_dsv3_router_gemm_float_out_cu_e5f455ae_29444cuda3std6ranges3__45__cpo7advanceE,@object
	.size		_ZN65_INTERNAL_cc3c4f23_29_dsv3_router_gemm_float_out_cu_e5f455ae_29444cuda3std6ranges3__45__cpo7advanceE,(_ZN65_INTERNAL_cc3c4f23_29_dsv3_router_gemm_float_out_cu_e5f455ae_29444cuda3std3__45__cpo7crbeginE - _ZN65_INTERNAL_cc3c4f23_29_dsv3_router_gemm_float_out_cu_e5f455ae_29444cuda3std6ranges3__45__cpo7advanceE)
_ZN65_INTERNAL_cc3c4f23_29_dsv3_router_gemm_float_out_cu_e5f455ae_29444cuda3std6ranges3__45__cpo7advanceE:
	.zero		1
	.type		_ZN65_INTERNAL_cc3c4f23_29_dsv3_router_gemm_float_out_cu_e5f455ae_29444cuda3std3__45__cpo7crbeginE,@object
	.size		_ZN65_INTERNAL_cc3c4f23_29_dsv3_router_gemm_float_out_cu_e5f455ae_29444cuda3std3__45__cpo7crbeginE,(_ZN65_INTERNAL_cc3c4f23_29_dsv3_router_gemm_float_out_cu_e5f455ae_29444cuda3std6ranges3__45__cpo4dataE - _ZN65_INTERNAL_cc3c4f23_29_dsv3_router_gemm_float_out_cu_e5f455ae_29444cuda3std3__45__cpo7crbeginE)
_ZN65_INTERNAL_cc3c4f23_29_dsv3_router_gemm_float_out_cu_e5f455ae_29444cuda3std3__45__cpo7crbeginE:
	.zero		1
	.type		_ZN65_INTERNAL_cc3c4f23_29_dsv3_router_gemm_float_out_cu_e5f455ae_29444cuda3std6ranges3__45__cpo4dataE,@object
	.size		_ZN65_INTERNAL_cc3c4f23_29_dsv3_router_gemm_float_out_cu_e5f455ae_29444cuda3std6ranges3__45__cpo4dataE,(_ZN65_INTERNAL_cc3c4f23_29_dsv3_router_gemm_float_out_cu_e5f455ae_29444cuda3std6ranges3__45__cpo5beginE - _ZN65_INTERNAL_cc3c4f23_29_dsv3_router_gemm_float_out_cu_e5f455ae_29444cuda3std6ranges3__45__cpo4dataE)
_ZN65_INTERNAL_cc3c4f23_29_dsv3_router_gemm_float_out_cu_e5f455ae_29444cuda3std6ranges3__45__cpo4dataE:
	.zero		1
	.type		_ZN65_INTERNAL_cc3c4f23_29_dsv3_router_gemm_float_out_cu_e5f455ae_29444cuda3std6ranges3__45__cpo5beginE,@object
	.size		_ZN65_INTERNAL_cc3c4f23_29_dsv3_router_gemm_float_out_cu_e5f455ae_29444cuda3std6ranges3__45__cpo5beginE,(_ZN65_INTERNAL_cc3c4f23_29_dsv3_router_gemm_float_out_cu_e5f455ae_29444cuda3std3__467_GLOBAL__N__cc3c4f23_29_dsv3_router_gemm_float_out_cu_e5f455ae_29446ignoreE - _ZN65_INTERNAL_cc3c4f23_29_dsv3_router_gemm_float_out_cu_e5f455ae_29444cuda3std6ranges3__45__cpo5beginE)
_ZN65_INTERNAL_cc3c4f23_29_dsv3_router_gemm_float_out_cu_e5f455ae_29444cuda3std6ranges3__45__cpo5beginE:
	.zero		1
	.type		_ZN65_INTERNAL_cc3c4f23_29_dsv3_router_gemm_float_out_cu_e5f455ae_29444cuda3std3__467_GLOBAL__N__cc3c4f23_29_dsv3_router_gemm_float_out_cu_e5f455ae_29446ignoreE,@object
	.size		_ZN65_INTERNAL_cc3c4f23_29_dsv3_router_gemm_float_out_cu_e5f455ae_29444cuda3std3__467_GLOBAL__N__cc3c4f23_29_dsv3_router_gemm_float_out_cu_e5f455ae_29446ignoreE,(_ZN65_INTERNAL_cc3c4f23_29_dsv3_router_gemm_float_out_cu_e5f455ae_29444cuda3std6ranges3__45__cpo4sizeE - _ZN65_INTERNAL_cc3c4f23_29_dsv3_router_gemm_float_out_cu_e5f455ae_29444cuda3std3__467_GLOBAL__N__cc3c4f23_29_dsv3_router_gemm_float_out_cu_e5f455ae_29446ignoreE)
_ZN65_INTERNAL_cc3c4f23_29_dsv3_router_gemm_float_out_cu_e5f455ae_29444cuda3std3__467_GLOBAL__N__cc3c4f23_29_dsv3_router_gemm_float_out_cu_e5f455ae_29446ignoreE:
	.zero		1
	.type		_ZN65_INTERNAL_cc3c4f23_29_dsv3_router_gemm_float_out_cu_e5f455ae_29444cuda3std6ranges3__45__cpo4sizeE,@object
	.size		_ZN65_INTERNAL_cc3c4f23_29_dsv3_router_gemm_float_out_cu_e5f455ae_29444cuda3std6ranges3__45__cpo4sizeE,(_ZN65_INTERNAL_cc3c4f23_29_dsv3_router_gemm_float_out_cu_e5f455ae_29444cuda3std3__45__cpo5beginE - _ZN65_INTERNAL_cc3c4f23_29_dsv3_router_gemm_float_out_cu_e5f455ae_29444cuda3std6ranges3__45__cpo4sizeE)
_ZN65_INTERNAL_cc3c4f23_29_dsv3_router_gemm_float_out_cu_e5f455ae_29444cuda3std6ranges3__45__cpo4sizeE:
	.zero		1
	.type		_ZN65_INTERNAL_cc3c4f23_29_dsv3_router_gemm_float_out_cu_e5f455ae_29444cuda3std3__45__cpo5beginE,@object
	.size		_ZN65_INTERNAL_cc3c4f23_29_dsv3_router_gemm_float_out_cu_e5f455ae_29444cuda3std3__45__cpo5beginE,(_ZN65_INTERNAL_cc3c4f23_29_dsv3_router_gemm_float_out_cu_e5f455ae_29444cuda3std6ranges3__45__cpo6cbeginE - _ZN65_INTERNAL_cc3c4f23_29_dsv3_router_gemm_float_out_cu_e5f455ae_29444cuda3std3__45__cpo5beginE)
_ZN65_INTERNAL_cc3c4f23_29_dsv3_router_gemm_float_out_cu_e5f455ae_29444cuda3std3__45__cpo5beginE:
	.zero		1
	.type		_ZN65_INTERNAL_cc3c4f23_29_dsv3_router_gemm_float_out_cu_e5f455ae_29444cuda3std6ranges3__45__cpo6cbeginE,@object
	.size		_ZN65_INTERNAL_cc3c4f23_29_dsv3_router_gemm_float_out_cu_e5f455ae_29444cuda3std6ranges3__45__cpo6cbeginE,(_ZN65_INTERNAL_cc3c4f23_29_dsv3_router_gemm_float_out_cu_e5f455ae_29444cuda3std3__45__cpo6rbeginE - _ZN65_INTERNAL_cc3c4f23_29_dsv3_router_gemm_float_out_cu_e5f455ae_29444cuda3std6ranges3__45__cpo6cbeginE)
_ZN65_INTERNAL_cc3c4f23_29_dsv3_router_gemm_float_out_cu_e5f455ae_29444cuda3std6ranges3__45__cpo6cbeginE:
	.zero		1
	.type		_ZN65_INTERNAL_cc3c4f23_29_dsv3_router_gemm_float_out_cu_e5f455ae_29444cuda3std3__45__cpo6rbeginE,@object
	.size		_ZN65_INTERNAL_cc3c4f23_29_dsv3_router_gemm_float_out_cu_e5f455ae_29444cuda3std3__45__cpo6rbeginE,(_ZN65_INTERNAL_cc3c4f23_29_dsv3_router_gemm_float_out_cu_e5f455ae_29444cuda3std6ranges3__45__cpo4nextE - _ZN65_INTERNAL_cc3c4f23_29_dsv3_router_gemm_float_out_cu_e5f455ae_29444cuda3std3__45__cpo6rbeginE)
_ZN65_INTERNAL_cc3c4f23_29_dsv3_router_gemm_float_out_cu_e5f455ae_29444cuda3std3__45__cpo6rbeginE:
	.zero		1
	.type		_ZN65_INTERNAL_cc3c4f23_29_dsv3_router_gemm_float_out_cu_e5f455ae_29444cuda3std6ranges3__45__cpo4nextE,@object
	.size		_ZN65_INTERNAL_cc3c4f23_29_dsv3_router_gemm_float_out_cu_e5f455ae_29444cuda3std6ranges3__45__cpo4nextE,(_ZN65_INTERNAL_cc3c4f23_29_dsv3_router_gemm_float_out_cu_e5f455ae_29444cuda3std6ranges3__45__cpo4swapE - _ZN65_INTERNAL_cc3c4f23_29_dsv3_router_gemm_float_out_cu_e5f455ae_29444cuda3std6ranges3__45__cpo4nextE)
_ZN65_INTERNAL_cc3c4f23_29_dsv3_router_gemm_float_out_cu_e5f455ae_29444cuda3std6ranges3__45__cpo4nextE:
	.zero		1
	.type		_ZN65_INTERNAL_cc3c4f23_29_dsv3_router_gemm_float_out_cu_e5f455ae_29444cuda3std6ranges3__45__cpo4swapE,@object
	.size		_ZN65_INTERNAL_cc3c4f23_29_dsv3_router_gemm_float_out_cu_e5f455ae_29444cuda3std6ranges3__45__cpo4swapE,(_ZN65_INTERNAL_cc3c4f23_29_dsv3_router_gemm_float_out_cu_e5f455ae_29444cuda3std3__420unreachable_sentinelE - _ZN65_INTERNAL_cc3c4f23_29_dsv3_router_gemm_float_out_cu_e5f455ae_29444cuda3std6ranges3__45__cpo4swapE)
_ZN65_INTERNAL_cc3c4f23_29_dsv3_router_gemm_float_out_cu_e5f455ae_29444cuda3std6ranges3__45__cpo4swapE:
	.zero		1
	.type		_ZN65_INTERNAL_cc3c4f23_29_dsv3_router_gemm_float_out_cu_e5f455ae_29444cuda3std3__420unreachable_sentinelE,@object
	.size		_ZN65_INTERNAL_cc3c4f23_29_dsv3_router_gemm_float_out_cu_e5f455ae_29444cuda3std3__420unreachable_sentinelE,(_ZN65_INTERNAL_cc3c4f23_29_dsv3_router_gemm_float_out_cu_e5f455ae_29446thrust23THRUST_300001_SM_800_NS6system6detail10sequential3seqE - _ZN65_INTERNAL_cc3c4f23_29_dsv3_router_gemm_float_out_cu_e5f455ae_29444cuda3std3__420unreachable_sentinelE)
_ZN65_INTERNAL_cc3c4f23_29_dsv3_router_gemm_float_out_cu_e5f455ae_29444cuda3std3__420unreachable_sentinelE:
	.zero		1
	.type		_ZN65_INTERNAL_cc3c4f23_29_dsv3_router_gemm_float_out_cu_e5f455ae_29446thrust23THRUST_300001_SM_800_NS6system6detail10sequential3seqE,@object
	.size		_ZN65_INTERNAL_cc3c4f23_29_dsv3_router_gemm_float_out_cu_e5f455ae_29446thrust23THRUST_300001_SM_800_NS6system6detail10sequential3seqE,(_ZN65_INTERNAL_cc3c4f23_29_dsv3_router_gemm_float_out_cu_e5f455ae_29444cuda3std3__45__cpo4cendE - _ZN65_INTERNAL_cc3c4f23_29_dsv3_router_gemm_float_out_cu_e5f455ae_29446thrust23THRUST_300001_SM_800_NS6system6detail10sequential3seqE)
_ZN65_INTERNAL_cc3c4f23_29_dsv3_router_gemm_float_out_cu_e5f455ae_29446thrust23THRUST_300001_SM_800_NS6system6detail10sequential3seqE:
	.zero		1
	.type		_ZN65_INTERNAL_cc3c4f23_29_dsv3_router_gemm_float_out_cu_e5f455ae_29444cuda3std3__45__cpo4cendE,@object
	.size		_ZN65_INTERNAL_cc3c4f23_29_dsv3_router_gemm_float_out_cu_e5f455ae_29444cuda3std3__45__cpo4cendE,(_ZN65_INTERNAL_cc3c4f23_29_dsv3_router_gemm_float_out_cu_e5f455ae_29444cuda3std6ranges3__45__cpo9iter_swapE - _ZN65_INTERNAL_cc3c4f23_29_dsv3_router_gemm_float_out_cu_e5f455ae_29444cuda3std3__45__cpo4cendE)
_ZN65_INTERNAL_cc3c4f23_29_dsv3_router_gemm_float_out_cu_e5f455ae_29444cuda3std3__45__cpo4cendE:
	.zero		1
	.type		_ZN65_INTERNAL_cc3c4f23_29_dsv3_router_gemm_float_out_cu_e5f455ae_29444cuda3std6ranges3__45__cpo9iter_swapE,@object
	.size		_ZN65_INTERNAL_cc3c4f23_29_dsv3_router_gemm_float_out_cu_e5f455ae_29444cuda3std6ranges3__45__cpo9iter_swapE,(_ZN65_INTERNAL_cc3c4f23_29_dsv3_router_gemm_float_out_cu_e5f455ae_29444cuda3std3__45__cpo5crendE - _ZN65_INTERNAL_cc3c4f23_29_dsv3_router_gemm_float_out_cu_e5f455ae_29444cuda3std6ranges3__45__cpo9iter_swapE)
_ZN65_INTERNAL_cc3c4f23_29_dsv3_router_gemm_float_out_cu_e5f455ae_29444cuda3std6ranges3__45__cpo9iter_swapE:
	.zero		1
	.type		_ZN65_INTERNAL_cc3c4f23_29_dsv3_router_gemm_float_out_cu_e5f455ae_29444cuda3std3__45__cpo5crendE,@object
	.size		_ZN65_INTERNAL_cc3c4f23_29_dsv3_router_gemm_float_out_cu_e5f455ae_29444cuda3std3__45__cpo5crendE,(_ZN65_INTERNAL_cc3c4f23_29_dsv3_router_gemm_float_out_cu_e5f455ae_29444cuda3std6ranges3__45__cpo5cdataE - _ZN65_INTERNAL_cc3c4f23_29_dsv3_router_gemm_float_out_cu_e5f455ae_29444cuda3std3__45__cpo5crendE)
_ZN65_INTERNAL_cc3c4f23_29_dsv3_router_gemm_float_out_cu_e5f455ae_29444cuda3std3__45__cpo5crendE:
	.zero		1
	.type		_ZN65_INTERNAL_cc3c4f23_29_dsv3_router_gemm_float_out_cu_e5f455ae_29444cuda3std6ranges3__45__cpo5cdataE,@object
	.size		_ZN65_INTERNAL_cc3c4f23_29_dsv3_router_gemm_float_out_cu_e5f455ae_29444cuda3std6ranges3__45__cpo5cdataE,(_ZN65_INTERNAL_cc3c4f23_29_dsv3_router_gemm_float_out_cu_e5f455ae_29444cuda3std6ranges3__45__cpo3endE - _ZN65_INTERNAL_cc3c4f23_29_dsv3_router_gemm_float_out_cu_e5f455ae_29444cuda3std6ranges3__45__cpo5cdataE)
_ZN65_INTERNAL_cc3c4f23_29_dsv3_router_gemm_float_out_cu_e5f455ae_29444cuda3std6ranges3__45__cpo5cdataE:
	.zero		1
	.type		_ZN65_INTERNAL_cc3c4f23_29_dsv3_router_gemm_float_out_cu_e5f455ae_29444cuda3std6ranges3__45__cpo3endE,@object
	.size		_ZN65_INTERNAL_cc3c4f23_29_dsv3_router_gemm_float_out_cu_e5f455ae_29444cuda3std6ranges3__45__cpo3endE,(_ZN65_INTERNAL_cc3c4f23_29_dsv3_router_gemm_float_out_cu_e5f455ae_29444cuda3std3__419piecewise_constructE - _ZN65_INTERNAL_cc3c4f23_29_dsv3_router_gemm_float_out_cu_e5f455ae_29444cuda3std6ranges3__45__cpo3endE)
_ZN65_INTERNAL_cc3c4f23_29_dsv3_router_gemm_float_out_cu_e5f455ae_29444cuda3std6ranges3__45__cpo3endE:
	.zero		1
	.type		_ZN65_INTERNAL_cc3c4f23_29_dsv3_router_gemm_float_out_cu_e5f455ae_29444cuda3std3__419piecewise_constructE,@object
	.size		_ZN65_INTERNAL_cc3c4f23_29_dsv3_router_gemm_float_out_cu_e5f455ae_29444cuda3std3__419piecewise_constructE,(_ZN65_INTERNAL_cc3c4f23_29_dsv3_router_gemm_float_out_cu_e5f455ae_29444cuda3std6ranges3__45__cpo5ssizeE - _ZN65_INTERNAL_cc3c4f23_29_dsv3_router_gemm_float_out_cu_e5f455ae_29444cuda3std3__419piecewise_constructE)
_ZN65_INTERNAL_cc3c4f23_29_dsv3_router_gemm_float_out_cu_e5f455ae_29444cuda3std3__419piecewise_constructE:
	.zero		1
	.type		_ZN65_INTERNAL_cc3c4f23_29_dsv3_router_gemm_float_out_cu_e5f455ae_29444cuda3std6ranges3__45__cpo5ssizeE,@object
	.size		_ZN65_INTERNAL_cc3c4f23_29_dsv3_router_gemm_float_out_cu_e5f455ae_29444cuda3std6ranges3__45__cpo5ssizeE,(_ZN65_INTERNAL_cc3c4f23_29_dsv3_router_gemm_float_out_cu_e5f455ae_29444cuda3std3__45__cpo3endE - _ZN65_INTERNAL_cc3c4f23_29_dsv3_router_gemm_float_out_cu_e5f455ae_29444cuda3std6ranges3__45__cpo5ssizeE)
_ZN65_INTERNAL_cc3c4f23_29_dsv3_router_gemm_float_out_cu_e5f455ae_29444cuda3std6ranges3__45__cpo5ssizeE:
	.zero		1
	.type		_ZN65_INTERNAL_cc3c4f23_29_dsv3_router_gemm_float_out_cu_e5f455ae_29444cuda3std3__45__cpo3endE,@object
	.size		_ZN65_INTERNAL_cc3c4f23_29_dsv3_router_gemm_float_out_cu_e5f455ae_29444cuda3std3__45__cpo3endE,(_ZN65_INTERNAL_cc3c4f23_29_dsv3_router_gemm_float_out_cu_e5f455ae_29444cuda3std6ranges3__45__cpo4cendE - _ZN65_INTERNAL_cc3c4f23_29_dsv3_router_gemm_float_out_cu_e5f455ae_29444cuda3std3__45__cpo3endE)
_ZN65_INTERNAL_cc3c4f23_29_dsv3_router_gemm_float_out_cu_e5f455ae_29444cuda3std3__45__cpo3endE:
	.zero		1
	.type		_ZN65_INTERNAL_cc3c4f23_29_dsv3_router_gemm_float_out_cu_e5f455ae_29444cuda3std6ranges3__45__cpo4cendE,@object
	.size		_ZN65_INTERNAL_cc3c4f23_29_dsv3_router_gemm_float_out_cu_e5f455ae_29444cuda3std6ranges3__45__cpo4cendE,(_ZN65_INTERNAL_cc3c4f23_29_dsv3_router_gemm_float_out_cu_e5f455ae_29444cuda3std3__45__cpo4rendE - _ZN65_INTERNAL_cc3c4f23_29_dsv3_router_gemm_float_out_cu_e5f455ae_29444cuda3std6ranges3__45__cpo4cendE)
_ZN65_INTERNAL_cc3c4f23_29_dsv3_router_gemm_float_out_cu_e5f455ae_29444cuda3std6ranges3__45__cpo4cendE:
	.zero		1
	.type		_ZN65_INTERNAL_cc3c4f23_29_dsv3_router_gemm_float_out_cu_e5f455ae_29444cuda3std3__45__cpo4rendE,@object
	.size		_ZN65_INTERNAL_cc3c4f23_29_dsv3_router_gemm_float_out_cu_e5f455ae_29444cuda3std3__45__cpo4rendE,(_ZN65_INTERNAL_cc3c4f23_29_dsv3_router_gemm_float_out_cu_e5f455ae_29444cuda3std6ranges3__45__cpo4prevE - _ZN65_INTERNAL_cc3c4f23_29_dsv3_router_gemm_float_out_cu_e5f455ae_29444cuda3std3__45__cpo4rendE)
_ZN65_INTERNAL_cc3c4f23_29_dsv3_router_gemm_float_out_cu_e5f455ae_29444cuda3std3__45__cpo4rendE:
	.zero		1
	.type		_ZN65_INTERNAL_cc3c4f23_29_dsv3_router_gemm_float_out_cu_e5f455ae_29444cuda3std6ranges3__45__cpo4prevE,@object
	.size		_ZN65_INTERNAL_cc3c4f23_29_dsv3_router_gemm_float_out_cu_e5f455ae_29444cuda3std6ranges3__45__cpo4prevE,(_ZN65_INTERNAL_cc3c4f23_29_dsv3_router_gemm_float_out_cu_e5f455ae_29444cuda3std6ranges3__45__cpo9iter_moveE - _ZN65_INTERNAL_cc3c4f23_29_dsv3_router_gemm_float_out_cu_e5f455ae_29444cuda3std6ranges3__45__cpo4prevE)
_ZN65_INTERNAL_cc3c4f23_29_dsv3_router_gemm_float_out_cu_e5f455ae_29444cuda3std6ranges3__45__cpo4prevE:
	.zero		1
	.type		_ZN65_INTERNAL_cc3c4f23_29_dsv3_router_gemm_float_out_cu_e5f455ae_29444cuda3std6ranges3__45__cpo9iter_moveE,@object
	.size		_ZN65_INTERNAL_cc3c4f23_29_dsv3_router_gemm_float_out_cu_e5f455ae_29444cuda3std6ranges3__45__cpo9iter_moveE,(.L_13 - _ZN65_INTERNAL_cc3c4f23_29_dsv3_router_gemm_float_out_cu_e5f455ae_29444cuda3std6ranges3__45__cpo9iter_moveE)
_ZN65_INTERNAL_cc3c4f23_29_dsv3_router_gemm_float_out_cu_e5f455ae_29444cuda3std6ranges3__45__cpo9iter_moveE:
	.zero		1
.L_13:


//--------------------- .nv.shared._Z31router_gemm_kernel_float_outputI13__nv_bfloat16Li128ELi8ELi15ELi384ELi7168EEvPfPKT_S4_ --------------------------
	.section	.nv.shared._Z31router_gemm_kernel_float_outputI13__nv_bfloat16Li128ELi8ELi15ELi384ELi7168EEvPfPKT_S4_,"aw",@nobits
	.sectionflags	@""
	.align	4
.nv.shared._Z31router_gemm_kernel_float_outputI13__nv_bfloat16Li128ELi8ELi15ELi384ELi7168EEvPfPKT_S4_:
	.zero		240


//--------------------- .nv.shared._Z31router_gemm_kernel_float_outputI13__nv_bfloat16Li128ELi8ELi14ELi384ELi7168EEvPfPKT_S4_ --------------------------
	.section	.nv.shared._Z31router_gemm_kernel_float_outputI13__nv_bfloat16Li128ELi8ELi14ELi384ELi7168EEvPfPKT_S4_,"aw",@nobits
	.sectionflags	@""
	.align	4
.nv.shared._Z31router_gemm_kernel_float_outputI13__nv_bfloat16Li128ELi8ELi14ELi384ELi7168EEvPfPKT_S4_:
	.zero		224


//--------------------- .nv.shared._Z31router_gemm_kernel_float_outputI13__nv_bfloat16Li128ELi8ELi13ELi384ELi7168EEvPfPKT_S4_ --------------------------
	.section	.nv.shared._Z31router_gemm_kernel_float_outputI13__nv_bfloat16Li128ELi8ELi13ELi384ELi7168EEvPfPKT_S4_,"aw",@nobits
	.sectionflags	@""
	.align	4
.nv.shared._Z31router_gemm_kernel_float_outputI13__nv_bfloat16Li128ELi8ELi13ELi384ELi7168EEvPfPKT_S4_:
	.zero		208


//--------------------- .nv.shared._Z31router_gemm_kernel_float_outputI13__nv_bfloat16Li128ELi8ELi12ELi384ELi7168EEvPfPKT_S4_ --------------------------
	.section	.nv.shared._Z31router_gemm_kernel_float_outputI13__nv_bfloat16Li128ELi8ELi12ELi384ELi7168EEvPfPKT_S4_,"aw",@nobits
	.sectionflags	@""
	.align	4
.nv.shared._Z31router_gemm_kernel_float_outputI13__nv_bfloat16Li128ELi8ELi12ELi384ELi7168EEvPfPKT_S4_:
	.zero		192


//--------------------- .nv.shared._Z31router_gemm_kernel_float_outputI13__nv_bfloat16Li128ELi8ELi11ELi384ELi7168EEvPfPKT_S4_ --------------------------
	.section	.nv.shared._Z31router_gemm_kernel_float_outputI13__nv_bfloat16Li128ELi8ELi11ELi384ELi7168EEvPfPKT_S4_,"aw",@nobits
	.sectionflags	@""
	.align	4
.nv.shared._Z31router_gemm_kernel_float_outputI13__nv_bfloat16Li128ELi8ELi11ELi384ELi7168EEvPfPKT_S4_:
	.zero		176


//--------------------- .nv.shared._Z31router_gemm_kernel_float_outputI13__nv_bfloat16Li128ELi8ELi10ELi384ELi7168EEvPfPKT_S4_ --------------------------
	.section	.nv.shared._Z31router_gemm_kernel_float_outputI13__nv_bfloat16Li128ELi8ELi10ELi384ELi7168EEvPfPKT_S4_,"aw",@nobits
	.sectionflags	@""
	.align	4
.nv.shared._Z31router_gemm_kernel_float_outputI13__nv_bfloat16Li128ELi8ELi10ELi384ELi7168EEvPfPKT_S4_:
	.zero		160


//--------------------- .nv.shared._Z31router_gemm_kernel_float_outputI13__nv_bfloat16Li128ELi8ELi9ELi384ELi7168EEvPfPKT_S4_ --------------------------
	.section	.nv.shared._Z31router_gemm_kernel_float_outputI13__nv_bfloat16Li128ELi8ELi9ELi384ELi7168EEvPfPKT_S4_,"aw",@nobits
	.sectionflags	@""
	.align	4
.nv.shared._Z31router_gemm_kernel_float_outputI13__nv_bfloat16Li128ELi8ELi9ELi384ELi7168EEvPfPKT_S4_:
	.zero		144


//--------------------- .nv.shared._Z31router_gemm_kernel_float_outputI13__nv_bfloat16Li128ELi8ELi8ELi384ELi7168EEvPfPKT_S4_ --------------------------
	.section	.nv.shared._Z31router_gemm_kernel_float_outputI13__nv_bfloat16Li128ELi8ELi8ELi384ELi7168EEvPfPKT_S4_,"aw",@nobits
	.sectionflags	@""
	.align	4
.nv.shared._Z31router_gemm_kernel_float_outputI13__nv_bfloat16Li128ELi8ELi8ELi384ELi7168EEvPfPKT_S4_:
	.zero		128


//--------------------- .nv.shared._Z31router_gemm_kernel_float_outputI13__nv_bfloat16Li128ELi8ELi7ELi384ELi7168EEvPfPKT_S4_ --------------------------
	.section	.nv.shared._Z31router_gemm_kernel_float_outputI13__nv_bfloat16Li128ELi8ELi7ELi384ELi7168EEvPfPKT_S4_,"aw",@nobits
	.sectionflags	@""
	.align	4
.nv.shared._Z31router_gemm_kernel_float_outputI13__nv_bfloat16Li128ELi8ELi7ELi384ELi7168EEvPfPKT_S4_:
	.zero		112


//--------------------- .nv.shared._Z31router_gemm_kernel_float_outputI13__nv_bfloat16Li128ELi8ELi6ELi384ELi7168EEvPfPKT_S4_ --------------------------
	.section	.nv.shared._Z31router_gemm_kernel_float_outputI13__nv_bfloat16Li128ELi8ELi6ELi384ELi7168EEvPfPKT_S4_,"aw",@nobits
	.sectionflags	@""
	.align	4
.nv.shared._Z31router_gemm_kernel_float_outputI13__nv_bfloat16Li128ELi8ELi6ELi384ELi7168EEvPfPKT_S4_:
	.zero		96


//--------------------- .nv.shared._Z31router_gemm_kernel_float_outputI13__nv_bfloat16Li128ELi8ELi5ELi384ELi7168EEvPfPKT_S4_ --------------------------
	.section	.nv.shared._Z31router_gemm_kernel_float_outputI13__nv_bfloat16Li128ELi8ELi5ELi384ELi7168EEvPfPKT_S4_,"aw",@nobits
	.sectionflags	@""
	.align	4
.nv.shared._Z31router_gemm_kernel_float_outputI13__nv_bfloat16Li128ELi8ELi5ELi384ELi7168EEvPfPKT_S4_:
	.zero		80


//--------------------- .nv.shared._Z31router_gemm_kernel_float_outputI13__nv_bfloat16Li128ELi8ELi4ELi384ELi7168EEvPfPKT_S4_ --------------------------
	.section	.nv.shared._Z31router_gemm_kernel_float_outputI13__nv_bfloat16Li128ELi8ELi4ELi384ELi7168EEvPfPKT_S4_,"aw",@nobits
	.sectionflags	@""
	.align	4
.nv.shared._Z31router_gemm_kernel_float_outputI13__nv_bfloat16Li128ELi8ELi4ELi384ELi7168EEvPfPKT_S4_:
	.zero		64


//--------------------- .nv.shared._Z31router_gemm_kernel_float_outputI13__nv_bfloat16Li128ELi8ELi3ELi384ELi7168EEvPfPKT_S4_ --------------------------
	.section	.nv.shared._Z31router_gemm_kernel_float_outputI13__nv_bfloat16Li128ELi8ELi3ELi384ELi7168EEvPfPKT_S4_,"aw",@nobits
	.sectionflags	@""
	.align	4
.nv.shared._Z31router_gemm_kernel_float_outputI13__nv_bfloat16Li128ELi8ELi3ELi384ELi7168EEvPfPKT_S4_:
	.zero		48


//--------------------- .nv.shared._Z31router_gemm_kernel_float_outputI13__nv_bfloat16Li128ELi8ELi2ELi384ELi7168EEvPfPKT_S4_ --------------------------
	.section	.nv.shared._Z31router_gemm_kernel_float_outputI13__nv_bfloat16Li128ELi8ELi2ELi384ELi7168EEvPfPKT_S4_,"aw",@nobits
	.sectionflags	@""
	.align	4
.nv.shared._Z31router_gemm_kernel_float_outputI13__nv_bfloat16Li128ELi8ELi2ELi384ELi7168EEvPfPKT_S4_:
	.zero		32


//--------------------- .nv.shared._Z31router_gemm_kernel_float_outputI13__nv_bfloat16Li128ELi8ELi1ELi384ELi7168EEvPfPKT_S4_ --------------------------
	.section	.nv.shared._Z31router_gemm_kernel_float_outputI13__nv_bfloat16Li128ELi8ELi1ELi384ELi7168EEvPfPKT_S4_,"aw",@nobits
	.sectionflags	@""
	.align	4
.nv.shared._Z31router_gemm_kernel_float_outputI13__nv_bfloat16Li128ELi8ELi1ELi384ELi7168EEvPfPKT_S4_:
	.zero		16


//--------------------- .nv.shared._Z31router_gemm_kernel_float_outputI13__nv_bfloat16Li128ELi8ELi16ELi256ELi7168EEvPfPKT_S4_ --------------------------
	.section	.nv.shared._Z31router_gemm_kernel_float_outputI13__nv_bfloat16Li128ELi8ELi16ELi256ELi7168EEvPfPKT_S4_,"aw",@nobits
	.sectionflags	@""
	.align	4
.nv.shared._Z31router_gemm_kernel_float_outputI13__nv_bfloat16Li128ELi8ELi16ELi256ELi7168EEvPfPKT_S4_:
	.zero		256


//--------------------- .nv.shared._Z31router_gemm_kernel_float_outputI13__nv_bfloat16Li128ELi8ELi15ELi256ELi7168EEvPfPKT_S4_ --------------------------
	.section	.nv.shared._Z31router_gemm_kernel_float_outputI13__nv_bfloat16Li128ELi8ELi15ELi256ELi7168EEvPfPKT_S4_,"aw",@nobits
	.sectionflags	@""
	.align	4
.nv.shared._Z31router_gemm_kernel_float_outputI13__nv_bfloat16Li128ELi8ELi15ELi256ELi7168EEvPfPKT_S4_:
	.zero		240


//--------------------- .nv.shared._Z31router_gemm_kernel_float_outputI13__nv_bfloat16Li128ELi8ELi14ELi256ELi7168EEvPfPKT_S4_ --------------------------
	.section	.nv.shared._Z31router_gemm_kernel_float_outputI13__nv_bfloat16Li128ELi8ELi14ELi256ELi7168EEvPfPKT_S4_,"aw",@nobits
	.sectionflags	@""
	.align	4
.nv.shared._Z31router_gemm_kernel_float_outputI13__nv_bfloat16Li128ELi8ELi14ELi256ELi7168EEvPfPKT_S4_:
	.zero		224


//--------------------- .nv.shared._Z31router_gemm_kernel_float_outputI13__nv_bfloat16Li128ELi8ELi13ELi256ELi7168EEvPfPKT_S4_ --------------------------
	.section	.nv.shared._Z31router_gemm_kernel_float_outputI13__nv_bfloat16Li128ELi8ELi13ELi256ELi7168EEvPfPKT_S4_,"aw",@nobits
	.sectionflags	@""
	.align	4
.nv.shared._Z31router_gemm_kernel_float_outputI13__nv_bfloat16Li128ELi8ELi13ELi256ELi7168EEvPfPKT_S4_:
	.zero		208


//--------------------- .nv.shared._Z31router_gemm_kernel_float_outputI13__nv_bfloat16Li128ELi8ELi12ELi256ELi7168EEvPfPKT_S4_ --------------------------
	.section	.nv.shared._Z31router_gemm_kernel_float_outputI13__nv_bfloat16Li128ELi8ELi12ELi256ELi7168EEvPfPKT_S4_,"aw",@nobits
	.sectionflags	@""
	.align	4
.nv.shared._Z31router_gemm_kernel_float_outputI13__nv_bfloat16Li128ELi8ELi12ELi256ELi7168EEvPfPKT_S4_:
	.zero		192


//--------------------- .nv.shared._Z31router_gemm_kernel_float_outputI13__nv_bfloat16Li128ELi8ELi11ELi256ELi7168EEvPfPKT_S4_ --------------------------
	.section	.nv.shared._Z31router_gemm_kernel_float_outputI13__nv_bfloat16Li128ELi8ELi11ELi256ELi7168EEvPfPKT_S4_,"aw",@nobits
	.sectionflags	@""
	.align	4
.nv.shared._Z31router_gemm_kernel_float_outputI13__nv_bfloat16Li128ELi8ELi11ELi256ELi7168EEvPfPKT_S4_:
	.zero		176


//--------------------- .nv.shared._Z31router_gemm_kernel_float_outputI13__nv_bfloat16Li128ELi8ELi10ELi256ELi7168EEvPfPKT_S4_ --------------------------
	.section	.nv.shared._Z31router_gemm_kernel_float_outputI13__nv_bfloat16Li128ELi8ELi10ELi256ELi7168EEvPfPKT_S4_,"aw",@nobits
	.sectionflags	@""
	.align	4
.nv.shared._Z31router_gemm_kernel_float_outputI13__nv_bfloat16Li128ELi8ELi10ELi256ELi7168EEvPfPKT_S4_:
	.zero		160


//--------------------- .nv.shared._Z31router_gemm_kernel_float_outputI13__nv_bfloat16Li128ELi8ELi9ELi256ELi7168EEvPfPKT_S4_ --------------------------
	.section	.nv.shared._Z31router_gemm_kernel_float_outputI13__nv_bfloat16Li128ELi8ELi9ELi256ELi7168EEvPfPKT_S4_,"aw",@nobits
	.sectionflags	@""
	.align	4
.nv.shared._Z31router_gemm_kernel_float_outputI13__nv_bfloat16Li128ELi8ELi9ELi256ELi7168EEvPfPKT_S4_:
	.zero		144


//--------------------- .nv.shared._Z31router_gemm_kernel_float_outputI13__nv_bfloat16Li128ELi8ELi8ELi256ELi7168EEvPfPKT_S4_ --------------------------
	.section	.nv.shared._Z31router_gemm_kernel_float_outputI13__nv_bfloat16Li128ELi8ELi8ELi256ELi7168EEvPfPKT_S4_,"aw",@nobits
	.sectionflags	@""
	.align	4
.nv.shared._Z31router_gemm_kernel_float_outputI13__nv_bfloat16Li128ELi8ELi8ELi256ELi7168EEvPfPKT_S4_:
	.zero		128


//--------------------- .nv.shared._Z31router_gemm_kernel_float_outputI13__nv_bfloat16Li128ELi8ELi7ELi256ELi7168EEvPfPKT_S4_ --------------------------
	.section	.nv.shared._Z31router_gemm_kernel_float_outputI13__nv_bfloat16Li128ELi8ELi7ELi256ELi7168EEvPfPKT_S4_,"aw",@nobits
	.sectionflags	@""
	.align	4
.nv.shared._Z31router_gemm_kernel_float_outputI13__nv_bfloat16Li128ELi8ELi7ELi256ELi7168EEvPfPKT_S4_:
	.zero		112


//--------------------- .nv.shared._Z31router_gemm_kernel_float_outputI13__nv_bfloat16Li128ELi8ELi6ELi256ELi7168EEvPfPKT_S4_ --------------------------
	.section	.nv.shared._Z31router_gemm_kernel_float_outputI13__nv_bfloat16Li128ELi8ELi6ELi256ELi7168EEvPfPKT_S4_,"aw",@nobits
	.sectionflags	@""
	.align	4
.nv.shared._Z31router_gemm_kernel_float_outputI13__nv_bfloat16Li128ELi8ELi6ELi256ELi7168EEvPfPKT_S4_:
	.zero		96


//--------------------- .nv.shared._Z31router_gemm_kernel_float_outputI13__nv_bfloat16Li128ELi8ELi5ELi256ELi7168EEvPfPKT_S4_ --------------------------
	.section	.nv.shared._Z31router_gemm_kernel_float_outputI13__nv_bfloat16Li128ELi8ELi5ELi256ELi7168EEvPfPKT_S4_,"aw",@nobits
	.sectionflags	@""
	.align	4
.nv.shared._Z31router_gemm_kernel_float_outputI13__nv_bfloat16Li128ELi8ELi5ELi256ELi7168EEvPfPKT_S4_:
	.zero		80


//--------------------- .nv.shared._Z31router_gemm_kernel_float_outputI13__nv_bfloat16Li128ELi8ELi4ELi256ELi7168EEvPfPKT_S4_ --------------------------
	.section	.nv.shared._Z31router_gemm_kernel_float_outputI13__nv_bfloat16Li128ELi8ELi4ELi256ELi7168EEvPfPKT_S4_,"aw",@nobits
	.sectionflags	@""
	.align	4
.nv.shared._Z31router_gemm_kernel_float_outputI13__nv_bfloat16Li128ELi8ELi4ELi256ELi7168EEvPfPKT_S4_:
	.zero		64


//--------------------- .nv.shared._Z31router_gemm_kernel_float_outputI13__nv_bfloat16Li128ELi8ELi3ELi256ELi7168EEvPfPKT_S4_ --------------------------
	.section	.nv.shared._Z31router_gemm_kernel_float_outputI13__nv_bfloat16Li128ELi8ELi3ELi256ELi7168EEvPfPKT_S4_,"aw",@nobits
	.sectionflags	@""
	.align	4
.nv.shared._Z31router_gemm_kernel_float_outputI13__nv_bfloat16Li128ELi8ELi3ELi256ELi7168EEvPfPKT_S4_:
	.zero		48


//--------------------- .nv.shared._Z31router_gemm_kernel_float_outputI13__nv_bfloat16Li128ELi8ELi2ELi256ELi7168EEvPfPKT_S4_ --------------------------
	.section	.nv.shared._Z31router_gemm_kernel_float_outputI13__nv_bfloat16Li128ELi8ELi2ELi256ELi7168EEvPfPKT_S4_,"aw",@nobits
	.sectionflags	@""
	.align	4
.nv.shared._Z31router_gemm_kernel_float_outputI13__nv_bfloat16Li128ELi8ELi2ELi256ELi7168EEvPfPKT_S4_:
	.zero		32


//--------------------- .nv.shared._Z31router_gemm_kernel_float_outputI13__nv_bfloat16Li128ELi8ELi1ELi256ELi7168EEvPfPKT_S4_ --------------------------
	.section	.nv.shared._Z31router_gemm_kernel_float_outputI13__nv_bfloat16Li128ELi8ELi1ELi256ELi7168EEvPfPKT_S4_,"aw",@nobits
	.sectionflags	@""
	.align	4
.nv.shared._Z31router_gemm_kernel_float_outputI13__nv_bfloat16Li128ELi8ELi1ELi256ELi7168EEvPfPKT_S4_:
	.zero		16
